	.target	sm_90a

	.elftype	@"ET_EXEC"


//--------------------- .note.nv.tkinfo           --------------------------
	.section	.note.nv.tkinfo,"",@"SHT_NOTE"
	.sectionflags	@"SHF_NOTE_NV_TKINFO"
	.tkinfo
        /*0018*/ 	.word	0x00000002
        /*0030*/ 	.string	""
        /*0030*/ 	.string	"ptxas"
        /*0030*/ 	.string	"Cuda compilation tools, release 13.0, V13.0.88"
        /*0030*/ 	.string	"Build cuda_13.0.r13.0/compiler.36424714_0"
        /*0030*/ 	.string	"-v  -suppress-debug-info  -lineinfo  -arch sm_90a "



//--------------------- .note.nv.cuinfo           --------------------------
	.section	.note.nv.cuinfo,"",@"SHT_NOTE"
	.sectionflags	@"SHF_NOTE_NV_CUINFO"
        /*0018*/ 	.short	0x0002
        /*001a*/ 	.short	0x005a
        /*001c*/ 	.short	0x0082
	.zero		2


//--------------------- .nv.info                  --------------------------
	.section	.nv.info,"",@"SHT_CUDA_INFO"
	.align	4


	//----- nvinfo : EIATTR_REGCOUNT
	.align		4
        /*0000*/ 	.byte	0x04, 0x2f
        /*0002*/ 	.short	(.L_1 - .L_0)
	.align		4
.L_0:
        /*0004*/ 	.word	index@(matmul_kernel)
        /*0008*/ 	.word	0x00000040


	//----- nvinfo : EIATTR_FRAME_SIZE
	.align		4
.L_1:
        /*000c*/ 	.byte	0x04, 0x11
        /*000e*/ 	.short	(.L_3 - .L_2)
	.align		4
.L_2:
        /*0010*/ 	.word	index@(matmul_kernel)
        /*0014*/ 	.word	0x00001388


	//----- nvinfo : EIATTR_MIN_STACK_SIZE
	.align		4
.L_3:
        /*0018*/ 	.byte	0x04, 0x12
        /*001a*/ 	.short	(.L_5 - .L_4)
	.align		4
.L_4:
        /*001c*/ 	.word	index@(matmul_kernel)
        /*0020*/ 	.word	0x00001388
.L_5:


//--------------------- .nv.compat                --------------------------
	.section	.nv.compat,"",@"SHT_CUDA_COMPAT_INFO"
	.align	4
        /*0000*/ 	.byte	0x02, 0x09, 0x01, 0x00, 0x02, 0x02, 0x02, 0x00, 0x02, 0x05, 0x05, 0x00, 0x03, 0x07, 0x01, 0x01
        /*0010*/ 	.byte	0x02, 0x03, 0x00, 0x00, 0x02, 0x06, 0x01, 0x00, 0x04, 0x0b, 0x08, 0x00, 0x00, 0x00, 0x00, 0x00
        /*0020*/ 	.byte	0x00, 0x00, 0x00, 0x00


//--------------------- .nv.info.matmul_kernel    --------------------------
	.section	.nv.info.matmul_kernel,"",@"SHT_CUDA_INFO"
	.sectionflags	@""
	.align	4


	//----- nvinfo : EIATTR_CUDA_API_VERSION
	.align		4
        /*0000*/ 	.byte	0x04, 0x37
        /*0002*/ 	.short	(.L_7 - .L_6)
.L_6:
        /*0004*/ 	.word	0x00000082


	//----- nvinfo : EIATTR_KPARAM_INFO
	.align		4
.L_7:
        /*0008*/ 	.byte	0x04, 0x17
        /*000a*/ 	.short	(.L_9 - .L_8)
.L_8:
        /*000c*/ 	.word	0x00000000
        /*0010*/ 	.short	0x000d
        /*0012*/ 	.short	0x0048
        /*0014*/ 	.byte	0x00, 0xf4, 0x21, 0x00


	//----- nvinfo : EIATTR_KPARAM_INFO
	.align		4
.L_9:
        /*0018*/ 	.byte	0x04, 0x17
        /*001a*/ 	.short	(.L_11 - .L_10)
.L_10:
        /*001c*/ 	.word	0x00000000
        /*0020*/ 	.short	0x000c
        /*0022*/ 	.short	0x0040
        /*0024*/ 	.byte	0x00, 0xf4, 0x21, 0x00


	//----- nvinfo : EIATTR_KPARAM_INFO
	.align		4
.L_11:
        /*0028*/ 	.byte	0x04, 0x17
        /*002a*/ 	.short	(.L_13 - .L_12)
.L_12:
        /*002c*/ 	.word	0x00000000
        /*0030*/ 	.short	0x000b
        /*0032*/ 	.short	0x0038
        /*0034*/ 	.byte	0x00, 0xf0, 0x11, 0x00


	//----- nvinfo : EIATTR_KPARAM_INFO
	.align		4
.L_13:
        /*0038*/ 	.byte	0x04, 0x17
        /*003a*/ 	.short	(.L_15 - .L_14)
.L_14:
        /*003c*/ 	.word	0x00000000
        /*0040*/ 	.short	0x000a
        /*0042*/ 	.short	0x0034
        /*0044*/ 	.byte	0x00, 0xf0, 0x11, 0x00


	//----- nvinfo : EIATTR_KPARAM_INFO
	.align		4
.L_15:
        /*0048*/ 	.byte	0x04, 0x17
        /*004a*/ 	.short	(.L_17 - .L_16)
.L_16:
        /*004c*/ 	.word	0x00000000
        /*0050*/ 	.short	0x0009
        /*0052*/ 	.short	0x0030
        /*0054*/ 	.byte	0x00, 0xf0, 0x11, 0x00


	//----- nvinfo : EIATTR_KPARAM_INFO
	.align		4
.L_17:
        /*0058*/ 	.byte	0x04, 0x17
        /*005a*/ 	.short	(.L_19 - .L_18)
.L_18:
        /*005c*/ 	.word	0x00000000
        /*0060*/ 	.short	0x0008
        /*0062*/ 	.short	0x002c
        /*0064*/ 	.byte	0x00, 0xf0, 0x11, 0x00


	//----- nvinfo : EIATTR_KPARAM_INFO
	.align		4
.L_19:
        /*0068*/ 	.byte	0x04, 0x17
        /*006a*/ 	.short	(.L_21 - .L_20)
.L_20:
        /*006c*/ 	.word	0x00000000
        /*0070*/ 	.short	0x0007
        /*0072*/ 	.short	0x0028
        /*0074*/ 	.byte	0x00, 0xf0, 0x11, 0x00


	//----- nvinfo : EIATTR_KPARAM_INFO
	.align		4
.L_21:
        /*0078*/ 	.byte	0x04, 0x17
        /*007a*/ 	.short	(.L_23 - .L_22)
.L_22:
        /*007c*/ 	.word	0x00000000
        /*0080*/ 	.short	0x0006
        /*0082*/ 	.short	0x0024
        /*0084*/ 	.byte	0x00, 0xf0, 0x11, 0x00


	//----- nvinfo : EIATTR_KPARAM_INFO
	.align		4
.L_23:
        /*0088*/ 	.byte	0x04, 0x17
        /*008a*/ 	.short	(.L_25 - .L_24)
.L_24:
        /*008c*/ 	.word	0x00000000
        /*0090*/ 	.short	0x0005
        /*0092*/ 	.short	0x0020
        /*0094*/ 	.byte	0x00, 0xf0, 0x11, 0x00


	//----- nvinfo : EIATTR_KPARAM_INFO
	.align		4
.L_25:
        /*0098*/ 	.byte	0x04, 0x17
        /*009a*/ 	.short	(.L_27 - .L_26)
.L_26:
        /*009c*/ 	.word	0x00000000
        /*00a0*/ 	.short	0x0004
        /*00a2*/ 	.short	0x001c
        /*00a4*/ 	.byte	0x00, 0xf0, 0x11, 0x00


	//----- nvinfo : EIATTR_KPARAM_INFO
	.align		4
.L_27:
        /*00a8*/ 	.byte	0x04, 0x17
        /*00aa*/ 	.short	(.L_29 - .L_28)
.L_28:
        /*00ac*/ 	.word	0x00000000
        /*00b0*/ 	.short	0x0003
        /*00b2*/ 	.short	0x0018
        /*00b4*/ 	.byte	0x00, 0xf0, 0x11, 0x00


	//----- nvinfo : EIATTR_KPARAM_INFO
	.align		4
.L_29:
        /*00b8*/ 	.byte	0x04, 0x17
        /*00ba*/ 	.short	(.L_31 - .L_30)
.L_30:
        /*00bc*/ 	.word	0x00000000
        /*00c0*/ 	.short	0x0002
        /*00c2*/ 	.short	0x0010
        /*00c4*/ 	.byte	0x00, 0xf4, 0x21, 0x00


	//----- nvinfo : EIATTR_KPARAM_INFO
	.align		4
.L_31:
        /*00c8*/ 	.byte	0x04, 0x17
        /*00ca*/ 	.short	(.L_33 - .L_32)
.L_32:
        /*00cc*/ 	.word	0x00000000
        /*00d0*/ 	.short	0x0001
        /*00d2*/ 	.short	0x0008
        /*00d4*/ 	.byte	0x00, 0xf4, 0x21, 0x00


	//----- nvinfo : EIATTR_KPARAM_INFO
	.align		4
.L_33:
        /*00d8*/ 	.byte	0x04, 0x17
        /*00da*/ 	.short	(.L_35 - .L_34)
.L_34:
        /*00dc*/ 	.word	0x00000000
        /*00e0*/ 	.short	0x0000
        /*00e2*/ 	.short	0x0000
        /*00e4*/ 	.byte	0x00, 0xf4, 0x21, 0x00


	//----- nvinfo : EIATTR_SPARSE_MMA_MASK
	.align		4
.L_35:
        /*00e8*/ 	.byte	0x03, 0x50
        /*00ea*/ 	.short	0x0000


	//----- nvinfo : EIATTR_MAXREG_COUNT
	.align		4
        /*00ec*/ 	.byte	0x03, 0x1b
        /*00ee*/ 	.short	0x00ff


	//----- nvinfo : EIATTR_NUM_BARRIERS
	.align		4
        /*00f0*/ 	.byte	0x02, 0x4c
        /*00f2*/ 	.byte	0x01
	.zero		1


	//----- nvinfo : EIATTR_ANNOTATIONS
	.align		4
        /*00f4*/ 	.byte	0x04, 0x55
        /*00f6*/ 	.short	(.L_37 - .L_36)


	//   ....[0]....
.L_36:
        /*00f8*/ 	.word	0x00000001
        /*00fc*/ 	.byte	0x80, 0x00, 0x00, 0x00, 0x01, 0x00, 0x00, 0x00, 0xc0, 0x00, 0x00, 0x00, 0x01, 0x00, 0x00, 0x00
        /* <DEDUP_REMOVED lines=2279> */
        /*8f7c*/ 	.byte	0xe0, 0x45, 0x02, 0x00


	//----- nvinfo : EIATTR_MERCURY_ISA_VERSION
	.align		4
.L_37:
        /*8f80*/ 	.byte	0x03, 0x5f
        /*8f82*/ 	.short	0x0101


	//----- nvinfo : EIATTR_COOP_GROUP_MASK_REGIDS
	.align		4
        /*8f84*/ 	.byte	0x04, 0x29
        /*8f86*/ 	.short	(.L_39 - .L_38)


	//   ....[0]....
.L_38:
        /*8f88*/ 	.word	0xffffffff


	//   ....[1]....
        /*8f8c*/ 	.word	0xffffffff


	//   ....[2]....
        /*8f90*/ 	.word	0xffffffff


	//   ....[3]....
        /*8f94*/ 	.word	0xffffffff


	//   ....[4]....
        /*8f98*/ 	.word	0xffffffff


	//   ....[5]....
        /*8f9c*/ 	.word	0xffffffff


	//   ....[6]....
        /*8fa0*/ 	.word	0xffffffff


	//   ....[7]....
        /*8fa4*/ 	.word	0xffffffff


	//   ....[8]....
        /*8fa8*/ 	.word	0xffffffff


	//   ....[9]....
        /*8fac*/ 	.word	0xffffffff


	//   ....[10]....
        /*8fb0*/ 	.word	0xffffffff


	//   ....[11]....
        /*8fb4*/ 	.word	0xffffffff


	//   ....[12]....
        /*8fb8*/ 	.word	0xffffffff


	//   ....[13]....
        /*8fbc*/ 	.word	0xffffffff


	//   ....[14]....
        /*8fc0*/ 	.word	0xffffffff


	//----- nvinfo : EIATTR_COOP_GROUP_INSTR_OFFSETS
	.align		4
.L_39:
        /*8fc4*/ 	.byte	0x04, 0x28
        /*8fc6*/ 	.short	(.L_41 - .L_40)


	//   ....[0]....
.L_40:
        /*8fc8*/ 	.word	0x000244b0


	//   ....[1]....
        /*8fcc*/ 	.word	0x000244d0


	//   ....[2]....
        /*8fd0*/ 	.word	0x00024560


	//   ....[3]....
        /*8fd4*/ 	.word	0x00024580


	//   ....[4]....
        /*8fd8*/ 	.word	0x00024610


	//   ....[5]....
        /*8fdc*/ 	.word	0x00024630


	//   ....[6]....
        /*8fe0*/ 	.word	0x00024690


	//   ....[7]....
        /*8fe4*/ 	.word	0x000246f0


	//   ....[8]....
        /*8fe8*/ 	.word	0x00024710


	//   ....[9]....
        /*8fec*/ 	.word	0x00024730


	//   ....[10]....
        /*8ff0*/ 	.word	0x00024750


	//   ....[11]....
        /*8ff4*/ 	.word	0x000247b0


	//   ....[12]....
        /*8ff8*/ 	.word	0x00024820


	//   ....[13]....
        /*8ffc*/ 	.word	0x00024840


	//   ....[14]....
        /*9000*/ 	.word	0x00024950


	//----- nvinfo : EIATTR_EXIT_INSTR_OFFSETS
	.align		4
.L_41:
        /*9004*/ 	.byte	0x04, 0x1c
        /*9006*/ 	.short	(.L_43 - .L_42)


	//   ....[0]....
.L_42:
        /*9008*/ 	.word	0x00028af0


	//   ....[1]....
        /*900c*/ 	.word	0x00028b10


	//----- nvinfo : EIATTR_REQNTID
	.align		4
.L_43:
        /*9010*/ 	.byte	0x04, 0x10
        /*9012*/ 	.short	(.L_45 - .L_44)
.L_44:
        /*9014*/ 	.word	0x00000020
        /*9018*/ 	.word	0x00000001
        /*901c*/ 	.word	0x00000001


	//----- nvinfo : EIATTR_CBANK_PARAM_SIZE
	.align		4
.L_45:
        /*9020*/ 	.byte	0x03, 0x19
        /*9022*/ 	.short	0x0050


	//----- nvinfo : EIATTR_PARAM_CBANK
	.align		4
        /*9024*/ 	.byte	0x04, 0x0a
        /*9026*/ 	.short	(.L_47 - .L_46)
	.align		4
.L_46:
        /*9028*/ 	.word	index@(.nv.constant0.matmul_kernel)
        /*902c*/ 	.short	0x0210
        /*902e*/ 	.short	0x0050


	//----- nvinfo : EIATTR_SW_WAR
	.align		4
.L_47:
        /*9030*/ 	.byte	0x04, 0x36
        /*9032*/ 	.short	(.L_49 - .L_48)
.L_48:
        /*9034*/ 	.word	0x00000008
.L_49:


//--------------------- .nv.callgraph             --------------------------
	.section	.nv.callgraph,"",@"SHT_CUDA_CALLGRAPH"
	.align	4
	.sectionentsize	8
	.align		4
        /*0000*/ 	.word	0x00000000
	.align		4
        /*0004*/ 	.word	0xffffffff
	.align		4
        /*0008*/ 	.word	0x00000000
	.align		4
        /*000c*/ 	.word	0xfffffffe
	.align		4
        /*0010*/ 	.word	0x00000000
	.align		4
        /*0014*/ 	.word	0xfffffffd
	.align		4
        /*0018*/ 	.word	0x00000000
	.align		4
        /*001c*/ 	.word	0xfffffffc


//--------------------- .text.matmul_kernel       --------------------------
	.section	.text.matmul_kernel,"ax",@progbits
	.align	128
        .global         matmul_kernel
        .type           matmul_kernel,@function
        .size           matmul_kernel,(.L_x_3 - matmul_kernel)
        .other          matmul_kernel,@"STO_CUDA_ENTRY STV_DEFAULT"
matmul_kernel:
.text.matmul_kernel:
[----:B------:R-:W0:Y:S08]  /*0000*/  LDC R1, c[0x0][0x28] ;  /* 0x00000a00ff017b82 */ /* 0x000e300000000800 */
[----:B------:R-:W1:Y:S01]  /*0010*/  LDC.64 R2, c[0x0][0x228] ;  /* 0x00008a00ff027b82 */ /* 0x000e620000000a00 */
[----:B------:R-:W2:Y:S01]  /*0020*/  S2R R7, SR_CTAID.X ;  /* 0x0000000000077919 */ /* 0x000ea20000002500 */
[----:B0-----:R-:W-:Y:S01]  /*0030*/  VIADD R1, R1, 0xffffec78 ;  /* 0xffffec7801017836 */ /* 0x001fe20000000000 */
[----:B------:R-:W-:Y:S01]  /*0040*/  UMOV UR4, 0x400 ;  /* 0x0000040000047882 */ /* 0x000fe20000000000 */
[----:B------:R-:W-:Y:S01]  /*0050*/  ULDC.64 UR6, c[0x0][0x208] ;  /* 0x0000820000067ab9 */ /* 0x000fe20000000a00 */
[----:B------:R-:W-:-:S02]  /*0060*/  CS2R R20, SRZ ;  /* 0x0000000000147805 */ /* 0x000fc4000001ff00 */
[----:B------:R-:W-:Y:S01]  /*0070*/  CS2R R22, SRZ ;  /* 0x0000000000167805 */ /* 0x000fe2000001ff00 */
[----:B------:R-:W-:Y:S01]  /*0080*/  STL [R1], RZ ;  /* 0x000000ff01007387 */ /* 0x000fe20000100800 */
[----:B------:R-:W0:Y:S01]  /*0090*/  S2UR UR5, SR_CgaCtaId ;  /* 0x00000000000579c3 */ /* 0x000e220000008800 */
[----:B------:R-:W-:Y:S02]  /*00a0*/  CS2R R24, SRZ ;  /* 0x0000000000187805 */ /* 0x000fe4000001ff00 */
[----:B------:R-:W-:Y:S01]  /*00b0*/  CS2R R26, SRZ ;  /* 0x00000000001a7805 */ /* 0x000fe2000001ff00 */
[----:B------:R-:W-:Y:S01]  /*00c0*/  STL [R1+0x4], RZ ;  /* 0x000004ff01007387 */ /* 0x000fe20000100800 */
[----:B------:R-:W-:Y:S02]  /*00d0*/  CS2R R28, SRZ ;  /* 0x00000000001c7805 */ /* 0x000fe4000001ff00 */
[----:B------:R-:W-:Y:S02]  /*00e0*/  CS2R R30, SRZ ;  /* 0x00000000001e7805 */ /* 0x000fe4000001ff00 */
[----:B------:R-:W-:Y:S01]  /*00f0*/  CS2R R32, SRZ ;  /* 0x0000000000207805 */ /* 0x000fe2000001ff00 */
[----:B------:R-:W-:Y:S01]  /*0100*/  STL [R1+0x8], RZ ;  /* 0x000008ff01007387 */ /* 0x000fe20000100800 */
[----:B------:R-:W-:-:S02]  /*0110*/  CS2R R34, SRZ ;  /* 0x0000000000227805 */ /* 0x000fc4000001ff00 */
[----:B------:R-:W-:Y:S02]  /*0120*/  CS2R R36, SRZ ;  /* 0x0000000000247805 */ /* 0x000fe4000001ff00 */
[----:B------:R-:W-:Y:S01]  /*0130*/  CS2R R38, SRZ ;  /* 0x0000000000267805 */ /* 0x000fe2000001ff00 */
[----:B------:R-:W-:Y:S04]  /*0140*/  STL [R1+0xc], RZ ;  /* 0x00000cff01007387 */ /* 0x000fe80000100800 */
[----:B------:R-:W-:Y:S01]  /*0150*/  STL [R1+0xa0], RZ ;  /* 0x0000a0ff01007387 */ /* 0x000fe20000100800 */
[----:B-1----:R-:W-:-:S03]  /*0160*/  VIADD R0, R3, 0x3f ;  /* 0x0000003f03007836 */ /* 0x002fc60000000000 */
[----:B------:R-:W-:Y:S02]  /*0170*/  STL [R1+0xa4], RZ ;  /* 0x0000a4ff01007387 */ /* 0x000fe40000100800 */
[----:B------:R-:W-:Y:S02]  /*0180*/  SHF.R.S32.HI R5, RZ, 0x1f, R0 ;  /* 0x0000001fff057819 */ /* 0x000fe40000011400 */
[----:B------:R-:W-:Y:S01]  /*0190*/  STL [R1+0xa8], RZ ;  /* 0x0000a8ff01007387 */ /* 0x000fe20000100800 */
[----:B0-----:R-:W-:Y:S01]  /*01a0*/  ULEA UR4, UR5, UR4, 0x18 ;  /* 0x0000000405047291 */ /* 0x001fe2000f8ec03f */
[----:B------:R-:W-:Y:S02]  /*01b0*/  LEA.HI R5, R5, R0, RZ, 0x6 ;  /* 0x0000000005057211 */ /* 0x000fe400078f30ff */
[----:B--2---:R-:W-:Y:S01]  /*01c0*/  IABS R10, R7 ;  /* 0x00000007000a7213 */ /* 0x004fe20000000000 */
[----:B------:R-:W-:Y:S01]  /*01d0*/  STL [R1+0xac], RZ ;  /* 0x0000acff01007387 */ /* 0x000fe20000100800 */
[----:B------:R-:W-:-:S03]  /*01e0*/  SHF.R.S32.HI R5, RZ, 0x6, R5 ;  /* 0x00000006ff057819 */ /* 0x000fc60000011405 */
[----:B------:R-:W-:Y:S02]  /*01f0*/  STL [R1+0xb0], RZ ;  /* 0x0000b0ff01007387 */ /* 0x000fe40000100800 */
[----:B------:R-:W-:Y:S02]  /*0200*/  IMAD.SHL.U32 R6, R5, 0x8, RZ ;  /* 0x0000000805067824 */ /* 0x000fe400078e00ff */
[----:B------:R-:W-:Y:S03]  /*0210*/  STL [R1+0xb4], RZ ;  /* 0x0000b4ff01007387 */ /* 0x000fe60000100800 */
[-C--:B------:R-:W-:Y:S01]  /*0220*/  IABS R9, R6.reuse ;  /* 0x0000000600097213 */ /* 0x080fe20000000000 */
[----:B------:R-:W-:Y:S01]  /*0230*/  STL [R1+0xb8], RZ ;  /* 0x0000b8ff01007387 */ /* 0x000fe20000100800 */
[----:B------:R-:W-:Y:S02]  /*0240*/  IABS R12, R6 ;  /* 0x00000006000c7213 */ /* 0x000fe40000000000 */
[----:B------:R-:W0:Y:S01]  /*0250*/  I2F.RP R0, R9 ;  /* 0x0000000900007306 */ /* 0x000e220000209400 */
[----:B------:R-:W-:Y:S04]  /*0260*/  STL [R1+0xbc], RZ ;  /* 0x0000bcff01007387 */ /* 0x000fe80000100800 */
[----:B------:R-:W-:Y:S04]  /*0270*/  STL [R1+0x1b0], RZ ;  /* 0x0001b0ff01007387 */ /* 0x000fe80000100800 */
[----:B------:R-:W-:Y:S04]  /*0280*/  STL [R1+0x1b4], RZ ;  /* 0x0001b4ff01007387 */ /* 0x000fe80000100800 */
[----:B------:R-:W-:Y:S01]  /*0290*/  STL [R1+0x1b8], RZ ;  /* 0x0001b8ff01007387 */ /* 0x000fe20000100800 */
[----:B0-----:R-:W0:Y:S03]  /*02a0*/  MUFU.RCP R0, R0 ;  /* 0x0000000000007308 */ /* 0x001e260000001000 */
[----:B------:R-:W-:Y:S04]  /*02b0*/  STL [R1+0x1bc], RZ ;  /* 0x0001bcff01007387 */ /* 0x000fe80000100800 */
[----:B------:R-:W-:Y:S04]  /*02c0*/  STL [R1+0x240], RZ ;  /* 0x000240ff01007387 */ /* 0x000fe80000100800 */
[----:B------:R-:W-:Y:S04]  /*02d0*/  STL [R1+0x244], RZ ;  /* 0x000244ff01007387 */ /* 0x000fe80000100800 */
[----:B------:R-:W-:Y:S01]  /*02e0*/  STL [R1+0x248], RZ ;  /* 0x000248ff01007387 */ /* 0x000fe20000100800 */
[----:B0-----:R-:W-:-:S03]  /*02f0*/  VIADD R4, R0, 0xffffffe ;  /* 0x0ffffffe00047836 */ /* 0x001fc60000000000 */
[----:B------:R-:W-:Y:S01]  /*0300*/  STL [R1+0x24c], RZ ;  /* 0x00024cff01007387 */ /* 0x000fe20000100800 */
[----:B------:R-:W-:Y:S01]  /*0310*/  IMAD.MOV R0, RZ, RZ, -R12 ;  /* 0x000000ffff007224 */ /* 0x000fe200078e0a0c */
[----:B------:R0:W1:Y:S02]  /*0320*/  F2I.FTZ.U32.TRUNC.NTZ R5, R4 ;  /* 0x0000000400057305 */ /* 0x000064000021f000 */
[----:B------:R-:W-:Y:S04]  /*0330*/  STL [R1+0x230], RZ ;  /* 0x000230ff01007387 */ /* 0x000fe80000100800 */
[----:B------:R-:W-:Y:S01]  /*0340*/  STL [R1+0x234], RZ ;  /* 0x000234ff01007387 */ /* 0x000fe20000100800 */
[----:B0-----:R-:W-:-:S03]  /*0350*/  IMAD.MOV.U32 R4, RZ, RZ, RZ ;  /* 0x000000ffff047224 */ /* 0x001fc600078e00ff */
[----:B------:R-:W-:Y:S04]  /*0360*/  STL [R1+0x238], RZ ;  /* 0x000238ff01007387 */ /* 0x000fe80000100800 */
[----:B------:R-:W-:Y:S01]  /*0370*/  STL [R1+0x23c], RZ ;  /* 0x00023cff01007387 */ /* 0x000fe20000100800 */
[----:B-1----:R-:W-:-:S03]  /*0380*/  IMAD.MOV R8, RZ, RZ, -R5 ;  /* 0x000000ffff087224 */ /* 0x002fc600078e0a05 */
[----:B------:R-:W-:Y:S01]  /*0390*/  STL [R1+0x1e0], RZ ;  /* 0x0001e0ff01007387 */ /* 0x000fe20000100800 */
[----:B------:R-:W-:Y:S02]  /*03a0*/  IMAD R11, R8, R9, RZ ;  /* 0x00000009080b7224 */ /* 0x000fe400078e02ff */
[----:B------:R-:W-:Y:S01]  /*03b0*/  IMAD.MOV.U32 R8, RZ, RZ, R10 ;  /* 0x000000ffff087224 */ /* 0x000fe200078e000a */
[----:B------:R-:W-:Y:S01]  /*03c0*/  STL [R1+0x1e4], RZ ;  /* 0x0001e4ff01007387 */ /* 0x000fe20000100800 */
[----:B------:R-:W-:-:S03]  /*03d0*/  IMAD.HI.U32 R5, R5, R11, R4 ;  /* 0x0000000b05057227 */ /* 0x000fc600078e0004 */
[----:B------:R-:W-:Y:S03]  /*03e0*/  STL [R1+0x1e8], RZ ;  /* 0x0001e8ff01007387 */ /* 0x000fe60000100800 */
[----:B------:R-:W-:Y:S01]  /*03f0*/  IMAD.HI.U32 R5, R5, R8, RZ ;  /* 0x0000000805057227 */ /* 0x000fe200078e00ff */
[----:B------:R-:W-:Y:S03]  /*0400*/  STL [R1+0x1ec], RZ ;  /* 0x0001ecff01007387 */ /* 0x000fe60000100800 */
[----:B------:R-:W-:Y:S01]  /*0410*/  IMAD R0, R5, R0, R8 ;  /* 0x0000000005007224 */ /* 0x000fe200078e0208 */
[----:B------:R-:W-:Y:S04]  /*0420*/  STL [R1+0x190], RZ ;  /* 0x000190ff01007387 */ /* 0x000fe80000100800 */
[----:B------:R-:W-:Y:S01]  /*0430*/  ISETP.GT.U32.AND P1, PT, R9, R0, PT ;  /* 0x000000000900720c */ /* 0x000fe20003f24070 */
[----:B------:R-:W-:Y:S04]  /*0440*/  STL [R1+0x194], RZ ;  /* 0x000194ff01007387 */ /* 0x000fe80000100800 */
[----:B------:R-:W-:Y:S04]  /*0450*/  STL [R1+0x198], RZ ;  /* 0x000198ff01007387 */ /* 0x000fe80000100800 */
[----:B------:R-:W-:Y:S04]  /*0460*/  STL [R1+0x19c], RZ ;  /* 0x00019cff01007387 */ /* 0x000fe80000100800 */
[----:B------:R-:W-:Y:S01]  /*0470*/  @!P1 IMAD.IADD R0, R0, 0x1, -R9 ;  /* 0x0000000100009824 */ /* 0x000fe200078e0a09 */
[----:B------:R-:W-:Y:S01]  /*0480*/  STL [R1+0x170], RZ ;  /* 0x000170ff01007387 */ /* 0x000fe20000100800 */
[----:B------:R-:W-:Y:S01]  /*0490*/  @!P1 VIADD R5, R5, 0x1 ;  /* 0x0000000105059836 */ /* 0x000fe20000000000 */
[----:B------:R-:W-:-:S02]  /*04a0*/  ISETP.NE.AND P1, PT, R6, RZ, PT ;  /* 0x000000ff0600720c */ /* 0x000fc40003f25270 */
[----:B------:R-:W-:Y:S01]  /*04b0*/  ISETP.GE.U32.AND P0, PT, R0, R9, PT ;  /* 0x000000090000720c */ /* 0x000fe20003f06070 */
[----:B------:R-:W-:Y:S01]  /*04c0*/  STL [R1+0x174], RZ ;  /* 0x000174ff01007387 */ /* 0x000fe20000100800 */
[----:B------:R-:W-:-:S03]  /*04d0*/  LOP3.LUT R0, R7, R6, RZ, 0x3c, !PT ;  /* 0x0000000607007212 */ /* 0x000fc600078e3cff */
[----:B------:R-:W-:Y:S01]  /*04e0*/  STL [R1+0x178], RZ ;  /* 0x000178ff01007387 */ /* 0x000fe20000100800 */
[----:B------:R-:W-:Y:S01]  /*04f0*/  ISETP.GE.AND P2, PT, R0, RZ, PT ;  /* 0x000000ff0000720c */ /* 0x000fe20003f46270 */
[----:B------:R-:W-:Y:S02]  /*0500*/  VIADD R0, R2, 0x3f ;  /* 0x0000003f02007836 */ /* 0x000fe40000000000 */
[----:B------:R-:W-:Y:S04]  /*0510*/  STL [R1+0x17c], RZ ;  /* 0x00017cff01007387 */ /* 0x000fe80000100800 */
[----:B------:R-:W-:Y:S01]  /*0520*/  @P0 VIADD R5, R5, 0x1 ;  /* 0x0000000105050836 */ /* 0x000fe20000000000 */
[----:B------:R-:W-:Y:S03]  /*0530*/  STL [R1+0x150], RZ ;  /* 0x000150ff01007387 */ /* 0x000fe60000100800 */
[----:B------:R-:W-:Y:S01]  /*0540*/  IMAD.MOV.U32 R4, RZ, RZ, R5 ;  /* 0x000000ffff047224 */ /* 0x000fe200078e0005 */
[----:B------:R-:W-:Y:S01]  /*0550*/  SHF.R.S32.HI R5, RZ, 0x1f, R0 ;  /* 0x0000001fff057819 */ /* 0x000fe20000011400 */
[----:B------:R-:W-:Y:S02]  /*0560*/  STL [R1+0x154], RZ ;  /* 0x000154ff01007387 */ /* 0x000fe40000100800 */
[----:B------:R-:W-:Y:S01]  /*0570*/  @!P2 IMAD.MOV R4, RZ, RZ, -R4 ;  /* 0x000000ffff04a224 */ /* 0x000fe200078e0a04 */
[----:B------:R-:W-:Y:S01]  /*0580*/  @!P1 LOP3.LUT R4, RZ, R6, RZ, 0x33, !PT ;  /* 0x00000006ff049212 */ /* 0x000fe200078e33ff */
[----:B------:R-:W-:Y:S01]  /*0590*/  STL [R1+0x158], RZ ;  /* 0x000158ff01007387 */ /* 0x000fe20000100800 */
[----:B------:R-:W-:-:S03]  /*05a0*/  LEA.HI R5, R5, R0, RZ, 0x6 ;  /* 0x0000000005057211 */ /* 0x000fc600078f30ff */
[----:B------:R-:W-:Y:S01]  /*05b0*/  IMAD.SHL.U32 R8, R4, 0x8, RZ ;  /* 0x0000000804087824 */ /* 0x000fe200078e00ff */
[----:B------:R-:W-:Y:S01]  /*05c0*/  STL [R1+0x15c], RZ ;  /* 0x00015cff01007387 */ /* 0x000fe20000100800 */
[----:B------:R-:W-:-:S03]  /*05d0*/  IMAD.MOV R4, RZ, RZ, -R4 ;  /* 0x000000ffff047224 */ /* 0x000fc600078e0a04 */
[----:B------:R-:W-:Y:S01]  /*05e0*/  LEA.HI.SX32 R5, R5, -R8, 0x1a ;  /* 0x8000000805057211 */ /* 0x000fe200078fd2ff */
[----:B------:R-:W-:Y:S01]  /*05f0*/  IMAD R6, R6, R4, R7 ;  /* 0x0000000406067224 */ /* 0x000fe200078e0207 */
[----:B------:R-:W-:Y:S02]  /*0600*/  STL [R1+0x120], RZ ;  /* 0x000120ff01007387 */ /* 0x000fe40000100800 */
[----:B------:R-:W-:Y:S02]  /*0610*/  VIMNMX R13, R5, 0x8, PT ;  /* 0x00000008050d7848 */ /* 0x000fe40003fe0100 */
[----:B------:R-:W-:Y:S01]  /*0620*/  IABS R11, R6 ;  /* 0x00000006000b7213 */ /* 0x000fe20000000000 */
[----:B------:R-:W-:Y:S01]  /*0630*/  STL [R1+0x124], RZ ;  /* 0x000124ff01007387 */ /* 0x000fe20000100800 */
[----:B------:R-:W-:-:S03]  /*0640*/  IABS R9, R13 ;  /* 0x0000000d00097213 */ /* 0x000fc60000000000 */
[----:B------:R-:W-:Y:S01]  /*0650*/  STL [R1+0x128], RZ ;  /* 0x000128ff01007387 */ /* 0x000fe20000100800 */
[----:B------:R-:W0:Y:S03]  /*0660*/  I2F.RP R0, R9 ;  /* 0x0000000900007306 */ /* 0x000e260000209400 */
        /* <DEDUP_REMOVED lines=9> */
[----:B------:R-:W-:Y:S04]  /*0700*/  STL [R1+0x228], RZ ;  /* 0x000228ff01007387 */ /* 0x000fe80000100800 */
[----:B------:R-:W-:Y:S01]  /*0710*/  STL [R1+0x22c], RZ ;  /* 0x00022cff01007387 */ /* 0x000fe20000100800 */
[----:B------:R-:W0:Y:S03]  /*0720*/  F2I.FTZ.U32.TRUNC.NTZ R5, R5 ;  /* 0x0000000500057305 */ /* 0x000e26000021f000 */
[----:B------:R-:W-:Y:S04]  /*0730*/  STL [R1+0x210], RZ ;  /* 0x000210ff01007387 */ /* 0x000fe80000100800 */
[----:B------:R-:W-:Y:S04]  /*0740*/  STL [R1+0x214], RZ ;  /* 0x000214ff01007387 */ /* 0x000fe80000100800 */
[----:B------:R-:W-:Y:S01]  /*0750*/  STL [R1+0x218], RZ ;  /* 0x000218ff01007387 */ /* 0x000fe20000100800 */
[----:B0-----:R-:W-:-:S03]  /*0760*/  IMAD.MOV R10, RZ, RZ, -R5 ;  /* 0x000000ffff0a7224 */ /* 0x001fc600078e0a05 */
[----:B------:R-:W-:Y:S01]  /*0770*/  STL [R1+0x21c], RZ ;  /* 0x00021cff01007387 */ /* 0x000fe20000100800 */
[----:B------:R-:W-:Y:S01]  /*0780*/  IMAD.MOV.U32 R4, RZ, RZ, R10 ;  /* 0x000000ffff047224 */ /* 0x000fe200078e000a */
[----:B------:R-:W-:Y:S02]  /*0790*/  IABS R10, R13 ;  /* 0x0000000d000a7213 */ /* 0x000fe40000000000 */
[----:B------:R-:W-:Y:S01]  /*07a0*/  STL [R1+0x1d0], RZ ;  /* 0x0001d0ff01007387 */ /* 0x000fe20000100800 */
[----:B------:R-:W-:Y:S02]  /*07b0*/  IMAD R7, R4, R9, RZ ;  /* 0x0000000904077224 */ /* 0x000fe400078e02ff */
[----:B------:R-:W-:Y:S01]  /*07c0*/  IMAD.MOV.U32 R4, RZ, RZ, RZ ;  /* 0x000000ffff047224 */ /* 0x000fe200078e00ff */
[----:B------:R-:W-:Y:S03]  /*07d0*/  STL [R1+0x1d4], RZ ;  /* 0x0001d4ff01007387 */ /* 0x000fe60000100800 */
[----:B------:R-:W-:Y:S01]  /*07e0*/  IMAD.HI.U32 R4, R5, R7, R4 ;  /* 0x0000000705047227 */ /* 0x000fe200078e0004 */
[----:B------:R-:W-:Y:S03]  /*07f0*/  STL [R1+0x1d8], RZ ;  /* 0x0001d8ff01007387 */ /* 0x000fe60000100800 */
[----:B------:R-:W-:Y:S01]  /*0800*/  IMAD.MOV R5, RZ, RZ, -R10 ;  /* 0x000000ffff057224 */ /* 0x000fe200078e0a0a */
[----:B------:R-:W-:Y:S01]  /*0810*/  STL [R1+0x1dc], RZ ;  /* 0x0001dcff01007387 */ /* 0x000fe20000100800 */
[----:B------:R-:W-:-:S03]  /*0820*/  IMAD.HI.U32 R0, R4, R11, RZ ;  /* 0x0000000b04007227 */ /* 0x000fc600078e00ff */
[----:B------:R-:W-:Y:S01]  /*0830*/  STL [R1+0x180], RZ ;  /* 0x000180ff01007387 */ /* 0x000fe20000100800 */
[----:B------:R-:W-:Y:S02]  /*0840*/  IMAD R4, R0, R5, R11 ;  /* 0x0000000500047224 */ /* 0x000fe400078e020b */
[----:B------:R-:W0:Y:S01]  /*0850*/  LDC R5, c[0x0][0x230] ;  /* 0x00008c00ff057b82 */ /* 0x000e220000000800 */
[----:B------:R-:W-:Y:S02]  /*0860*/  STL [R1+0x184], RZ ;  /* 0x000184ff01007387 */ /* 0x000fe40000100800 */
[----:B------:R-:W-:Y:S02]  /*0870*/  ISETP.GT.U32.AND P1, PT, R9, R4, PT ;  /* 0x000000040900720c */ /* 0x000fe40003f24070 */
[----:B------:R-:W-:Y:S04]  /*0880*/  STL [R1+0x188], RZ ;  /* 0x000188ff01007387 */ /* 0x000fe80000100800 */
[----:B------:R-:W-:Y:S04]  /*0890*/  STL [R1+0x18c], RZ ;  /* 0x00018cff01007387 */ /* 0x000fe80000100800 */
[----:B------:R-:W-:Y:S03]  /*08a0*/  STL [R1+0x1a0], RZ ;  /* 0x0001a0ff01007387 */ /* 0x000fe60000100800 */
[----:B------:R-:W-:Y:S01]  /*08b0*/  @!P1 IMAD.IADD R4, R4, 0x1, -R9 ;  /* 0x0000000104049824 */ /* 0x000fe200078e0a09 */
[----:B------:R-:W-:Y:S01]  /*08c0*/  STL [R1+0x1a4], RZ ;  /* 0x0001a4ff01007387 */ /* 0x000fe20000100800 */
[----:B------:R-:W-:Y:S01]  /*08d0*/  @!P1 VIADD R0, R0, 0x1 ;  /* 0x0000000100009836 */ /* 0x000fe20000000000 */
[----:B------:R-:W-:-:S02]  /*08e0*/  ISETP.NE.AND P1, PT, R13, RZ, PT ;  /* 0x000000ff0d00720c */ /* 0x000fc40003f25270 */
[----:B------:R-:W-:Y:S01]  /*08f0*/  STL [R1+0x1a8], RZ ;  /* 0x0001a8ff01007387 */ /* 0x000fe20000100800 */
[----:B------:R-:W-:Y:S02]  /*0900*/  ISETP.GE.U32.AND P0, PT, R4, R9, PT ;  /* 0x000000090400720c */ /* 0x000fe40003f06070 */
[-C--:B------:R-:W-:Y:S01]  /*0910*/  LOP3.LUT R4, R6, R13.reuse, RZ, 0x3c, !PT ;  /* 0x0000000d06047212 */ /* 0x080fe200078e3cff */
[----:B------:R-:W-:Y:S01]  /*0920*/  STL [R1+0x1ac], RZ ;  /* 0x0001acff01007387 */ /* 0x000fe20000100800 */
[----:B0-----:R-:W-:Y:S02]  /*0930*/  VIADD R7, R5, 0x3f ;  /* 0x0000003f05077836 */ /* 0x001fe40000000000 */
[----:B------:R-:W-:Y:S01]  /*0940*/  ISETP.GE.AND P2, PT, R4, RZ, PT ;  /* 0x000000ff0400720c */ /* 0x000fe20003f46270 */
[----:B------:R-:W-:Y:S04]  /*0950*/  STL [R1+0x160], RZ ;  /* 0x000160ff01007387 */ /* 0x000fe80000100800 */
[----:B------:R-:W-:Y:S02]  /*0960*/  STL [R1+0x164], RZ ;  /* 0x000164ff01007387 */ /* 0x000fe40000100800 */
[----:B------:R-:W-:Y:S01]  /*0970*/  @P0 VIADD R0, R0, 0x1 ;  /* 0x0000000100000836 */ /* 0x000fe20000000000 */
[----:B------:R-:W-:Y:S01]  /*0980*/  ISETP.GE.AND P0, PT, R7, 0x40, PT ;  /* 0x000000400700780c */ /* 0x000fe20003f06270 */
[----:B------:R-:W-:Y:S04]  /*0990*/  STL [R1+0x168], RZ ;  /* 0x000168ff01007387 */ /* 0x000fe80000100800 */
[----:B------:R-:W-:Y:S01]  /*09a0*/  STL [R1+0x16c], RZ ;  /* 0x00016cff01007387 */ /* 0x000fe20000100800 */
[----:B------:R-:W-:Y:S01]  /*09b0*/  @!P2 IMAD.MOV R0, RZ, RZ, -R0 ;  /* 0x000000ffff00a224 */ /* 0x000fe200078e0a00 */
[----:B------:R-:W-:-:S02]  /*09c0*/  @!P1 LOP3.LUT R0, RZ, R13, RZ, 0x33, !PT ;  /* 0x0000000dff009212 */ /* 0x000fc400078e33ff */
[----:B------:R-:W-:Y:S03]  /*09d0*/  STL [R1+0x140], RZ ;  /* 0x000140ff01007387 */ /* 0x000fe60000100800 */
[----:B------:R-:W-:Y:S01]  /*09e0*/  IMAD.MOV R4, RZ, RZ, -R0 ;  /* 0x000000ffff047224 */ /* 0x000fe200078e0a00 */
[----:B------:R-:W-:Y:S03]  /*09f0*/  STL [R1+0x144], RZ ;  /* 0x000144ff01007387 */ /* 0x000fe60000100800 */
[----:B------:R-:W-:Y:S01]  /*0a00*/  IMAD R4, R13, R4, R6 ;  /* 0x000000040d047224 */ /* 0x000fe200078e0206 */
[----:B------:R-:W-:Y:S01]  /*0a10*/  STL [R1+0x148], RZ ;  /* 0x000148ff01007387 */ /* 0x000fe20000100800 */
[----:B------:R-:W-:Y:S02]  /*0a20*/  IMAD.SHL.U32 R6, R0, 0x40, RZ ;  /* 0x0000004000067824 */ /* 0x000fe400078e00ff */
[----:B------:R-:W-:Y:S01]  /*0a30*/  IMAD.IADD R4, R8, 0x1, R4 ;  /* 0x0000000108047824 */ /* 0x000fe200078e0204 */
[----:B------:R-:W-:Y:S01]  /*0a40*/  STL [R1+0x14c], RZ ;  /* 0x00014cff01007387 */ /* 0x000fe20000100800 */
[----:B------:R-:W-:-:S02]  /*0a50*/  VIADD R8, R6, 0x1 ;  /* 0x0000000106087836 */ /* 0x000fc40000000000 */
[C---:B------:R-:W-:Y:S01]  /*0a60*/  VIADD R7, R6.reuse, 0x2 ;  /* 0x0000000206077836 */ /* 0x040fe20000000000 */
[----:B------:R-:W-:Y:S01]  /*0a70*/  STL [R1+0x90], RZ ;  /* 0x000090ff01007387 */ /* 0x000fe20000100800 */
[C---:B------:R-:W-:Y:S02]  /*0a80*/  VIADD R0, R6.reuse, 0x3 ;  /* 0x0000000306007836 */ /* 0x040fe40000000000 */
[C---:B------:R-:W-:Y:S01]  /*0a90*/  VIADD R59, R6.reuse, 0x13 ;  /* 0x00000013063b7836 */ /* 0x040fe20000000000 */
[----:B------:R-:W-:Y:S01]  /*0aa0*/  STL [R1+0x94], RZ ;  /* 0x000094ff01007387 */ /* 0x000fe20000100800 */
[C---:B------:R-:W-:Y:S02]  /*0ab0*/  VIADD R42, R6.reuse, 0x17 ;  /* 0x00000017062a7836 */ /* 0x040fe40000000000 */
[C---:B------:R-:W-:Y:S01]  /*0ac0*/  VIADD R60, R6.reuse, 0x18 ;  /* 0x00000018063c7836 */ /* 0x040fe20000000000 */
        /* <DEDUP_REMOVED lines=43> */
[----:B------:R-:W-:-:S03]  /*0d80*/  VIADD R9, R6, 0x3b ;  /* 0x0000003b06097836 */ /* 0x000fc60000000000 */
[----:B------:R-:W-:Y:S04]  /*0d90*/  STL [R1+0x74], RZ ;  /* 0x000074ff01007387 */ /* 0x000fe80000100800 */
        /* <DEDUP_REMOVED lines=14> */
[----:B------:R-:W-:Y:S04]  /*0e80*/  STL [R1+0x324], R6 ;  /* 0x0003240601007387 */ /* 0x000fe80000100800 */
[----:B------:R0:W-:Y:S04]  /*0e90*/  STL [R1+0x104], R8 ;  /* 0x0001040801007387 */ /* 0x0001e80000100800 */
[----:B------:R1:W-:Y:S04]  /*0ea0*/  STL [R1+0x100], R7 ;  /* 0x0001000701007387 */ /* 0x0003e80000100800 */
[----:B------:R2:W-:Y:S01]  /*0eb0*/  STL [R1+0xfc], R0 ;  /* 0x0000fc0001007387 */ /* 0x0005e20000100800 */
[C---:B0-----:R-:W-:Y:S01]  /*0ec0*/  VIADD R8, R6.reuse, 0x4 ;  /* 0x0000000406087836 */ /* 0x041fe20000000000 */
[----:B------:R-:W0:Y:S01]  /*0ed0*/  S2R R5, SR_TID.X ;  /* 0x0000000000057919 */ /* 0x000e220000002100 */
[----:B-1----:R-:W-:-:S03]  /*0ee0*/  VIADD R7, R6, 0x5 ;  /* 0x0000000506077836 */ /* 0x002fc60000000000 */
[----:B------:R1:W-:Y:S01]  /*0ef0*/  STL [R1+0xf8], R8 ;  /* 0x0000f80801007387 */ /* 0x0003e20000100800 */
[----:B--2---:R-:W-:-:S03]  /*0f00*/  VIADD R0, R6, 0x6 ;  /* 0x0000000606007836 */ /* 0x004fc60000000000 */
[----:B------:R2:W-:Y:S04]  /*0f10*/  STL [R1+0xf4], R7 ;  /* 0x0000f40701007387 */ /* 0x0005e80000100800 */
[----:B------:R3:W-:Y:S01]  /*0f20*/  STL [R1+0xf0], R0 ;  /* 0x0000f00001007387 */ /* 0x0007e20000100800 */
[C---:B-1----:R-:W-:Y:S02]  /*0f30*/  VIADD R8, R6.reuse, 0x7 ;  /* 0x0000000706087836 */ /* 0x042fe40000000000 */
[----:B--2---:R-:W-:-:S03]  /*0f40*/  VIADD R7, R6, 0x8 ;  /* 0x0000000806077836 */ /* 0x004fc60000000000 */
[----:B------:R1:W-:Y:S01]  /*0f50*/  STL [R1+0xec], R8 ;  /* 0x0000ec0801007387 */ /* 0x0003e20000100800 */
[----:B---3--:R-:W-:-:S03]  /*0f60*/  VIADD R0, R6, 0x9 ;  /* 0x0000000906007836 */ /* 0x008fc60000000000 */
[----:B------:R2:W-:Y:S04]  /*0f70*/  STL [R1+0xe8], R7 ;  /* 0x0000e80701007387 */ /* 0x0005e80000100800 */
[----:B------:R3:W-:Y:S01]  /*0f80*/  STL [R1+0xe4], R0 ;  /* 0x0000e40001007387 */ /* 0x0007e20000100800 */
[C---:B-1----:R-:W-:Y:S01]  /*0f90*/  VIADD R8, R6.reuse, 0xa ;  /* 0x0000000a06087836 */ /* 0x042fe20000000000 */
[----:B0-----:R-:W-:Y:S01]  /*0fa0*/  LOP3.LUT R61, R5, 0x1f, RZ, 0xc0, !PT ;  /* 0x0000001f053d7812 */ /* 0x001fe200078ec0ff */
[----:B--2---:R-:W-:-:S03]  /*0fb0*/  VIADD R7, R6, 0xb ;  /* 0x0000000b06077836 */ /* 0x004fc60000000000 */
[----:B------:R0:W-:Y:S01]  /*0fc0*/  STL [R1+0xe0], R8 ;  /* 0x0000e00801007387 */ /* 0x0001e20000100800 */
[----:B---3--:R-:W-:-:S03]  /*0fd0*/  VIADD R0, R6, 0xc ;  /* 0x0000000c06007836 */ /* 0x008fc60000000000 */
[----:B------:R1:W-:Y:S04]  /*0fe0*/  STL [R1+0xdc], R7 ;  /* 0x0000dc0701007387 */ /* 0x0003e80000100800 */
[----:B------:R2:W-:Y:S01]  /*0ff0*/  STL [R1+0xd8], R0 ;  /* 0x0000d80001007387 */ /* 0x0005e20000100800 */
[C---:B0-----:R-:W-:Y:S02]  /*1000*/  VIADD R8, R6.reuse, 0xd ;  /* 0x0000000d06087836 */ /* 0x041fe40000000000 */
[----:B-1----:R-:W-:-:S03]  /*1010*/  VIADD R7, R6, 0xe ;  /* 0x0000000e06077836 */ /* 0x002fc60000000000 */
[----:B------:R0:W-:Y:S01]  /*1020*/  STL [R1+0xd4], R8 ;  /* 0x0000d40801007387 */ /* 0x0001e20000100800 */
[----:B--2---:R-:W-:-:S03]  /*1030*/  VIADD R0, R6, 0xf ;  /* 0x0000000f06007836 */ /* 0x004fc60000000000 */
        /* <DEDUP_REMOVED lines=15> */
[C---:B-1----:R-:W-:Y:S02]  /*1130*/  VIADD R7, R6.reuse, 0x19 ;  /* 0x0000001906077836 */ /* 0x042fe40000000000 */
[----:B--2---:R-:W-:-:S03]  /*1140*/  VIADD R0, R6, 0x1a ;  /* 0x0000001a06007836 */ /* 0x004fc60000000000 */
[----:B------:R0:W-:Y:S04]  /*1150*/  STL [R1+0x64], R7 ;  /* 0x0000640701007387 */ /* 0x0001e80000100800 */
[----:B------:R1:W-:Y:S04]  /*1160*/  STL [R1+0x60], R0 ;  /* 0x0000600001007387 */ /* 0x0003e80000100800 */
[----:B------:R2:W-:Y:S01]  /*1170*/  STL [R1+0x38], R8 ;  /* 0x0000380801007387 */ /* 0x0005e20000100800 */
[C---:B0-----:R-:W-:Y:S02]  /*1180*/  VIADD R7, R6.reuse, 0x1e ;  /* 0x0000001e06077836 */ /* 0x041fe40000000000 */
[----:B-1----:R-:W-:-:S02]  /*1190*/  VIADD R0, R6, 0x1d ;  /* 0x0000001d06007836 */ /* 0x002fc40000000000 */
[----:B--2---:R-:W-:-:S03]  /*11a0*/  VIADD R8, R6, 0x3c ;  /* 0x0000003c06087836 */ /* 0x004fc60000000000 */
[----:B------:R0:W-:Y:S04]  /*11b0*/  STL [R1+0x34], R0 ;  /* 0x0000340001007387 */ /* 0x0001e80000100800 */
[----:B------:R-:W-:Y:S01]  /*11c0*/  STL [R1+0x30], R7 ;  /* 0x0000300701007387 */ /* 0x000fe20000100800 */
[----:B0-----:R-:W-:-:S05]  /*11d0*/  VIADD R0, R6, 0x1f ;  /* 0x0000001f06007836 */ /* 0x001fca0000000000 */
[----:B------:R0:W-:Y:S02]  /*11e0*/  STL [R1+0x1c], R0 ;  /* 0x00001c0001007387 */ /* 0x0001e40000100800 */
[----:B0-----:R-:W-:Y:S02]  /*11f0*/  IMAD.SHL.U32 R0, R4, 0x40, RZ ;  /* 0x0000004004007824 */ /* 0x001fe400078e00ff */
[----:B------:R-:W-:-:S03]  /*1200*/  IMAD.MOV.U32 R4, RZ, RZ, R6 ;  /* 0x000000ffff047224 */ /* 0x000fc600078e0006 */
[----:B------:R-:W-:Y:S01]  /*1210*/  LOP3.LUT R61, R0, 0x20, R61, 0xfe, !PT ;  /* 0x00000020003d7812 */ /* 0x000fe200078efe3d */
[----:B------:R-:W-:Y:S01]  /*1220*/  VIADD R7, R4, 0x3d ;  /* 0x0000003d04077836 */ /* 0x000fe20000000000 */
[----:B------:R-:W-:Y:S01]  /*1230*/  LOP3.LUT R5, R0, 0x1f, R5, 0xf8, !PT ;  /* 0x0000001f00057812 */ /* 0x000fe200078ef805 */
[C---:B------:R-:W-:Y:S02]  /*1240*/  VIADD R6, R4.reuse, 0x3e ;  /* 0x0000003e04067836 */ /* 0x040fe40000000000 */
[----:B------:R0:W-:Y:S01]  /*1250*/  STL [R1+0x430], R61 ;  /* 0x0004303d01007387 */ /* 0x0001e20000100800 */
[----:B------:R-:W-:-:S03]  /*1260*/  VIADD R4, R4, 0x3f ;  /* 0x0000003f04047836 */ /* 0x000fc60000000000 */
[----:B------:R0:W-:Y:S01]  /*1270*/  STL [R1+0x42c], R5 ;  /* 0x00042c0501007387 */ /* 0x0001e20000100800 */
[----:B------:R-:W-:Y:S05]  /*1280*/  @!P0 BRA `(.L_x_0) ;  /* 0x0000020c009c8947 */ /* 0x000fea0003800000 */
[----:B------:R-:W-:Y:S01]  /*1290*/  IABS R24, R2 ;  /* 0x0000000200187213 */ /* 0x000fe20000000000 */
[----:B------:R-:W-:Y:S01]  /*12a0*/  IMAD.MOV.U32 R39, RZ, RZ, R5 ;  /* 0x000000ffff277224 */ /* 0x000fe200078e0005 */
[----:B0-----:R-:W-:Y:S01]  /*12b0*/  IABS R5, R3 ;  /* 0x0000000300057213 */ /* 0x001fe20000000000 */
[----:B------:R-:W-:Y:S01]  /*12c0*/  IMAD.MOV.U32 R20, RZ, RZ, RZ ;  /* 0x000000ffff147224 */ /* 0x000fe200078e00ff */
[----:B------:R-:W0:Y:S01]  /*12d0*/  I2F.RP R0, R24 ;  /* 0x0000001800007306 */ /* 0x000e220000209400 */
[----:B------:R-:W-:Y:S01]  /*12e0*/  IABS R26, R4 ;  /* 0x00000004001a7213 */ /* 0x000fe20000000000 */
[----:B------:R1:W-:Y:S01]  /*12f0*/  STL [R1+0xd90], R3 ;  /* 0x000d900301007387 */ /* 0x0003e20000100800 */
[----:B------:R-:W-:Y:S01]  /*1300*/  ISETP.GE.AND P5, PT, R4, RZ, PT ;  /* 0x000000ff0400720c */ /* 0x000fe20003fa6270 */
[----:B------:R-:W-:Y:S01]  /*1310*/  IMAD.MOV.U32 R38, RZ, RZ, R60 ;  /* 0x000000ffff267224 */ /* 0x000fe200078e003c */
[----:B------:R-:W-:Y:S01]  /*1320*/  IABS R4, R6 ;  /* 0x0000000600047213 */ /* 0x000fe20000000000 */
[----:B------:R-:W-:Y:S01]  /*1330*/  IMAD.MOV.U32 R31, RZ, RZ, R54 ;  /* 0x000000ffff1f7224 */ /* 0x000fe200078e0036 */
[----:B------:R-:W-:Y:S01]  /*1340*/  ISETP.GE.AND P4, PT, R39, RZ, PT ;  /* 0x000000ff2700720c */ /* 0x000fe20003f86270 */
[----:B------:R-:W2:Y:S01]  /*1350*/  I2F.RP R23, R5 ;  /* 0x0000000500177306 */ /* 0x000ea20000209400 */
[----:B------:R-:W-:Y:S01]  /*1360*/  ISETP.GE.AND P0, PT, R6, RZ, PT ;  /* 0x000000ff0600720c */ /* 0x000fe20003f06270 */
[----:B------:R-:W-:Y:S01]  /*1370*/  ULDC.64 UR8, c[0x0][0x218] ;  /* 0x0000860000087ab9 */ /* 0x000fe20000000a00 */
[----:B------:R-:W-:Y:S01]  /*1380*/  IABS R6, R7 ;  /* 0x0000000700067213 */ /* 0x000fe20000000000 */
[----:B------:R-:W-:Y:S01]  /*1390*/  ULDC UR10, c[0x0][0x240] ;  /* 0x00009000000a7ab9 */ /* 0x000fe20000000800 */
[----:B------:R-:W-:Y:S01]  /*13a0*/  ISETP.GE.AND P3, PT, R7, RZ, PT ;  /* 0x000000ff0700720c */ /* 0x000fe20003f66270 */
[----:B------:R-:W-:Y:S01]  /*13b0*/  ULDC UR5, c[0x0][0x234] ;  /* 0x00008d0000057ab9 */ /* 0x000fe20000000800 */
[----:B------:R-:W-:Y:S01]  /*13c0*/  IABS R7, R8 ;  /* 0x0000000800077213 */ /* 0x000fe20000000000 */
[----:B0-----:R-:W0:Y:S01]  /*13d0*/  MUFU.RCP R0, R0 ;  /* 0x0000000000007308 */ /* 0x001e220000001000 */
[----:B------:R-:W-:Y:S01]  /*13e0*/  IABS R60, R12 ;  /* 0x0000000c003c7213 */ /* 0x000fe20000000000 */
[----:B------:R-:W-:Y:S01]  /*13f0*/  ULDC UR13, c[0x0][0x238] ;  /* 0x00008e00000d7ab9 */ /* 0x000fe20000000800 */
[----:B------:R-:W-:-:S05]  /*1400*/  IABS R29, R14 ;  /* 0x0000000e001d7213 */ /* 0x000fca0000000000 */
[----:B--2---:R-:W2:Y:S01]  /*1410*/  MUFU.RCP R23, R23 ;  /* 0x0000001700177308 */ /* 0x004ea20000001000 */
[----:B0-----:R-:W-:-:S07]  /*1420*/  VIADD R0, R0, 0xffffffe ;  /* 0x0ffffffe00007836 */ /* 0x001fce0000000000 */
[----:B------:R0:W3:Y:S01]  /*1430*/  F2I.FTZ.U32.TRUNC.NTZ R21, R0 ;  /* 0x0000000000157305 */ /* 0x0000e2000021f000 */
[----:B--2---:R-:W-:Y:S01]  /*1440*/  VIADD R23, R23, 0xffffffe ;  /* 0x0ffffffe17177836 */ /* 0x004fe20000000000 */
[----:B0-----:R-:W-:-:S06]  /*1450*/  IABS R0, R39 ;  /* 0x0000002700007213 */ /* 0x001fcc0000000000 */
[----:B------:R-:W0:Y:S01]  /*1460*/  F2I.FTZ.U32.TRUNC.NTZ R23, R23 ;  /* 0x0000001700177305 */ /* 0x000e22000021f000 */
[----:B------:R-:W-:Y:S01]  /*1470*/  IMAD.MOV.U32 R39, RZ, RZ, R59 ;  /* 0x000000ffff277224 */ /* 0x000fe200078e003b */
[----:B------:R-:W-:Y:S01]  /*1480*/  IABS R59, R13 ;  /* 0x0000000d003b7213 */ /* 0x000fe20000000000 */
[----:B---3--:R-:W-:-:S04]  /*1490*/  IMAD.MOV R22, RZ, RZ, -R21 ;  /* 0x000000ffff167224 */ /* 0x008fc800078e0a15 */
[----:B------:R-:W-:-:S04]  /*14a0*/  IMAD R22, R22, R24, RZ ;  /* 0x0000001816167224 */ /* 0x000fc800078e02ff */
[----:B------:R-:W-:Y:S01]  /*14b0*/  IMAD.HI.U32 R22, R21, R22, R20 ;  /* 0x0000001615167227 */ /* 0x000fe200078e0014 */
[----:B------:R-:W-:-:S03]  /*14c0*/  IABS R20, R61 ;  /* 0x0000003d00147213 */ /* 0x000fc60000000000 */
[----:B------:R-:W-:Y:S02]  /*14d0*/  IMAD.MOV.U32 R21, RZ, RZ, R0 ;  /* 0x000000ffff157224 */ /* 0x000fe400078e0000 */
[----:B0-----:R-:W-:Y:S02]  /*14e0*/  IMAD.MOV R0, RZ, RZ, -R23 ;  /* 0x000000ffff007224 */ /* 0x001fe400078e0a17 */
[----:B------:R-:W-:-:S04]  /*14f0*/  IMAD.HI.U32 R25, R22, R21, RZ ;  /* 0x0000001516197227 */ /* 0x000fc800078e00ff */
[----:B------:R-:W-:-:S04]  /*1500*/  IMAD.HI.U32 R22, R22, R20, RZ ;  /* 0x0000001416167227 */ /* 0x000fc800078e00ff */
[----:B------:R-:W-:Y:S02]  /*1510*/  IMAD.MOV R25, RZ, RZ, -R25 ;  /* 0x000000ffff197224 */ /* 0x000fe400078e0a19 */
[----:B------:R-:W-:Y:S02]  /*1520*/  IMAD.MOV R22, RZ, RZ, -R22 ;  /* 0x000000ffff167224 */ /* 0x000fe400078e0a16 */
[C---:B------:R-:W-:Y:S02]  /*1530*/  IMAD R21, R24.reuse, R25, R21 ;  /* 0x0000001918157224 */ /* 0x040fe400078e0215 */
[----:B------:R-:W-:Y:S02]  /*1540*/  IMAD R20, R24, R22, R20 ;  /* 0x0000001618147224 */ /* 0x000fe400078e0214 */
[----:B------:R-:W-:Y:S01]  /*1550*/  IMAD R0, R0, R5, RZ ;  /* 0x0000000500007224 */ /* 0x000fe200078e02ff */
[C---:B------:R-:W-:Y:S01]  /*1560*/  ISETP.GT.U32.AND P1, PT, R24.reuse, R21, PT ;  /* 0x000000151800720c */ /* 0x040fe20003f24070 */
[----:B------:R-:W-:Y:S01]  /*1570*/  IMAD.MOV.U32 R22, RZ, RZ, RZ ;  /* 0x000000ffff167224 */ /* 0x000fe200078e00ff */
[----:B------:R-:W-:-:S03]  /*1580*/  ISETP.GT.U32.AND P2, PT, R24, R20, PT ;  /* 0x000000141800720c */ /* 0x000fc60003f44070 */
[----:B------:R-:W-:-:S06]  /*1590*/  IMAD.HI.U32 R0, R23, R0, R22 ;  /* 0x0000000017007227 */ /* 0x000fcc00078e0016 */
[----:B------:R-:W-:-:S04]  /*15a0*/  IMAD.HI.U32 R27, R0, R26, RZ ;  /* 0x0000001a001b7227 */ /* 0x000fc800078e00ff */
[--C-:B------:R-:W-:Y:S02]  /*15b0*/  @!P1 IMAD.IADD R21, R21, 0x1, -R24.reuse ;  /* 0x0000000115159824 */ /* 0x100fe400078e0a18 */
[----:B------:R-:W-:Y:S01]  /*15c0*/  @!P2 IMAD.IADD R20, R20, 0x1, -R24 ;  /* 0x000000011414a824 */ /* 0x000fe200078e0a18 */
[----:B------:R-:W-:Y:S01]  /*15d0*/  ISETP.GE.AND P2, PT, R61, RZ, PT ;  /* 0x000000ff3d00720c */ /* 0x000fe20003f46270 */
[----:B------:R-:W-:Y:S01]  /*15e0*/  IMAD.HI.U32 R23, R0, R4, RZ ;  /* 0x0000000400177227 */ /* 0x000fe200078e00ff */
[C---:B------:R-:W-:Y:S02]  /*15f0*/  ISETP.GT.U32.AND P1, PT, R24.reuse, R21, PT ;  /* 0x000000151800720c */ /* 0x040fe40003f24070 */
[----:B------:R-:W-:Y:S01]  /*1600*/  ISETP.GT.U32.AND P6, PT, R24, R20, PT ;  /* 0x000000141800720c */ /* 0x000fe20003fc4070 */
[----:B------:R-:W-:Y:S02]  /*1610*/  IMAD.MOV R27, RZ, RZ, -R27 ;  /* 0x000000ffff1b7224 */ /* 0x000fe400078e0a1b */
[----:B------:R-:W-:-:S02]  /*1620*/  IMAD.MOV R23, RZ, RZ, -R23 ;  /* 0x000000ffff177224 */ /* 0x000fc400078e0a17 */
[C---:B------:R-:W-:Y:S02]  /*1630*/  IMAD R26, R5.reuse, R27, R26 ;  /* 0x0000001b051a7224 */ /* 0x040fe400078e021a */
[----:B------:R-:W-:Y:S01]  /*1640*/  IMAD R4, R5, R23, R4 ;  /* 0x0000001705047224 */ /* 0x000fe200078e0204 */
[----:B------:R-:W-:Y:S01]  /*1650*/  LOP3.LUT R23, RZ, R2, RZ, 0x33, !PT ;  /* 0x00000002ff177212 */ /* 0x000fe200078e33ff */
[----:B------:R-:W-:-:S04]  /*1660*/  IMAD.HI.U32 R25, R0, R6, RZ ;  /* 0x0000000600197227 */ /* 0x000fc800078e00ff */
[--C-:B------:R-:W-:Y:S01]  /*1670*/  @!P1 IMAD.IADD R21, R21, 0x1, -R24.reuse ;  /* 0x0000000115159824 */ /* 0x100fe200078e0a18 */
[----:B------:R-:W-:Y:S01]  /*1680*/  ISETP.NE.AND P1, PT, R2, RZ, PT ;  /* 0x000000ff0200720c */ /* 0x000fe20003f25270 */
[----:B------:R-:W-:Y:S01]  /*1690*/  @!P6 IMAD.IADD R20, R20, 0x1, -R24 ;  /* 0x000000011414e824 */ /* 0x000fe200078e0a18 */
[C---:B------:R-:W-:Y:S01]  /*16a0*/  ISETP.GT.U32.AND P6, PT, R5.reuse, R26, PT ;  /* 0x0000001a0500720c */ /* 0x040fe20003fc4070 */
[----:B------:R-:W-:Y:S01]  /*16b0*/  @!P4 IMAD.MOV R21, RZ, RZ, -R21 ;  /* 0x000000ffff15c224 */ /* 0x000fe200078e0a15 */
[----:B------:R-:W-:Y:S01]  /*16c0*/  ISETP.GT.U32.AND P4, PT, R5, R4, PT ;  /* 0x000000040500720c */ /* 0x000fe20003f84070 */
[----:B------:R-:W-:Y:S01]  /*16d0*/  IMAD.HI.U32 R22, R0, R7, RZ ;  /* 0x0000000700167227 */ /* 0x000fe200078e00ff */
[----:B------:R-:W-:Y:S02]  /*16e0*/  IABS R2, R10 ;  /* 0x0000000a00027213 */ /* 0x000fe40000000000 */
[----:B------:R-:W-:Y:S01]  /*16f0*/  SEL R21, R23, R21, !P1 ;  /* 0x0000001517157207 */ /* 0x000fe20004800000 */
[----:B------:R-:W-:-:S02]  /*1700*/  IMAD.MOV R25, RZ, RZ, -R25 ;  /* 0x000000ffff197224 */ /* 0x000fc400078e0a19 */
[----:B------:R-:W-:Y:S02]  /*1710*/  IMAD.MOV R22, RZ, RZ, -R22 ;  /* 0x000000ffff167224 */ /* 0x000fe400078e0a16 */
[C---:B------:R-:W-:Y:S01]  /*1720*/  IMAD R6, R5.reuse, R25, R6 ;  /* 0x0000001905067224 */ /* 0x040fe200078e0206 */
[----:B------:R0:W-:Y:S01]  /*1730*/  STL [R1+0x78], R21 ;  /* 0x0000781501007387 */ /* 0x0001e20000100800 */
[----:B------:R-:W-:Y:S02]  /*1740*/  @!P6 IMAD.IADD R26, R26, 0x1, -R5 ;  /* 0x000000011a1ae824 */ /* 0x000fe400078e0a05 */
[----:B------:R-:W-:Y:S01]  /*1750*/  @!P2 IMAD.MOV R20, RZ, RZ, -R20 ;  /* 0x000000ffff14a224 */ /* 0x000fe200078e0a14 */
[C---:B------:R-:W-:Y:S01]  /*1760*/  ISETP.GT.U32.AND P2, PT, R5.reuse, R6, PT ;  /* 0x000000060500720c */ /* 0x040fe20003f44070 */
[C---:B------:R-:W-:Y:S01]  /*1770*/  IMAD R7, R5.reuse, R22, R7 ;  /* 0x0000001605077224 */ /* 0x040fe200078e0207 */
[----:B------:R-:W-:Y:S01]  /*1780*/  IABS R22, R9 ;  /* 0x0000000900167213 */ /* 0x000fe20000000000 */
[----:B------:R-:W-:Y:S01]  /*1790*/  @!P4 IMAD.IADD R4, R4, 0x1, -R5 ;  /* 0x000000010404c824 */ /* 0x000fe200078e0a05 */
[----:B------:R-:W-:Y:S01]  /*17a0*/  ISETP.GT.U32.AND P6, PT, R5, R26, PT ;  /* 0x0000001a0500720c */ /* 0x000fe20003fc4070 */
[----:B------:R-:W-:Y:S01]  /*17b0*/  IMAD.MOV.U32 R27, RZ, RZ, R42 ;  /* 0x000000ffff1b7224 */ /* 0x000fe200078e002a */
[----:B-1----:R-:W-:Y:S01]  /*17c0*/  SEL R3, R23, R20, !P1 ;  /* 0x0000001417037207 */ /* 0x002fe20004800000 */
[----:B------:R-:W-:Y:S01]  /*17d0*/  IMAD.HI.U32 R23, R0, R22, RZ ;  /* 0x0000001600177227 */ /* 0x000fe200078e00ff */
[----:B------:R-:W-:-:S02]  /*17e0*/  ISETP.GT.U32.AND P1, PT, R5, R7, PT ;  /* 0x000000070500720c */ /* 0x000fc40003f24070 */
[C---:B------:R-:W-:Y:S01]  /*17f0*/  ISETP.GT.U32.AND P4, PT, R5.reuse, R4, PT ;  /* 0x000000040500720c */ /* 0x040fe20003f84070 */
[----:B------:R-:W-:Y:S01]  /*1800*/  IMAD.HI.U32 R20, R0, R2, RZ ;  /* 0x0000000200147227 */ /* 0x000fe200078e00ff */
[----:B------:R1:W-:Y:S01]  /*1810*/  STL [R1+0x70], R3 ;  /* 0x0000700301007387 */ /* 0x0003e20000100800 */
[----:B0-----:R-:W-:Y:S02]  /*1820*/  IABS R21, R11 ;  /* 0x0000000b00157213 */ /* 0x001fe40000000000 */
[----:B------:R-:W-:Y:S02]  /*1830*/  IMAD.MOV R23, RZ, RZ, -R23 ;  /* 0x000000ffff177224 */ /* 0x000fe400078e0a17 */
[----:B------:R-:W-:Y:S01]  /*1840*/  @!P2 IMAD.IADD R6, R6, 0x1, -R5 ;  /* 0x000000010606a824 */ /* 0x000fe200078e0a05 */
[----:B------:R-:W-:Y:S01]  /*1850*/  ISETP.GE.AND P2, PT, R8, RZ, PT ;  /* 0x000000ff0800720c */ /* 0x000fe20003f46270 */
[----:B------:R-:W-:Y:S02]  /*1860*/  IMAD.MOV R20, RZ, RZ, -R20 ;  /* 0x000000ffff147224 */ /* 0x000fe400078e0a14 */
[----:B------:R-:W-:-:S02]  /*1870*/  IMAD R8, R5, R23, R22 ;  /* 0x0000001705087224 */ /* 0x000fc400078e0216 */
[--C-:B------:R-:W-:Y:S02]  /*1880*/  @!P6 IMAD.IADD R26, R26, 0x1, -R5.reuse ;  /* 0x000000011a1ae824 */ /* 0x100fe400078e0a05 */
[--C-:B------:R-:W-:Y:S01]  /*1890*/  @!P1 IMAD.IADD R7, R7, 0x1, -R5.reuse ;  /* 0x0000000107079824 */ /* 0x100fe200078e0a05 */
[C---:B------:R-:W-:Y:S01]  /*18a0*/  ISETP.GT.U32.AND P1, PT, R5.reuse, R6, PT ;  /* 0x000000060500720c */ /* 0x040fe20003f24070 */
[C---:B------:R-:W-:Y:S02]  /*18b0*/  IMAD R2, R5.reuse, R20, R2 ;  /* 0x0000001405027224 */ /* 0x040fe400078e0202 */
[----:B------:R-:W-:Y:S01]  /*18c0*/  @!P4 IMAD.IADD R4, R4, 0x1, -R5 ;  /* 0x000000010404c824 */ /* 0x000fe200078e0a05 */
[C---:B------:R-:W-:Y:S01]  /*18d0*/  ISETP.GT.U32.AND P4, PT, R5.reuse, R8, PT ;  /* 0x000000080500720c */ /* 0x040fe20003f84070 */
[----:B------:R-:W-:Y:S01]  /*18e0*/  IMAD.MOV.U32 R24, RZ, RZ, R26 ;  /* 0x000000ffff187224 */ /* 0x000fe200078e001a */
[----:B------:R-:W-:Y:S01]  /*18f0*/  ISETP.GT.U32.AND P6, PT, R5, R7, PT ;  /* 0x000000070500720c */ /* 0x000fe20003fc4070 */
[----:B-1----:R-:W-:-:S02]  /*1900*/  IMAD.MOV.U32 R3, RZ, RZ, R4 ;  /* 0x000000ffff037224 */ /* 0x002fc400078e0004 */
[----:B------:R-:W-:Y:S01]  /*1910*/  @!P5 IMAD.MOV R24, RZ, RZ, -R24 ;  /* 0x000000ffff18d224 */ /* 0x000fe200078e0a18 */
[----:B------:R-:W-:Y:S01]  /*1920*/  ISETP.GT.U32.AND P5, PT, R5, R2, PT ;  /* 0x000000020500720c */ /* 0x000fe20003fa4070 */
[----:B------:R-:W-:Y:S01]  /*1930*/  @!P0 IMAD.MOV R3, RZ, RZ, -R3 ;  /* 0x000000ffff038224 */ /* 0x000fe200078e0a03 */
[----:B------:R-:W-:Y:S01]  /*1940*/  ISETP.GE.AND P0, PT, R9, RZ, PT ;  /* 0x000000ff0900720c */ /* 0x000fe20003f06270 */
[--C-:B------:R-:W-:Y:S01]  /*1950*/  @!P1 IMAD.IADD R6, R6, 0x1, -R5.reuse ;  /* 0x0000000106069824 */ /* 0x100fe200078e0a05 */
[----:B------:R-:W-:Y:S01]  /*1960*/  STL [R1+0x18], R24 ;  /* 0x0000181801007387 */ /* 0x000fe20000100800 */
[----:B------:R-:W-:Y:S01]  /*1970*/  IMAD.HI.U32 R4, R0, R60, RZ ;  /* 0x0000003c00047227 */ /* 0x000fe200078e00ff */
[----:B------:R-:W-:Y:S02]  /*1980*/  ISETP.GE.AND P1, PT, R10, RZ, PT ;  /* 0x000000ff0a00720c */ /* 0x000fe40003f26270 */
[----:B------:R0:W-:Y:S01]  /*1990*/  STL [R1+0x14], R3 ;  /* 0x0000140301007387 */ /* 0x0001e20000100800 */
[----:B------:R-:W-:-:S02]  /*19a0*/  @!P4 IMAD.IADD R8, R8, 0x1, -R5 ;  /* 0x000000010808c824 */ /* 0x000fc400078e0a05 */
[--C-:B------:R-:W-:Y:S02]  /*19b0*/  @!P6 IMAD.IADD R7, R7, 0x1, -R5.reuse ;  /* 0x000000010707e824 */ /* 0x100fe400078e0a05 */
[----:B------:R-:W-:Y:S01]  /*19c0*/  @!P5 IMAD.IADD R2, R2, 0x1, -R5 ;  /* 0x000000010202d824 */ /* 0x000fe200078e0a05 */
[C---:B------:R-:W-:Y:S01]  /*19d0*/  ISETP.GT.U32.AND P5, PT, R5.reuse, R8, PT ;  /* 0x000000080500720c */ /* 0x040fe20003fa4070 */
[----:B------:R-:W-:Y:S02]  /*19e0*/  IMAD.MOV R4, RZ, RZ, -R4 ;  /* 0x000000ffff047224 */ /* 0x000fe400078e0a04 */
[----:B------:R-:W-:Y:S01]  /*19f0*/  IMAD.HI.U32 R20, R0, R21, RZ ;  /* 0x0000001500147227 */ /* 0x000fe200078e00ff */
[----:B------:R-:W-:Y:S02]  /*1a00*/  IABS R42, R17 ;  /* 0x00000011002a7213 */ /* 0x000fe40000000000 */
[----:B------:R-:W-:Y:S01]  /*1a10*/  IABS R22, R41 ;  /* 0x0000002900167213 */ /* 0x000fe20000000000 */
[----:B0-----:R-:W-:Y:S01]  /*1a20*/  IMAD.MOV.U32 R3, RZ, RZ, R6 ;  /* 0x000000ffff037224 */ /* 0x001fe200078e0006 */
[----:B------:R-:W-:Y:S01]  /*1a30*/  IABS R30, R18 ;  /* 0x00000012001e7213 */ /* 0x000fe20000000000 */
[C---:B------:R-:W-:Y:S01]  /*1a40*/  IMAD R60, R5.reuse, R4, R60 ;  /* 0x00000004053c7224 */ /* 0x040fe200078e023c */
[----:B------:R-:W-:Y:S01]  /*1a50*/  IABS R32, R19 ;  /* 0x0000001300207213 */ /* 0x000fe20000000000 */
[----:B------:R-:W-:Y:S01]  /*1a60*/  @!P3 IMAD.MOV R3, RZ, RZ, -R3 ;  /* 0x000000ffff03b224 */ /* 0x000fe200078e0a03 */
[----:B------:R-:W-:Y:S01]  /*1a70*/  ISETP.GT.U32.AND P3, PT, R5, R2, PT ;  /* 0x000000020500720c */ /* 0x000fe20003f64070 */
[----:B------:R-:W-:Y:S01]  /*1a80*/  @!P5 IMAD.IADD R8, R8, 0x1, -R5 ;  /* 0x000000010808d824 */ /* 0x000fe200078e0a05 */
[----:B------:R-:W-:Y:S01]  /*1a90*/  ISETP.GE.AND P5, PT, R12, RZ, PT ;  /* 0x000000ff0c00720c */ /* 0x000fe20003fa6270 */
[----:B------:R-:W-:Y:S01]  /*1aa0*/  IMAD.MOV R20, RZ, RZ, -R20 ;  /* 0x000000ffff147224 */ /* 0x000fe200078e0a14 */
[----:B------:R0:W-:Y:S01]  /*1ab0*/  STL [R1+0x10], R3 ;  /* 0x0000100301007387 */ /* 0x0001e20000100800 */
[----:B------:R-:W-:Y:S01]  /*1ac0*/  IMAD.HI.U32 R4, R0, R59, RZ ;  /* 0x0000003b00047227 */ /* 0x000fe200078e00ff */
[----:B------:R-:W-:-:S02]  /*1ad0*/  IABS R36, R43 ;  /* 0x0000002b00247213 */ /* 0x000fc40000000000 */
[----:B------:R-:W-:Y:S01]  /*1ae0*/  IABS R37, R46 ;  /* 0x0000002e00257213 */ /* 0x000fe20000000000 */
[----:B------:R-:W-:Y:S01]  /*1af0*/  IMAD R61, R5, R20, R21 ;  /* 0x00000014053d7224 */ /* 0x000fe200078e0215 */
[----:B------:R-:W-:Y:S01]  /*1b00*/  IABS R10, R47 ;  /* 0x0000002f000a7213 */ /* 0x000fe20000000000 */
[----:B------:R-:W-:Y:S01]  /*1b10*/  IMAD.MOV R6, RZ, RZ, -R4 ;  /* 0x000000ffff067224 */ /* 0x000fe200078e0a04 */
[----:B------:R-:W-:Y:S01]  /*1b20*/  ISETP.GE.AND P4, PT, R11, RZ, PT ;  /* 0x000000ff0b00720c */ /* 0x000fe20003f86270 */
[----:B------:R-:W-:Y:S01]  /*1b30*/  @!P3 IMAD.IADD R2, R2, 0x1, -R5 ;  /* 0x000000010202b824 */ /* 0x000fe200078e0a05 */
[----:B------:R-:W-:Y:S01]  /*1b40*/  ISETP.GT.U32.AND P6, PT, R5, R61, PT ;  /* 0x0000003d0500720c */ /* 0x000fe20003fc4070 */
[----:B0-----:R-:W-:Y:S01]  /*1b50*/  IMAD.MOV.U32 R3, RZ, RZ, R7 ;  /* 0x000000ffff037224 */ /* 0x001fe200078e0007 */
[----:B------:R-:W-:Y:S01]  /*1b60*/  ISETP.GE.AND P3, PT, R13, RZ, PT ;  /* 0x000000ff0d00720c */ /* 0x000fe20003f66270 */
[C---:B------:R-:W-:Y:S01]  /*1b70*/  IMAD R59, R5.reuse, R6, R59 ;  /* 0x00000006053b7224 */ /* 0x040fe200078e023b */
[----:B------:R-:W-:Y:S01]  /*1b80*/  IABS R6, R15 ;  /* 0x0000000f00067213 */ /* 0x000fe20000000000 */
[----:B------:R-:W-:Y:S01]  /*1b90*/  @!P2 IMAD.MOV R3, RZ, RZ, -R3 ;  /* 0x000000ffff03a224 */ /* 0x000fe200078e0a03 */
[----:B------:R-:W-:Y:S01]  /*1ba0*/  ISETP.GT.U32.AND P2, PT, R5, R60, PT ;  /* 0x0000003c0500720c */ /* 0x000fe20003f44070 */
[----:B------:R-:W-:-:S03]  /*1bb0*/  IMAD.HI.U32 R4, R0, R29, RZ ;  /* 0x0000001d00047227 */ /* 0x000fc600078e00ff */
[----:B------:R0:W-:Y:S01]  /*1bc0*/  STL [R1+0x8], R3 ;  /* 0x0000080301007387 */ /* 0x0001e20000100800 */
[----:B------:R-:W-:Y:S02]  /*1bd0*/  IMAD.MOV R4, RZ, RZ, -R4 ;  /* 0x000000ffff047224 */ /* 0x000fe400078e0a04 */
[----:B------:R-:W-:Y:S02]  /*1be0*/  @!P6 IMAD.IADD R61, R61, 0x1, -R5 ;  /* 0x000000013d3de824 */ /* 0x000fe400078e0a05 */
[C---:B------:R-:W-:Y:S02]  /*1bf0*/  IMAD R29, R5.reuse, R4, R29 ;  /* 0x00000004051d7224 */ /* 0x040fe400078e021d */
[----:B------:R-:W-:Y:S01]  /*1c00*/  IMAD.HI.U32 R4, R0, R6, RZ ;  /* 0x0000000600047227 */ /* 0x000fe200078e00ff */
[----:B------:R-:W-:-:S03]  /*1c10*/  ISETP.GT.U32.AND P6, PT, R5, R61, PT ;  /* 0x0000003d0500720c */ /* 0x000fc60003fc4070 */
[----:B0-----:R-:W-:Y:S02]  /*1c20*/  IMAD.MOV.U32 R3, RZ, RZ, R8 ;  /* 0x000000ffff037224 */ /* 0x001fe400078e0008 */
[----:B------:R-:W-:Y:S01]  /*1c30*/  @!P2 IMAD.IADD R60, R60, 0x1, -R5 ;  /* 0x000000013c3ca824 */ /* 0x000fe200078e0a05 */
[----:B------:R-:W-:Y:S01]  /*1c40*/  ISETP.GE.AND P2, PT, R14, RZ, PT ;  /* 0x000000ff0e00720c */ /* 0x000fe20003f46270 */
[----:B------:R-:W-:Y:S02]  /*1c50*/  @!P0 IMAD.MOV R3, RZ, RZ, -R3 ;  /* 0x000000ffff038224 */ /* 0x000fe400078e0a03 */
[----:B------:R-:W-:Y:S01]  /*1c60*/  IMAD.MOV R4, RZ, RZ, -R4 ;  /* 0x000000ffff047224 */ /* 0x000fe200078e0a04 */
[----:B------:R-:W-:Y:S01]  /*1c70*/  ISETP.GT.U32.AND P0, PT, R5, R60, PT ;  /* 0x0000003c0500720c */ /* 0x000fe20003f04070 */
[----:B------:R-:W-:Y:S01]  /*1c80*/  IMAD.MOV.U32 R24, RZ, RZ, R38 ;  /* 0x000000ffff187224 */ /* 0x000fe200078e0026 */
[----:B------:R0:W-:Y:S01]  /*1c90*/  STL [R1+0x4], R3 ;  /* 0x0000040301007387 */ /* 0x0001e20000100800 */
[----:B------:R-:W-:Y:S01]  /*1ca0*/  @!P6 IMAD.IADD R61, R61, 0x1, -R5 ;  /* 0x000000013d3de824 */ /* 0x000fe200078e0a05 */
[C---:B------:R-:W-:Y:S01]  /*1cb0*/  ISETP.GT.U32.AND P6, PT, R5.reuse, R59, PT ;  /* 0x0000003b0500720c */ /* 0x040fe20003fc4070 */
[----:B------:R-:W-:Y:S01]  /*1cc0*/  IMAD R28, R5, R4, R6 ;  /* 0x00000004051c7224 */ /* 0x000fe200078e0206 */
[----:B------:R-:W-:Y:S01]  /*1cd0*/  IABS R12, R40 ;  /* 0x00000028000c7213 */ /* 0x000fe20000000000 */
[----:B------:R-:W-:-:S04]  /*1ce0*/  IMAD.HI.U32 R7, R0, R30, RZ ;  /* 0x0000001e00077227 */ /* 0x000fc800078e00ff */
[----:B------:R-:W-:-:S04]  /*1cf0*/  IMAD.HI.U32 R9, R0, R10, RZ ;  /* 0x0000000a00097227 */ /* 0x000fc800078e00ff */
[----:B0-----:R-:W-:Y:S01]  /*1d00*/  IMAD.MOV.U32 R3, RZ, RZ, R2 ;  /* 0x000000ffff037224 */ /* 0x001fe200078e0002 */
[----:B------:R-:W-:Y:S01]  /*1d10*/  IABS R2, R16 ;  /* 0x0000001000027213 */ /* 0x000fe20000000000 */
[----:B------:R-:W-:Y:S02]  /*1d20*/  @!P0 IMAD.IADD R60, R60, 0x1, -R5 ;  /* 0x000000013c3c8824 */ /* 0x000fe400078e0a05 */
[----:B------:R-:W-:Y:S01]  /*1d30*/  @!P1 IMAD.MOV R3, RZ, RZ, -R3 ;  /* 0x000000ffff039224 */ /* 0x000fe200078e0a03 */
[----:B------:R-:W-:Y:S01]  /*1d40*/  IABS R8, R49 ;  /* 0x0000003100087213 */ /* 0x000fe20000000000 */
[----:B------:R-:W-:-:S03]  /*1d50*/  IMAD.MOV.U32 R38, RZ, RZ, R39 ;  /* 0x000000ffff267224 */ /* 0x000fc600078e0027 */
[----:B------:R0:W-:Y:S04]  /*1d60*/  STL [R1], R3 ;  /* 0x0000000301007387 */ /* 0x0001e80000100800 */
[----:B------:R-:W2:Y:S04]  /*1d70*/  LDL.LU R14, [R1+0x1c] ;  /* 0x00001c00010e7983 */ /* 0x000ea80000300800 */
[----:B------:R-:W3:Y:S04]  /*1d80*/  LDL.LU R13, [R1+0x30] ;  /* 0x00003000010d7983 */ /* 0x000ee80000300800 */
[----:B------:R-:W4:Y:S04]  /*1d90*/  LDL.LU R21, [R1+0x34] ;  /* 0x0000340001157983 */ /* 0x000f280000300800 */
[----:B0-----:R-:W5:Y:S01]  /*1da0*/  LDL.LU R3, [R1+0x38] ;  /* 0x0000380001037983 */ /* 0x001f620000300800 */
[----:B------:R-:W-:Y:S01]  /*1db0*/  ISETP.GT.U32.AND P1, PT, R5, R29, PT ;  /* 0x0000001d0500720c */ /* 0x000fe20003f24070 */
[----:B------:R-:W-:-:S02]  /*1dc0*/  @!P6 IMAD.IADD R59, R59, 0x1, -R5 ;  /* 0x000000013b3be824 */ /* 0x000fc400078e0a05 */
[----:B------:R-:W-:-:S04]  /*1dd0*/  IMAD.HI.U32 R6, R0, R2, RZ ;  /* 0x0000000200067227 */ /* 0x000fc800078e00ff */
[----:B------:R-:W-:Y:S01]  /*1de0*/  IMAD.HI.U32 R4, R0, R42, RZ ;  /* 0x0000002a00047227 */ /* 0x000fe200078e00ff */
[----:B------:R-:W-:Y:S01]  /*1df0*/  ISETP.GT.U32.AND P6, PT, R5, R59, PT ;  /* 0x0000003b0500720c */ /* 0x000fe20003fc4070 */
[----:B------:R-:W5:Y:S04]  /*1e00*/  LDL.LU R35, [R1+0x60] ;  /* 0x0000600001237983 */ /* 0x000f680000300800 */
[----:B------:R-:W-:Y:S02]  /*1e10*/  @!P1 IMAD.IADD R29, R29, 0x1, -R5 ;  /* 0x000000011d1d9824 */ /* 0x000fe400078e0a05 */
[----:B------:R-:W-:Y:S02]  /*1e20*/  @!P5 IMAD.MOV R60, RZ, RZ, -R60 ;  /* 0x000000ffff3cd224 */ /* 0x000fe400078e0a3c */
[----:B------:R-:W-:Y:S01]  /*1e30*/  IMAD.MOV R7, RZ, RZ, -R7 ;  /* 0x000000ffff077224 */ /* 0x000fe200078e0a07 */
[----:B------:R-:W-:Y:S01]  /*1e40*/  ISETP.GT.U32.AND P1, PT, R5, R29, PT ;  /* 0x0000001d0500720c */ /* 0x000fe20003f24070 */
[----:B------:R-:W-:-:S02]  /*1e50*/  IMAD.MOV R6, RZ, RZ, -R6 ;  /* 0x000000ffff067224 */ /* 0x000fc400078e0a06 */
[----:B------:R-:W-:Y:S01]  /*1e60*/  IMAD.MOV R9, RZ, RZ, -R9 ;  /* 0x000000ffff097224 */ /* 0x000fe200078e0a09 */
[----:B------:R-:W-:Y:S01]  /*1e70*/  ISETP.GE.AND P0, PT, R16, RZ, PT ;  /* 0x000000ff1000720c */ /* 0x000fe20003f06270 */
[----:B------:R-:W-:Y:S01]  /*1e80*/  @!P6 IMAD.IADD R59, R59, 0x1, -R5 ;  /* 0x000000013b3be824 */ /* 0x000fe200078e0a05 */
[C---:B------:R-:W-:Y:S01]  /*1e90*/  ISETP.GT.U32.AND P6, PT, R5.reuse, R28, PT ;  /* 0x0000001c0500720c */ /* 0x040fe20003fc4070 */
[----:B------:R-:W-:Y:S02]  /*1ea0*/  IMAD.MOV R4, RZ, RZ, -R4 ;  /* 0x000000ffff047224 */ /* 0x000fe400078e0a04 */
[----:B------:R-:W-:Y:S01]  /*1eb0*/  @!P4 IMAD.MOV R61, RZ, RZ, -R61 ;  /* 0x000000ffff3dc224 */ /* 0x000fe200078e0a3d */
[----:B------:R-:W-:Y:S01]  /*1ec0*/  IABS R39, R55 ;  /* 0x0000003700277213 */ /* 0x000fe20000000000 */
[C---:B------:R-:W-:Y:S01]  /*1ed0*/  IMAD R2, R5.reuse, R6, R2 ;  /* 0x0000000605027224 */ /* 0x040fe200078e0202 */
[----:B------:R-:W-:Y:S01]  /*1ee0*/  IABS R33, R53 ;  /* 0x0000003500217213 */ /* 0x000fe20000000000 */
[----:B------:R-:W-:Y:S01]  /*1ef0*/  IMAD R42, R5, R4, R42 ;  /* 0x00000004052a7224 */ /* 0x000fe200078e022a */
[----:B------:R-:W5:Y:S01]  /*1f00*/  LDL.LU R23, [R1+0x64] ;  /* 0x0000640001177983 */ /* 0x000f620000300800 */
[--C-:B------:R-:W-:Y:S01]  /*1f10*/  @!P1 IMAD.IADD R29, R29, 0x1, -R5.reuse ;  /* 0x000000011d1d9824 */ /* 0x100fe200078e0a05 */
[----:B------:R-:W-:Y:S01]  /*1f20*/  ISETP.GT.U32.AND P1, PT, R5, R2, PT ;  /* 0x000000020500720c */ /* 0x000fe20003f24070 */
[----:B------:R-:W-:Y:S01]  /*1f30*/  IMAD.HI.U32 R4, R0, R12, RZ ;  /* 0x0000000c00047227 */ /* 0x000fe200078e00ff */
[----:B------:R-:W-:Y:S01]  /*1f40*/  ISETP.GE.AND P4, PT, R15, RZ, PT ;  /* 0x000000ff0f00720c */ /* 0x000fe20003f86270 */
[----:B------:R-:W-:Y:S01]  /*1f50*/  STL [R1+0xd7c], R61 ;  /* 0x000d7c3d01007387 */ /* 0x000fe20000100800 */
[----:B------:R-:W-:Y:S01]  /*1f60*/  IABS R16, R31 ;  /* 0x0000001f00107213 */ /* 0x000fe20000000000 */
[----:B------:R-:W-:Y:S01]  /*1f70*/  @!P6 IMAD.IADD R28, R28, 0x1, -R5 ;  /* 0x000000011c1ce824 */ /* 0x000fe200078e0a05 */
[C---:B------:R-:W-:Y:S01]  /*1f80*/  ISETP.GT.U32.AND P6, PT, R5.reuse, R42, PT ;  /* 0x0000002a0500720c */ /* 0x040fe20003fc4070 */
[----:B------:R-:W-:Y:S01]  /*1f90*/  IMAD.MOV R4, RZ, RZ, -R4 ;  /* 0x000000ffff047224 */ /* 0x000fe200078e0a04 */
[----:B------:R-:W-:Y:S01]  /*1fa0*/  STL [R1+0xd80], R60 ;  /* 0x000d803c01007387 */ /* 0x000fe20000100800 */
[----:B------:R-:W-:-:S02]  /*1fb0*/  IMAD R30, R5, R7, R30 ;  /* 0x00000007051e7224 */ /* 0x000fc400078e021e */
[C---:B------:R-:W-:Y:S02]  /*1fc0*/  IMAD R12, R5.reuse, R4, R12 ;  /* 0x00000004050c7224 */ /* 0x040fe400078e020c */
[----:B------:R-:W-:Y:S01]  /*1fd0*/  @!P1 IMAD.IADD R2, R2, 0x1, -R5 ;  /* 0x0000000102029824 */ /* 0x000fe200078e0a05 */
[----:B------:R-:W-:Y:S01]  /*1fe0*/  ISETP.GT.U32.AND P1, PT, R5, R28, PT ;  /* 0x0000001c0500720c */ /* 0x000fe20003f24070 */
[----:B------:R-:W-:-:S03]  /*1ff0*/  IMAD.HI.U32 R4, R0, R22, RZ ;  /* 0x0000001600047227 */ /* 0x000fc600078e00ff */
[C---:B------:R-:W-:Y:S01]  /*2000*/  ISETP.GT.U32.AND P5, PT, R5.reuse, R2, PT ;  /* 0x000000020500720c */ /* 0x040fe20003fa4070 */
[----:B------:R-:W-:Y:S02]  /*2010*/  @!P6 IMAD.IADD R42, R42, 0x1, -R5 ;  /* 0x000000012a2ae824 */ /* 0x000fe400078e0a05 */
[----:B------:R-:W-:Y:S02]  /*2020*/  IMAD.MOV R4, RZ, RZ, -R4 ;  /* 0x000000ffff047224 */ /* 0x000fe400078e0a04 */
[----:B------:R-:W-:Y:S01]  /*2030*/  IMAD.HI.U32 R6, R0, R32, RZ ;  /* 0x0000002000067227 */ /* 0x000fe200078e00ff */
[----:B------:R-:W-:-:S03]  /*2040*/  ISETP.GT.U32.AND P6, PT, R5, R42, PT ;  /* 0x0000002a0500720c */ /* 0x000fc60003fc4070 */
[C---:B------:R-:W-:Y:S01]  /*2050*/  IMAD R22, R5.reuse, R4, R22 ;  /* 0x0000000405167224 */ /* 0x040fe200078e0216 */
[----:B------:R-:W-:Y:S01]  /*2060*/  IABS R4, R44 ;  /* 0x0000002c00047213 */ /* 0x000fe20000000000 */
[----:B------:R-:W-:Y:S01]  /*2070*/  @!P3 IMAD.MOV R59, RZ, RZ, -R59 ;  /* 0x000000ffff3bb224 */ /* 0x000fe200078e0a3b */
[C---:B------:R-:W-:Y:S01]  /*2080*/  ISETP.GT.U32.AND P3, PT, R5.reuse, R30, PT ;  /* 0x0000001e0500720c */ /* 0x040fe20003f64070 */
[----:B------:R-:W-:Y:S01]  /*2090*/  @!P5 IMAD.IADD R2, R2, 0x1, -R5 ;  /* 0x000000010202d824 */ /* 0x000fe200078e0a05 */
[----:B------:R-:W-:Y:S01]  /*20a0*/  ISETP.GT.U32.AND P5, PT, R5, R12, PT ;  /* 0x0000000c0500720c */ /* 0x000fe20003fa4070 */
[----:B------:R-:W-:Y:S01]  /*20b0*/  IMAD.MOV R6, RZ, RZ, -R6 ;  /* 0x000000ffff067224 */ /* 0x000fe200078e0a06 */
[----:B------:R-:W-:Y:S01]  /*20c0*/  STL [R1+0xd84], R59 ;  /* 0x000d843b01007387 */ /* 0x000fe20000100800 */
[----:B------:R-:W-:-:S04]  /*20d0*/  IMAD.HI.U32 R7, R0, R4, RZ ;  /* 0x0000000400077227 */ /* 0x000fc800078e00ff */
[----:B------:R-:W-:Y:S01]  /*20e0*/  @!P6 IMAD.IADD R42, R42, 0x1, -R5 ;  /* 0x000000012a2ae824 */ /* 0x000fe200078e0a05 */
[C---:B------:R-:W-:Y:S01]  /*20f0*/  ISETP.GT.U32.AND P6, PT, R5.reuse, R22, PT ;  /* 0x000000160500720c */ /* 0x040fe20003fc4070 */
[----:B------:R-:W-:Y:S02]  /*2100*/  IMAD R32, R5, R6, R32 ;  /* 0x0000000605207224 */ /* 0x000fe400078e0220 */
[----:B------:R-:W-:-:S04]  /*2110*/  IMAD.HI.U32 R6, R0, R36, RZ ;  /* 0x0000002400067227 */ /* 0x000fc800078e00ff */
[----:B------:R-:W-:Y:S02]  /*2120*/  @!P5 IMAD.IADD R12, R12, 0x1, -R5 ;  /* 0x000000010c0cd824 */ /* 0x000fe400078e0a05 */
[----:B------:R-:W-:Y:S02]  /*2130*/  IMAD.MOV R6, RZ, RZ, -R6 ;  /* 0x000000ffff067224 */ /* 0x000fe400078e0a06 */
[----:B------:R-:W-:Y:S02]  /*2140*/  IMAD.MOV R7, RZ, RZ, -R7 ;  /* 0x000000ffff077224 */ /* 0x000fe400078e0a07 */
[--C-:B------:R-:W-:Y:S01]  /*2150*/  @!P6 IMAD.IADD R22, R22, 0x1, -R5.reuse ;  /* 0x000000011616e824 */ /* 0x100fe200078e0a05 */
[----:B------:R-:W-:Y:S01]  /*2160*/  ISETP.GT.U32.AND P6, PT, R5, R12, PT ;  /* 0x0000000c0500720c */ /* 0x000fe20003fc4070 */
[----:B------:R-:W-:Y:S01]  /*2170*/  @!P3 IMAD.IADD R30, R30, 0x1, -R5 ;  /* 0x000000011e1eb824 */ /* 0x000fe200078e0a05 */
[----:B------:R-:W-:Y:S01]  /*2180*/  ISETP.GE.AND P3, PT, R18, RZ, PT ;  /* 0x000000ff1200720c */ /* 0x000fe20003f66270 */
[----:B------:R-:W-:-:S02]  /*2190*/  IMAD.MOV.U32 R18, RZ, RZ, R2 ;  /* 0x000000ffff127224 */ /* 0x000fc400078e0002 */
[----:B------:R-:W-:Y:S01]  /*21a0*/  @!P1 IMAD.IADD R28, R28, 0x1, -R5 ;  /* 0x000000011c1c9824 */ /* 0x000fe200078e0a05 */
[----:B------:R-:W-:Y:S01]  /*21b0*/  ISETP.GE.AND P1, PT, R17, RZ, PT ;  /* 0x000000ff1100720c */ /* 0x000fe20003f26270 */
[C---:B------:R-:W-:Y:S01]  /*21c0*/  IMAD R36, R5.reuse, R6, R36 ;  /* 0x0000000605247224 */ /* 0x040fe200078e0224 */
[----:B------:R-:W-:Y:S01]  /*21d0*/  IABS R6, R45 ;  /* 0x0000002d00067213 */ /* 0x000fe20000000000 */
[C---:B------:R-:W-:Y:S01]  /*21e0*/  IMAD R2, R5.reuse, R7, R4 ;  /* 0x0000000705027224 */ /* 0x040fe200078e0204 */
[----:B------:R-:W-:Y:S01]  /*21f0*/  ISETP.GT.U32.AND P5, PT, R5, R30, PT ;  /* 0x0000001e0500720c */ /* 0x000fe20003fa4070 */
[----:B------:R-:W-:-:S04]  /*2200*/  IMAD.HI.U32 R7, R0, R37, RZ ;  /* 0x0000002500077227 */ /* 0x000fc800078e00ff */
[----:B------:R-:W-:Y:S01]  /*2210*/  @!P6 IMAD.IADD R12, R12, 0x1, -R5 ;  /* 0x000000010c0ce824 */ /* 0x000fe200078e0a05 */
[----:B------:R-:W-:Y:S01]  /*2220*/  ISETP.GT.U32.AND P6, PT, R5, R2, PT ;  /* 0x000000020500720c */ /* 0x000fe20003fc4070 */
[----:B------:R-:W-:-:S04]  /*2230*/  IMAD.HI.U32 R4, R0, R6, RZ ;  /* 0x0000000600047227 */ /* 0x000fc800078e00ff */
[----:B------:R-:W-:Y:S02]  /*2240*/  IMAD.MOV R4, RZ, RZ, -R4 ;  /* 0x000000ffff047224 */ /* 0x000fe400078e0a04 */
[----:B------:R-:W-:Y:S01]  /*2250*/  @!P1 IMAD.MOV R42, RZ, RZ, -R42 ;  /* 0x000000ffff2a9224 */ /* 0x000fe200078e0a2a */
[C---:B------:R-:W-:Y:S01]  /*2260*/  ISETP.GT.U32.AND P1, PT, R5.reuse, R36, PT ;  /* 0x000000240500720c */ /* 0x040fe20003f24070 */
[C---:B------:R-:W-:Y:S01]  /*2270*/  IMAD R54, R5.reuse, R4, R6 ;  /* 0x0000000405367224 */ /* 0x040fe200078e0206 */
[----:B------:R-:W-:Y:S01]  /*2280*/  IABS R4, R50 ;  /* 0x0000003200047213 */ /* 0x000fe20000000000 */
[--C-:B------:R-:W-:Y:S01]  /*2290*/  @!P5 IMAD.IADD R30, R30, 0x1, -R5.reuse ;  /* 0x000000011e1ed824 */ /* 0x100fe200078e0a05 */
[----:B------:R-:W-:Y:S01]  /*22a0*/  ISETP.GE.AND P5, PT, R40, RZ, PT ;  /* 0x000000ff2800720c */ /* 0x000fe20003fa6270 */
[----:B------:R-:W-:Y:S01]  /*22b0*/  @!P6 IMAD.IADD R2, R2, 0x1, -R5 ;  /* 0x000000010202e824 */ /* 0x000fe200078e0a05 */
[C---:B------:R-:W-:Y:S01]  /*22c0*/  ISETP.GT.U32.AND P6, PT, R5.reuse, R54, PT ;  /* 0x000000360500720c */ /* 0x040fe20003fc4070 */
[----:B------:R-:W-:Y:S01]  /*22d0*/  IMAD.MOV R7, RZ, RZ, -R7 ;  /* 0x000000ffff077224 */ /* 0x000fe200078e0a07 */
[----:B------:R-:W-:Y:S01]  /*22e0*/  IABS R6, R48 ;  /* 0x0000003000067213 */ /* 0x000fe20000000000 */
[----:B------:R-:W-:-:S02]  /*22f0*/  IMAD R9, R5, R9, R10 ;  /* 0x0000000905097224 */ /* 0x000fc400078e020a */
[C---:B------:R-:W-:Y:S02]  /*2300*/  IMAD R37, R5.reuse, R7, R37 ;  /* 0x0000000705257224 */ /* 0x040fe400078e0225 */
[--C-:B------:R-:W-:Y:S01]  /*2310*/  @!P1 IMAD.IADD R36, R36, 0x1, -R5.reuse ;  /* 0x0000000124249824 */ /* 0x100fe200078e0a05 */
[----:B------:R-:W-:Y:S01]  /*2320*/  ISETP.GE.AND P1, PT, R44, RZ, PT ;  /* 0x000000ff2c00720c */ /* 0x000fe20003f26270 */
[----:B------:R-:W-:Y:S01]  /*2330*/  @!P3 IMAD.MOV R30, RZ, RZ, -R30 ;  /* 0x000000ffff1eb224 */ /* 0x000fe200078e0a1e */
[C---:B------:R-:W-:Y:S01]  /*2340*/  ISETP.GT.U32.AND P3, PT, R5.reuse, R2, PT ;  /* 0x000000020500720c */ /* 0x040fe20003f64070 */
[----:B------:R-:W-:Y:S01]  /*2350*/  @!P5 IMAD.MOV R12, RZ, RZ, -R12 ;  /* 0x000000ffff0cd224 */ /* 0x000fe200078e0a0c */
[C---:B------:R-:W-:Y:S01]  /*2360*/  ISETP.GT.U32.AND P5, PT, R5.reuse, R37, PT ;  /* 0x000000250500720c */ /* 0x040fe20003fa4070 */
[----:B------:R-:W-:Y:S01]  /*2370*/  @!P6 IMAD.IADD R54, R54, 0x1, -R5 ;  /* 0x000000013636e824 */ /* 0x000fe200078e0a05 */
[----:B------:R-:W-:Y:S01]  /*2380*/  ISETP.GT.U32.AND P6, PT, R5, R36, PT ;  /* 0x000000240500720c */ /* 0x000fe20003fc4070 */
[----:B------:R-:W-:Y:S01]  /*2390*/  IMAD.HI.U32 R7, R0, R8, RZ ;  /* 0x0000000800077227 */ /* 0x000fe200078e00ff */
[----:B------:R-:W-:-:S03]  /*23a0*/  IABS R44, R56 ;  /* 0x00000038002c7213 */ /* 0x000fc60000000000 */
[----:B------:R-:W-:Y:S01]  /*23b0*/  @!P2 IMAD.MOV R29, RZ, RZ, -R29 ;  /* 0x000000ffff1da224 */ /* 0x000fe200078e0a1d */
[----:B------:R-:W-:Y:S01]  /*23c0*/  ISETP.GT.U32.AND P2, PT, R5, R32, PT ;  /* 0x000000200500720c */ /* 0x000fe20003f44070 */
[----:B------:R-:W-:-:S03]  /*23d0*/  IMAD.HI.U32 R10, R0, R4, RZ ;  /* 0x00000004000a7227 */ /* 0x000fc600078e00ff */
[----:B------:R-:W-:Y:S01]  /*23e0*/  STL [R1+0xd88], R29 ;  /* 0x000d881d01007387 */ /* 0x000fe20000100800 */
[--C-:B------:R-:W-:Y:S01]  /*23f0*/  @!P5 IMAD.IADD R37, R37, 0x1, -R5.reuse ;  /* 0x000000012525d824 */ /* 0x100fe200078e0a05 */
[----:B------:R-:W-:Y:S01]  /*2400*/  ISETP.GE.AND P5, PT, R47, RZ, PT ;  /* 0x000000ff2f00720c */ /* 0x000fe20003fa6270 */
[----:B------:R-:W-:Y:S01]  /*2410*/  @!P6 IMAD.IADD R36, R36, 0x1, -R5 ;  /* 0x000000012424e824 */ /* 0x000fe200078e0a05 */
[----:B------:R-:W-:Y:S01]  /*2420*/  ISETP.GT.U32.AND P6, PT, R5, R9, PT ;  /* 0x000000090500720c */ /* 0x000fe20003fc4070 */
[----:B------:R-:W-:Y:S02]  /*2430*/  IMAD.MOV R7, RZ, RZ, -R7 ;  /* 0x000000ffff077224 */ /* 0x000fe400078e0a07 */
[----:B------:R-:W-:Y:S02]  /*2440*/  @!P3 IMAD.IADD R2, R2, 0x1, -R5 ;  /* 0x000000010202b824 */ /* 0x000fe400078e0a05 */
[----:B------:R-:W-:-:S04]  /*2450*/  IMAD.HI.U32 R11, R0, R6, RZ ;  /* 0x00000006000b7227 */ /* 0x000fc800078e00ff */
[----:B------:R-:W-:Y:S02]  /*2460*/  IMAD.MOV R10, RZ, RZ, -R10 ;  /* 0x000000ffff0a7224 */ /* 0x000fe400078e0a0a */
[----:B------:R-:W-:Y:S01]  /*2470*/  IMAD R8, R5, R7, R8 ;  /* 0x0000000705087224 */ /* 0x000fe200078e0208 */
[----:B------:R-:W-:Y:S01]  /*2480*/  IABS R7, R52 ;  /* 0x0000003400077213 */ /* 0x000fe20000000000 */
[----:B------:R-:W-:Y:S01]  /*2490*/  @!P6 IMAD.IADD R9, R9, 0x1, -R5 ;  /* 0x000000010909e824 */ /* 0x000fe200078e0a05 */
[C---:B------:R-:W-:Y:S01]  /*24a0*/  ISETP.GT.U32.AND P6, PT, R5.reuse, R37, PT ;  /* 0x000000250500720c */ /* 0x040fe20003fc4070 */
[----:B------:R-:W-:Y:S02]  /*24b0*/  IMAD.MOV.U32 R47, RZ, RZ, R2 ;  /* 0x000000ffff2f7224 */ /* 0x000fe400078e0002 */
[----:B------:R-:W-:Y:S02]  /*24c0*/  IMAD.MOV R11, RZ, RZ, -R11 ;  /* 0x000000ffff0b7224 */ /* 0x000fe400078e0a0b */
[C---:B------:R-:W-:Y:S01]  /*24d0*/  IMAD R15, R5.reuse, R10, R4 ;  /* 0x0000000a050f7224 */ /* 0x040fe200078e0204 */
[----:B------:R-:W-:Y:S01]  /*24e0*/  IABS R4, R51 ;  /* 0x0000003300047213 */ /* 0x000fe20000000000 */
[----:B------:R-:W-:Y:S01]  /*24f0*/  @!P1 IMAD.MOV R47, RZ, RZ, -R47 ;  /* 0x000000ffff2f9224 */ /* 0x000fe200078e0a2f */
[C---:B------:R-:W-:Y:S01]  /*2500*/  ISETP.GT.U32.AND P1, PT, R5.reuse, R8, PT ;  /* 0x000000080500720c */ /* 0x040fe20003f24070 */
[----:B------:R-:W-:-:S02]  /*2510*/  IMAD R6, R5, R11, R6 ;  /* 0x0000000b05067224 */ /* 0x000fc400078e0206 */
[--C-:B------:R-:W-:Y:S01]  /*2520*/  @!P2 IMAD.IADD R32, R32, 0x1, -R5.reuse ;  /* 0x000000012020a824 */ /* 0x100fe200078e0a05 */
[----:B------:R-:W-:Y:S01]  /*2530*/  ISETP.GE.AND P2, PT, R19, RZ, PT ;  /* 0x000000ff1300720c */ /* 0x000fe20003f46270 */
[--C-:B------:R-:W-:Y:S01]  /*2540*/  @!P6 IMAD.IADD R37, R37, 0x1, -R5.reuse ;  /* 0x000000012525e824 */ /* 0x100fe200078e0a05 */
[C---:B------:R-:W-:Y:S01]  /*2550*/  ISETP.GT.U32.AND P6, PT, R5.reuse, R15, PT ;  /* 0x0000000f0500720c */ /* 0x040fe20003fc4070 */
[----:B------:R-:W-:Y:S01]  /*2560*/  @!P0 IMAD.MOV R18, RZ, RZ, -R18 ;  /* 0x000000ffff128224 */ /* 0x000fe200078e0a12 */
[C---:B------:R-:W-:Y:S01]  /*2570*/  ISETP.GT.U32.AND P0, PT, R5.reuse, R22, PT ;  /* 0x000000160500720c */ /* 0x040fe20003f04070 */
[----:B------:R-:W-:Y:S01]  /*2580*/  @!P4 IMAD.MOV R28, RZ, RZ, -R28 ;  /* 0x000000ffff1cc224 */ /* 0x000fe200078e0a1c */
[C---:B------:R-:W-:Y:S01]  /*2590*/  ISETP.GT.U32.AND P3, PT, R5.reuse, R6, PT ;  /* 0x000000060500720c */ /* 0x040fe20003f64070 */
[----:B------:R-:W-:Y:S01]  /*25a0*/  IMAD.HI.U32 R10, R0, R7, RZ ;  /* 0x00000007000a7227 */ /* 0x000fe200078e00ff */
[----:B------:R-:W-:Y:S02]  /*25b0*/  ISETP.GT.U32.AND P4, PT, R5, R32, PT ;  /* 0x000000200500720c */ /* 0x000fe40003f84070 */
[----:B------:R-:W-:Y:S01]  /*25c0*/  STL [R1+0xd8c], R28 ;  /* 0x000d8c1c01007387 */ /* 0x000fe20000100800 */
[--C-:B------:R-:W-:Y:S01]  /*25d0*/  @!P1 IMAD.IADD R8, R8, 0x1, -R5.reuse ;  /* 0x0000000108089824 */ /* 0x100fe200078e0a05 */
[----:B------:R-:W-:Y:S01]  /*25e0*/  ISETP.GE.AND P1, PT, R51, RZ, PT ;  /* 0x000000ff3300720c */ /* 0x000fe20003f26270 */
[----:B------:R-:W-:Y:S01]  /*25f0*/  IMAD.MOV R10, RZ, RZ, -R10 ;  /* 0x000000ffff0a7224 */ /* 0x000fe200078e0a0a */
[----:B------:R0:W-:Y:S01]  /*2600*/  STL [R1+0xd94], R18 ;  /* 0x000d941201007387 */ /* 0x0001e20000100800 */
[--C-:B------:R-:W-:Y:S01]  /*2610*/  @!P6 IMAD.IADD R15, R15, 0x1, -R5.reuse ;  /* 0x000000010f0fe824 */ /* 0x100fe200078e0a05 */
[----:B------:R-:W-:Y:S01]  /*2620*/  ISETP.GT.U32.AND P6, PT, R5, R8, PT ;  /* 0x000000080500720c */ /* 0x000fe20003fc4070 */
[--C-:B------:R-:W-:Y:S01]  /*2630*/  @!P0 IMAD.IADD R22, R22, 0x1, -R5.reuse ;  /* 0x0000000116168824 */ /* 0x100fe200078e0a05 */
[----:B------:R-:W-:Y:S01]  /*2640*/  ISETP.GE.AND P0, PT, R43, RZ, PT ;  /* 0x000000ff2b00720c */ /* 0x000fe20003f06270 */
[--C-:B------:R-:W-:Y:S01]  /*2650*/  @!P3 IMAD.IADD R6, R6, 0x1, -R5.reuse ;  /* 0x000000010606b824 */ /* 0x100fe200078e0a05 */
[----:B------:R-:W-:Y:S01]  /*2660*/  ISETP.GT.U32.AND P3, PT, R5, R9, PT ;  /* 0x000000090500720c */ /* 0x000fe20003f64070 */
[----:B------:R-:W-:Y:S01]  /*2670*/  @!P4 IMAD.IADD R32, R32, 0x1, -R5 ;  /* 0x000000012020c824 */ /* 0x000fe200078e0a05 */
[----:B------:R-:W-:Y:S01]  /*2680*/  ISETP.GE.AND P4, PT, R41, RZ, PT ;  /* 0x000000ff2900720c */ /* 0x000fe20003f86270 */
[----:B------:R-:W-:Y:S01]  /*2690*/  IMAD R25, R5, R10, R7 ;  /* 0x0000000a05197224 */ /* 0x000fe200078e0207 */
[----:B------:R-:W-:Y:S01]  /*26a0*/  STL [R1+0xd98], R42 ;  /* 0x000d982a01007387 */ /* 0x000fe20000100800 */
[----:B------:R-:W-:-:S03]  /*26b0*/  IMAD.HI.U32 R2, R0, R4, RZ ;  /* 0x0000000400027227 */ /* 0x000fc600078e00ff */
[----:B------:R-:W-:Y:S01]  /*26c0*/  STL [R1+0xd9c], R30 ;  /* 0x000d9c1e01007387 */ /* 0x000fe20000100800 */
[--C-:B------:R-:W-:Y:S01]  /*26d0*/  @!P6 IMAD.IADD R8, R8, 0x1, -R5.reuse ;  /* 0x000000010808e824 */ /* 0x100fe200078e0a05 */
[C---:B------:R-:W-:Y:S01]  /*26e0*/  ISETP.GT.U32.AND P6, PT, R5.reuse, R25, PT ;  /* 0x000000190500720c */ /* 0x040fe20003fc4070 */
[----:B------:R-:W-:Y:S01]  /*26f0*/  @!P0 IMAD.MOV R36, RZ, RZ, -R36 ;  /* 0x000000ffff248224 */ /* 0x000fe200078e0a24 */
[----:B------:R-:W-:Y:S01]  /*2700*/  ISETP.GT.U32.AND P0, PT, R5, R6, PT ;  /* 0x000000060500720c */ /* 0x000fe20003f04070 */
[----:B------:R-:W-:Y:S01]  /*2710*/  @!P3 IMAD.IADD R9, R9, 0x1, -R5 ;  /* 0x000000010909b824 */ /* 0x000fe200078e0a05 */
[----:B------:R-:W-:Y:S01]  /*2720*/  ISETP.GE.AND P3, PT, R49, RZ, PT ;  /* 0x000000ff3100720c */ /* 0x000fe20003f66270 */
[----:B------:R-:W-:Y:S01]  /*2730*/  IMAD.MOV R2, RZ, RZ, -R2 ;  /* 0x000000ffff027224 */ /* 0x000fe200078e0a02 */
[----:B------:R-:W-:Y:S01]  /*2740*/  IABS R49, R57 ;  /* 0x0000003900317213 */ /* 0x000fe20000000000 */
[----:B------:R-:W-:Y:S01]  /*2750*/  @!P4 IMAD.MOV R22, RZ, RZ, -R22 ;  /* 0x000000ffff16c224 */ /* 0x000fe200078e0a16 */
[----:B------:R-:W-:Y:S01]  /*2760*/  ISETP.GE.AND P4, PT, R45, RZ, PT ;  /* 0x000000ff2d00720c */ /* 0x000fe20003f86270 */
[----:B------:R-:W-:-:S02]  /*2770*/  IMAD R20, R5, R2, R4 ;  /* 0x0000000205147224 */ /* 0x000fc400078e0204 */
[----:B------:R-:W-:Y:S02]  /*2780*/  IMAD.MOV.U32 R45, RZ, RZ, R9 ;  /* 0x000000ffff2d7224 */ /* 0x000fe400078e0009 */
[----:B------:R-:W-:Y:S02]  /*2790*/  @!P6 IMAD.IADD R25, R25, 0x1, -R5 ;  /* 0x000000011919e824 */ /* 0x000fe400078e0a05 */
[----:B------:R-:W-:Y:S01]  /*27a0*/  @!P5 IMAD.MOV R45, RZ, RZ, -R45 ;  /* 0x000000ffff2dd224 */ /* 0x000fe200078e0a2d */
[C---:B------:R-:W-:Y:S01]  /*27b0*/  ISETP.GT.U32.AND P5, PT, R5.reuse, R20, PT ;  /* 0x000000140500720c */ /* 0x040fe20003fa4070 */
[----:B------:R-:W-:Y:S01]  /*27c0*/  @!P0 IMAD.IADD R6, R6, 0x1, -R5 ;  /* 0x0000000106068824 */ /* 0x000fe200078e0a05 */
[----:B------:R-:W-:Y:S01]  /*27d0*/  ISETP.GT.U32.AND P6, PT, R5, R25, PT ;  /* 0x000000190500720c */ /* 0x000fe20003fc4070 */
[----:B------:R-:W-:Y:S01]  /*27e0*/  IMAD.HI.U32 R2, R0, R33, RZ ;  /* 0x0000002100027227 */ /* 0x000fe200078e00ff */
[----:B------:R-:W-:-:S03]  /*27f0*/  ISETP.GE.AND P0, PT, R50, RZ, PT ;  /* 0x000000ff3200720c */ /* 0x000fc60003f06270 */
[----:B------:R-:W-:Y:S02]  /*2800*/  IMAD.MOV.U32 R4, RZ, RZ, R6 ;  /* 0x000000ffff047224 */ /* 0x000fe400078e0006 */
[----:B------:R-:W-:-:S04]  /*2810*/  IMAD.HI.U32 R6, R0, R39, RZ ;  /* 0x0000002700067227 */ /* 0x000fc800078e00ff */
[--C-:B------:R-:W-:Y:S02]  /*2820*/  @!P5 IMAD.IADD R20, R20, 0x1, -R5.reuse ;  /* 0x000000011414d824 */ /* 0x100fe400078e0a05 */
[----:B------:R-:W-:Y:S02]  /*2830*/  IMAD.MOV R6, RZ, RZ, -R6 ;  /* 0x000000ffff067224 */ /* 0x000fe400078e0a06 */
[----:B------:R-:W-:Y:S01]  /*2840*/  @!P6 IMAD.IADD R25, R25, 0x1, -R5 ;  /* 0x000000011919e824 */ /* 0x000fe200078e0a05 */
[C---:B------:R-:W-:Y:S01]  /*2850*/  ISETP.GT.U32.AND P5, PT, R5.reuse, R20, PT ;  /* 0x000000140500720c */ /* 0x040fe20003fa4070 */
[C---:B------:R-:W-:Y:S02]  /*2860*/  IMAD R39, R5.reuse, R6, R39 ;  /* 0x0000000605277224 */ /* 0x040fe400078e0227 */
[----:B------:R-:W-:Y:S02]  /*2870*/  IMAD.MOV R2, RZ, RZ, -R2 ;  /* 0x000000ffff027224 */ /* 0x000fe400078e0a02 */
[----:B------:R-:W-:Y:S01]  /*2880*/  IMAD.HI.U32 R9, R0, R49, RZ ;  /* 0x0000003100097227 */ /* 0x000fe200078e00ff */
[----:B------:R-:W-:-:S03]  /*2890*/  ISETP.GT.U32.AND P6, PT, R5, R39, PT ;  /* 0x000000270500720c */ /* 0x000fc60003fc4070 */
[C---:B------:R-:W-:Y:S02]  /*28a0*/  IMAD R33, R5.reuse, R2, R33 ;  /* 0x0000000205217224 */ /* 0x040fe400078e0221 */
[----:B------:R-:W-:Y:S02]  /*28b0*/  IMAD.MOV R9, RZ, RZ, -R9 ;  /* 0x000000ffff097224 */ /* 0x000fe400078e0a09 */
[----:B------:R-:W-:Y:S01]  /*28c0*/  @!P5 IMAD.IADD R20, R20, 0x1, -R5 ;  /* 0x000000011414d824 */ /* 0x000fe200078e0a05 */
[C---:B------:R-:W-:Y:S01]  /*28d0*/  ISETP.GT.U32.AND P5, PT, R5.reuse, R33, PT ;  /* 0x000000210500720c */ /* 0x040fe20003fa4070 */
[----:B------:R-:W-:Y:S02]  /*28e0*/  IMAD R49, R5, R9, R49 ;  /* 0x0000000905317224 */ /* 0x000fe400078e0231 */
[----:B------:R-:W-:-:S04]  /*28f0*/  IMAD.HI.U32 R2, R0, R44, RZ ;  /* 0x0000002c00027227 */ /* 0x000fc800078e00ff */
[--C-:B------:R-:W-:Y:S01]  /*2900*/  @!P6 IMAD.IADD R39, R39, 0x1, -R5.reuse ;  /* 0x000000012727e824 */ /* 0x100fe200078e0a05 */
[C---:B------:R-:W-:Y:S01]  /*2910*/  ISETP.GT.U32.AND P6, PT, R5.reuse, R49, PT ;  /* 0x000000310500720c */ /* 0x040fe20003fc4070 */
[----:B------:R-:W-:Y:S02]  /*2920*/  IMAD.MOV R2, RZ, RZ, -R2 ;  /* 0x000000ffff027224 */ /* 0x000fe400078e0a02 */
[----:B------:R-:W-:Y:S02]  /*2930*/  @!P1 IMAD.MOV R20, RZ, RZ, -R20 ;  /* 0x000000ffff149224 */ /* 0x000fe400078e0a14 */
[----:B------:R-:W-:Y:S02]  /*2940*/  IMAD R44, R5, R2, R44 ;  /* 0x00000002052c7224 */ /* 0x000fe400078e022c */
[--C-:B------:R-:W-:Y:S02]  /*2950*/  @!P5 IMAD.IADD R33, R33, 0x1, -R5.reuse ;  /* 0x000000012121d824 */ /* 0x100fe400078e0a05 */
[----:B------:R-:W-:Y:S01]  /*2960*/  @!P2 IMAD.MOV R32, RZ, RZ, -R32 ;  /* 0x000000ffff20a224 */ /* 0x000fe200078e0a20 */
[C---:B------:R-:W-:Y:S01]  /*2970*/  ISETP.GT.U32.AND P5, PT, R5.reuse, R44, PT ;  /* 0x0000002c0500720c */ /* 0x040fe20003fa4070 */
[----:B------:R-:W-:Y:S01]  /*2980*/  @!P3 IMAD.MOV R8, RZ, RZ, -R8 ;  /* 0x000000ffff08b224 */ /* 0x000fe200078e0a08 */
[----:B------:R-:W-:Y:S01]  /*2990*/  ISETP.GT.U32.AND P2, PT, R5, R54, PT ;  /* 0x000000360500720c */ /* 0x000fe20003f44070 */
[----:B------:R-:W-:Y:S01]  /*29a0*/  @!P6 IMAD.IADD R49, R49, 0x1, -R5 ;  /* 0x000000013131e824 */ /* 0x000fe200078e0a05 */
[----:B------:R-:W-:Y:S01]  /*29b0*/  STL [R1+0xda0], R32 ;  /* 0x000da02001007387 */ /* 0x000fe20000100800 */
[----:B------:R-:W-:-:S03]  /*29c0*/  ISETP.GE.AND P3, PT, R55, RZ, PT ;  /* 0x000000ff3700720c */ /* 0x000fc60003f66270 */
[C---:B------:R-:W-:Y:S01]  /*29d0*/  ISETP.GT.U32.AND P1, PT, R5.reuse, R49, PT ;  /* 0x000000310500720c */ /* 0x040fe20003f24070 */
[----:B------:R1:W-:Y:S04]  /*29e0*/  STL [R1+0xda4], R12 ;  /* 0x000da40c01007387 */ /* 0x0003e80000100800 */
[--C-:B------:R-:W-:Y:S01]  /*29f0*/  @!P5 IMAD.IADD R44, R44, 0x1, -R5.reuse ;  /* 0x000000012c2cd824 */ /* 0x100fe200078e0a05 */
[C---:B------:R-:W-:Y:S01]  /*2a00*/  ISETP.GT.U32.AND P5, PT, R5.reuse, R33, PT ;  /* 0x000000210500720c */ /* 0x040fe20003fa4070 */
[--C-:B------:R-:W-:Y:S01]  /*2a10*/  @!P2 IMAD.IADD R54, R54, 0x1, -R5.reuse ;  /* 0x000000013636a824 */ /* 0x100fe200078e0a05 */
[----:B------:R-:W-:Y:S02]  /*2a20*/  ISETP.GE.AND P2, PT, R46, RZ, PT ;  /* 0x000000ff2e00720c */ /* 0x000fe40003f46270 */
[----:B------:R-:W-:Y:S01]  /*2a30*/  ISETP.GT.U32.AND P6, PT, R5, R44, PT ;  /* 0x0000002c0500720c */ /* 0x000fe20003fc4070 */
[----:B------:R-:W-:Y:S01]  /*2a40*/  @!P4 IMAD.MOV R54, RZ, RZ, -R54 ;  /* 0x000000ffff36c224 */ /* 0x000fe200078e0a36 */
[----:B------:R-:W-:Y:S01]  /*2a50*/  ISETP.GE.AND P4, PT, R48, RZ, PT ;  /* 0x000000ff3000720c */ /* 0x000fe20003f86270 */
[----:B------:R-:W-:Y:S01]  /*2a60*/  @!P1 IMAD.IADD R49, R49, 0x1, -R5 ;  /* 0x0000000131319824 */ /* 0x000fe200078e0a05 */
[----:B------:R-:W-:-:S02]  /*2a70*/  ISETP.GE.AND P1, PT, R56, RZ, PT ;  /* 0x000000ff3800720c */ /* 0x000fc40003f26270 */
[----:B---3--:R-:W-:Y:S02]  /*2a80*/  IABS R11, R13 ;  /* 0x0000000d000b7213 */ /* 0x008fe40000000000 */
[----:B--2---:R-:W-:Y:S01]  /*2a90*/  IABS R41, R14 ;  /* 0x0000000e00297213 */ /* 0x004fe20000000000 */
[----:B------:R-:W-:Y:S01]  /*2aa0*/  @!P5 IMAD.IADD R33, R33, 0x1, -R5 ;  /* 0x000000012121d824 */ /* 0x000fe200078e0a05 */
[----:B----4-:R-:W-:Y:S01]  /*2ab0*/  IABS R34, R21 ;  /* 0x0000001500227213 */ /* 0x010fe20000000000 */
[----:B------:R-:W-:Y:S01]  /*2ac0*/  @!P2 IMAD.MOV R37, RZ, RZ, -R37 ;  /* 0x000000ffff25a224 */ /* 0x000fe200078e0a25 */
[----:B------:R-:W-:Y:S01]  /*2ad0*/  ISETP.GT.U32.AND P2, PT, R5, R15, PT ;  /* 0x0000000f0500720c */ /* 0x000fe20003f44070 */
[----:B------:R-:W-:Y:S01]  /*2ae0*/  @!P6 IMAD.IADD R44, R44, 0x1, -R5 ;  /* 0x000000012c2ce824 */ /* 0x000fe200078e0a05 */
[----:B-----5:R-:W-:Y:S01]  /*2af0*/  IABS R26, R3 ;  /* 0x00000003001a7213 */ /* 0x020fe20000000000 */
[----:B------:R-:W-:Y:S01]  /*2b00*/  @!P4 IMAD.MOV R4, RZ, RZ, -R4 ;  /* 0x000000ffff04c224 */ /* 0x000fe200078e0a04 */
[----:B------:R-:W-:Y:S01]  /*2b10*/  ISETP.GE.AND P4, PT, R52, RZ, PT ;  /* 0x000000ff3400720c */ /* 0x000fe20003f86270 */
[----:B------:R-:W-:Y:S01]  /*2b20*/  @!P1 IMAD.MOV R44, RZ, RZ, -R44 ;  /* 0x000000ffff2c9224 */ /* 0x000fe200078e0a2c */
[----:B------:R-:W-:Y:S01]  /*2b30*/  IABS R52, R58 ;  /* 0x0000003a00347213 */ /* 0x000fe20000000000 */
[----:B------:R-:W-:-:S04]  /*2b40*/  IMAD.HI.U32 R9, R0, R26, RZ ;  /* 0x0000001a00097227 */ /* 0x000fc800078e00ff */
[----:B------:R-:W-:Y:S02]  /*2b50*/  IMAD.MOV R9, RZ, RZ, -R9 ;  /* 0x000000ffff097224 */ /* 0x000fe400078e0a09 */
[----:B------:R-:W-:Y:S01]  /*2b60*/  @!P2 IMAD.IADD R15, R15, 0x1, -R5 ;  /* 0x000000010f0fa824 */ /* 0x000fe200078e0a05 */
[----:B------:R-:W-:Y:S01]  /*2b70*/  ISETP.GE.AND P2, PT, R53, RZ, PT ;  /* 0x000000ff3500720c */ /* 0x000fe20003f46270 */
[----:B------:R-:W-:Y:S02]  /*2b80*/  IMAD R26, R5, R9, R26 ;  /* 0x00000009051a7224 */ /* 0x000fe400078e021a */
[----:B------:R-:W-:-:S03]  /*2b90*/  IMAD.HI.U32 R2, R0, R11, RZ ;  /* 0x0000000b00027227 */ /* 0x000fc600078e00ff */
[C---:B------:R-:W-:Y:S01]  /*2ba0*/  ISETP.GT.U32.AND P1, PT, R5.reuse, R26, PT ;  /* 0x0000001a0500720c */ /* 0x040fe20003f24070 */
[----:B------:R-:W-:Y:S01]  /*2bb0*/  @!P0 IMAD.MOV R15, RZ, RZ, -R15 ;  /* 0x000000ffff0f8224 */ /* 0x000fe200078e0a0f */
[----:B------:R-:W-:Y:S01]  /*2bc0*/  ISETP.GT.U32.AND P0, PT, R5, R39, PT ;  /* 0x000000270500720c */ /* 0x000fe20003f04070 */
[----:B------:R-:W-:-:S04]  /*2bd0*/  IMAD.HI.U32 R7, R0, R52, RZ ;  /* 0x0000003400077227 */ /* 0x000fc800078e00ff */
[----:B------:R-:W-:-:S04]  /*2be0*/  IMAD.HI.U32 R6, R0, R41, RZ ;  /* 0x0000002900067227 */ /* 0x000fc800078e00ff */
[----:B------:R-:W-:Y:S02]  /*2bf0*/  IMAD.MOV R2, RZ, RZ, -R2 ;  /* 0x000000ffff027224 */ /* 0x000fe400078e0a02 */
[----:B------:R-:W-:Y:S01]  /*2c00*/  @!P1 IMAD.IADD R26, R26, 0x1, -R5 ;  /* 0x000000011a1a9824 */ /* 0x000fe200078e0a05 */
[----:B------:R-:W-:Y:S01]  /*2c10*/  ISETP.GE.AND P1, PT, R3, RZ, PT ;  /* 0x000000ff0300720c */ /* 0x000fe20003f26270 */
[----:B------:R-:W-:Y:S01]  /*2c20*/  IMAD.MOV R7, RZ, RZ, -R7 ;  /* 0x000000ffff077224 */ /* 0x000fe200078e0a07 */
[----:B------:R-:W2:Y:S01]  /*2c30*/  LDL.LU R3, [R1+0x80] ;  /* 0x0000800001037983 */ /* 0x000ea20000300800 */
[----:B------:R-:W-:Y:S02]  /*2c40*/  IMAD.MOV R6, RZ, RZ, -R6 ;  /* 0x000000ffff067224 */ /* 0x000fe400078e0a06 */
[C---:B------:R-:W-:Y:S02]  /*2c50*/  IMAD R11, R5.reuse, R2, R11 ;  /* 0x00000002050b7224 */ /* 0x040fe400078e020b */
[C---:B------:R-:W-:Y:S01]  /*2c60*/  IMAD R52, R5.reuse, R7, R52 ;  /* 0x0000000705347224 */ /* 0x040fe200078e0234 */
[----:B------:R-:W-:Y:S01]  /*2c70*/  IABS R7, R35 ;  /* 0x0000002300077213 */ /* 0x000fe20000000000 */
[C---:B------:R-:W-:Y:S01]  /*2c80*/  IMAD R41, R5.reuse, R6, R41 ;  /* 0x0000000605297224 */ /* 0x040fe200078e0229 */
[----:B------:R-:W-:Y:S01]  /*2c90*/  ISETP.GT.U32.AND P6, PT, R5, R11, PT ;  /* 0x0000000b0500720c */ /* 0x000fe20003fc4070 */
[----:B------:R-:W-:Y:S01]  /*2ca0*/  @!P0 IMAD.IADD R39, R39, 0x1, -R5 ;  /* 0x0000000127278824 */ /* 0x000fe200078e0a05 */
[C---:B------:R-:W-:Y:S01]  /*2cb0*/  ISETP.GT.U32.AND P5, PT, R5.reuse, R52, PT ;  /* 0x000000340500720c */ /* 0x040fe20003fa4070 */
[----:B------:R-:W-:Y:S01]  /*2cc0*/  IMAD.HI.U32 R2, R0, R34, RZ ;  /* 0x0000002200027227 */ /* 0x000fe200078e00ff */
[----:B------:R-:W-:-:S03]  /*2cd0*/  ISETP.GT.U32.AND P0, PT, R5, R41, PT ;  /* 0x000000290500720c */ /* 0x000fc60003f04070 */
[----:B------:R-:W-:Y:S02]  /*2ce0*/  IMAD.MOV R2, RZ, RZ, -R2 ;  /* 0x000000ffff027224 */ /* 0x000fe400078e0a02 */
[----:B------:R-:W-:Y:S02]  /*2cf0*/  @!P3 IMAD.MOV R39, RZ, RZ, -R39 ;  /* 0x000000ffff27b224 */ /* 0x000fe400078e0a27 */
[----:B------:R-:W-:Y:S02]  /*2d00*/  IMAD R34, R5, R2, R34 ;  /* 0x0000000205227224 */ /* 0x000fe400078e0222 */
[--C-:B------:R-:W-:Y:S01]  /*2d10*/  @!P6 IMAD.IADD R11, R11, 0x1, -R5.reuse ;  /* 0x000000010b0be824 */ /* 0x100fe200078e0a05 */
[----:B------:R-:W-:Y:S01]  /*2d20*/  ISETP.GE.AND P6, PT, R58, RZ, PT ;  /* 0x000000ff3a00720c */ /* 0x000fe20003fc6270 */
[--C-:B------:R-:W-:Y:S01]  /*2d30*/  @!P5 IMAD.IADD R52, R52, 0x1, -R5.reuse ;  /* 0x000000013434d824 */ /* 0x100fe200078e0a05 */
[----:B------:R-:W-:Y:S01]  /*2d40*/  ISETP.GT.U32.AND P5, PT, R5, R34, PT ;  /* 0x000000220500720c */ /* 0x000fe20003fa4070 */
[----:B------:R-:W-:Y:S01]  /*2d50*/  @!P0 IMAD.IADD R41, R41, 0x1, -R5 ;  /* 0x0000000129298824 */ /* 0x000fe200078e0a05 */
[----:B------:R-:W-:Y:S01]  /*2d60*/  ISETP.GE.AND P0, PT, R57, RZ, PT ;  /* 0x000000ff3900720c */ /* 0x000fe20003f06270 */
[----:B------:R-:W-:Y:S01]  /*2d70*/  IMAD.HI.U32 R6, R0, R16, RZ ;  /* 0x0000001000067227 */ /* 0x000fe200078e00ff */
[----:B------:R-:W-:-:S03]  /*2d80*/  ISETP.GT.U32.AND P3, PT, R5, R11, PT ;  /* 0x0000000b0500720c */ /* 0x000fc60003f64070 */
[----:B------:R-:W-:Y:S02]  /*2d90*/  IMAD.MOV R6, RZ, RZ, -R6 ;  /* 0x000000ffff067224 */ /* 0x000fe400078e0a06 */
[----:B------:R-:W-:-:S04]  /*2da0*/  IMAD.HI.U32 R2, R0, R7, RZ ;  /* 0x0000000700027227 */ /* 0x000fc800078e00ff */
[C---:B------:R-:W-:Y:S02]  /*2db0*/  IMAD R16, R5.reuse, R6, R16 ;  /* 0x0000000605107224 */ /* 0x040fe400078e0210 */
[----:B------:R-:W-:Y:S02]  /*2dc0*/  @!P5 IMAD.IADD R34, R34, 0x1, -R5 ;  /* 0x000000012222d824 */ /* 0x000fe400078e0a05 */
[----:B------:R-:W-:Y:S01]  /*2dd0*/  @!P0 IMAD.MOV R49, RZ, RZ, -R49 ;  /* 0x000000ffff318224 */ /* 0x000fe200078e0a31 */
[----:B------:R-:W-:Y:S01]  /*2de0*/  ISETP.GT.U32.AND P0, PT, R5, R16, PT ;  /* 0x000000100500720c */ /* 0x000fe20003f04070 */
[----:B------:R-:W-:Y:S01]  /*2df0*/  @!P3 IMAD.IADD R11, R11, 0x1, -R5 ;  /* 0x000000010b0bb824 */ /* 0x000fe200078e0a05 */
[----:B------:R-:W-:Y:S01]  /*2e00*/  ISETP.GE.AND P3, PT, R13, RZ, PT ;  /* 0x000000ff0d00720c */ /* 0x000fe20003f66270 */
[----:B------:R-:W-:Y:S01]  /*2e10*/  IMAD.MOV R2, RZ, RZ, -R2 ;  /* 0x000000ffff027224 */ /* 0x000fe200078e0a02 */
[C---:B------:R-:W-:Y:S01]  /*2e20*/  ISETP.GT.U32.AND P5, PT, R5.reuse, R34, PT ;  /* 0x000000220500720c */ /* 0x040fe20003fa4070 */
[----:B------:R-:W-:Y:S01]  /*2e30*/  @!P4 IMAD.MOV R25, RZ, RZ, -R25 ;  /* 0x000000ffff19c224 */ /* 0x000fe200078e0a19 */
[C---:B------:R-:W-:Y:S01]  /*2e40*/  ISETP.GT.U32.AND P4, PT, R5.reuse, R52, PT ;  /* 0x000000340500720c */ /* 0x040fe20003f84070 */
[C---:B------:R-:W-:Y:S01]  /*2e50*/  IMAD R7, R5.reuse, R2, R7 ;  /* 0x0000000205077224 */ /* 0x040fe200078e0207 */
[----:B------:R-:W-:Y:S01]  /*2e60*/  IABS R2, R23 ;  /* 0x0000001700027213 */ /* 0x000fe20000000000 */
[----:B------:R-:W-:Y:S01]  /*2e70*/  @!P2 IMAD.MOV R33, RZ, RZ, -R33 ;  /* 0x000000ffff21a224 */ /* 0x000fe200078e0a21 */
[----:B------:R-:W-:-:S03]  /*2e80*/  ISETP.GT.U32.AND P2, PT, R5, R41, PT ;  /* 0x000000290500720c */ /* 0x000fc60003f44070 */
[----:B------:R-:W-:Y:S01]  /*2e90*/  @!P0 IMAD.IADD R16, R16, 0x1, -R5 ;  /* 0x0000000110108824 */ /* 0x000fe200078e0a05 */
[----:B------:R-:W-:Y:S01]  /*2ea0*/  ISETP.GE.AND P0, PT, R31, RZ, PT ;  /* 0x000000ff1f00720c */ /* 0x000fe20003f06270 */
[----:B------:R-:W-:Y:S01]  /*2eb0*/  @!P3 IMAD.MOV R11, RZ, RZ, -R11 ;  /* 0x000000ffff0bb224 */ /* 0x000fe200078e0a0b */
[----:B------:R-:W3:Y:S01]  /*2ec0*/  LDL.LU R31, [R1+0x84] ;  /* 0x00008400011f7983 */ /* 0x000ee20000300800 */
[----:B------:R-:W-:Y:S01]  /*2ed0*/  ISETP.GE.AND P3, PT, R35, RZ, PT ;  /* 0x000000ff2300720c */ /* 0x000fe20003f66270 */
[----:B------:R-:W-:Y:S01]  /*2ee0*/  @!P5 IMAD.IADD R34, R34, 0x1, -R5 ;  /* 0x000000012222d824 */ /* 0x000fe200078e0a05 */
[----:B------:R-:W-:Y:S01]  /*2ef0*/  ISETP.GE.AND P5, PT, R21, RZ, PT ;  /* 0x000000ff1500720c */ /* 0x000fe20003fa6270 */
[----:B------:R-:W4:Y:S01]  /*2f00*/  LDL.LU R35, [R1+0x88] ;  /* 0x0000880001237983 */ /* 0x000f220000300800 */
[----:B------:R-:W-:-:S04]  /*2f10*/  IMAD.HI.U32 R6, R0, R2, RZ ;  /* 0x0000000200067227 */ /* 0x000fc800078e00ff */
[----:B------:R-:W-:Y:S02]  /*2f20*/  IMAD.MOV R6, RZ, RZ, -R6 ;  /* 0x000000ffff067224 */ /* 0x000fe400078e0a06 */
[--C-:B------:R-:W-:Y:S01]  /*2f30*/  @!P4 IMAD.IADD R52, R52, 0x1, -R5.reuse ;  /* 0x000000013434c824 */ /* 0x100fe200078e0a05 */
[----:B------:R-:W-:Y:S01]  /*2f40*/  ISETP.GE.AND P4, PT, R14, RZ, PT ;  /* 0x000000ff0e00720c */ /* 0x000fe20003f86270 */
[----:B------:R-:W-:Y:S02]  /*2f50*/  IMAD R2, R5, R6, R2 ;  /* 0x0000000605027224 */ /* 0x000fe400078e0202 */
[----:B------:R-:W-:Y:S01]  /*2f60*/  @!P2 IMAD.IADD R41, R41, 0x1, -R5 ;  /* 0x000000012929a824 */ /* 0x000fe200078e0a05 */
[C---:B------:R-:W-:Y:S01]  /*2f70*/  ISETP.GT.U32.AND P2, PT, R5.reuse, R7, PT ;  /* 0x000000070500720c */ /* 0x040fe20003f44070 */
[----:B------:R-:W-:Y:S01]  /*2f80*/  @!P5 IMAD.MOV R34, RZ, RZ, -R34 ;  /* 0x000000ffff22d224 */ /* 0x000fe200078e0a22 */
[----:B------:R-:W-:-:S13]  /*2f90*/  ISETP.GT.U32.AND P5, PT, R5, R2, PT ;  /* 0x000000020500720c */ /* 0x000fda0003fa4070 */
[--C-:B------:R-:W-:Y:S01]  /*2fa0*/  @!P5 IMAD.IADD R2, R2, 0x1, -R5.reuse ;  /* 0x000000010202d824 */ /* 0x100fe200078e0a05 */
[----:B--2---:R-:W-:Y:S02]  /*2fb0*/  ISETP.GE.AND P5, PT, R3, RZ, PT ;  /* 0x000000ff0300720c */ /* 0x004fe40003fa6270 */
[----:B------:R-:W-:Y:S02]  /*2fc0*/  IABS R14, R3 ;  /* 0x00000003000e7213 */ /* 0x000fe40000000000 */
[----:B------:R-:W2:Y:S04]  /*2fd0*/  LDL.LU R3, [R1+0xc0] ;  /* 0x0000c00001037983 */ /* 0x000ea80000300800 */
[----:B0-----:R-:W5:Y:S01]  /*2fe0*/  LDL.LU R18, [R1+0xc4] ;  /* 0x0000c40001127983 */ /* 0x001f620000300800 */
[----:B------:R-:W-:Y:S01]  /*2ff0*/  @!P2 IMAD.IADD R7, R7, 0x1, -R5 ;  /* 0x000000010707a824 */ /* 0x000fe200078e0a05 */
[----:B------:R-:W-:-:S02]  /*3000*/  ISETP.GT.U32.AND P2, PT, R5, R26, PT ;  /* 0x0000001a0500720c */ /* 0x000fc40003f44070 */
[----:B------:R-:W-:Y:S01]  /*3010*/  IABS R6, R24 ;  /* 0x0000001800067213 */ /* 0x000fe20000000000 */
[----:B------:R-:W2:Y:S04]  /*3020*/  LDL.LU R28, [R1+0xc8] ;  /* 0x0000c800011c7983 */ /* 0x000ea80000300800 */
[----:B------:R-:W-:Y:S01]  /*3030*/  IMAD.HI.U32 R9, R0, R6, RZ ;  /* 0x0000000600097227 */ /* 0x000fe200078e00ff */
[----:B------:R-:W2:Y:S03]  /*3040*/  LDL.LU R29, [R1+0xcc] ;  /* 0x0000cc00011d7983 */ /* 0x000ea60000300800 */
[----:B------:R-:W-:Y:S01]  /*3050*/  IMAD.MOV R10, RZ, RZ, -R9 ;  /* 0x000000ffff0a7224 */ /* 0x000fe200078e0a09 */
[----:B------:R-:W-:Y:S01]  /*3060*/  IABS R9, R27 ;  /* 0x0000001b00097213 */ /* 0x000fe20000000000 */
[----:B------:R-:W-:Y:S01]  /*3070*/  @!P2 IMAD.IADD R26, R26, 0x1, -R5 ;  /* 0x000000011a1aa824 */ /* 0x000fe200078e0a05 */
[----:B------:R-:W2:Y:S01]  /*3080*/  LDL.LU R60, [R1+0xd0] ;  /* 0x0000d000013c7983 */ /* 0x000ea20000300800 */
[----:B------:R-:W-:-:S02]  /*3090*/  IMAD R6, R5, R10, R6 ;  /* 0x0000000a05067224 */ /* 0x000fc400078e0206 */
[----:B------:R-:W-:Y:S01]  /*30a0*/  @!P1 IMAD.MOV R26, RZ, RZ, -R26 ;  /* 0x000000ffff1a9224 */ /* 0x000fe200078e0a1a */
[C---:B------:R-:W-:Y:S01]  /*30b0*/  ISETP.GT.U32.AND P1, PT, R5.reuse, R2, PT ;  /* 0x000000020500720c */ /* 0x040fe20003f24070 */
[----:B------:R-:W-:Y:S01]  /*30c0*/  IMAD.HI.U32 R10, R0, R9, RZ ;  /* 0x00000009000a7227 */ /* 0x000fe200078e00ff */
[----:B------:R-:W2:Y:S03]  /*30d0*/  LDL.LU R59, [R1+0xd4] ;  /* 0x0000d400013b7983 */ /* 0x000ea60000300800 */
[----:B------:R-:W-:Y:S01]  /*30e0*/  IMAD.MOV R10, RZ, RZ, -R10 ;  /* 0x000000ffff0a7224 */ /* 0x000fe200078e0a0a */
[----:B------:R-:W2:Y:S03]  /*30f0*/  LDL.LU R61, [R1+0xd8] ;  /* 0x0000d800013d7983 */ /* 0x000ea60000300800 */
[----:B------:R-:W-:-:S04]  /*3100*/  IMAD R10, R5, R10, R9 ;  /* 0x0000000a050a7224 */ /* 0x000fc800078e0209 */
[----:B------:R-:W-:Y:S01]  /*3110*/  @!P1 IMAD.IADD R2, R2, 0x1, -R5 ;  /* 0x0000000102029824 */ /* 0x000fe200078e0a05 */
[----:B------:R-:W-:-:S13]  /*3120*/  ISETP.GT.U32.AND P1, PT, R5, R10, PT ;  /* 0x0000000a0500720c */ /* 0x000fda0003f24070 */
[----:B------:R-:W-:Y:S01]  /*3130*/  @!P1 IMAD.IADD R10, R10, 0x1, -R5 ;  /* 0x000000010a0a9824 */ /* 0x000fe200078e0a05 */
[----:B----4-:R-:W-:-:S04]  /*3140*/  IABS R19, R35 ;  /* 0x0000002300137213 */ /* 0x010fc80000000000 */
[----:B------:R-:W-:Y:S01]  /*3150*/  ISETP.GT.U32.AND P1, PT, R5, R10, PT ;  /* 0x0000000a0500720c */ /* 0x000fe20003f24070 */
[----:B------:R-:W-:-:S04]  /*3160*/  IMAD.HI.U32 R9, R0, R19, RZ ;  /* 0x0000001300097227 */ /* 0x000fc800078e00ff */
[----:B------:R-:W-:Y:S01]  /*3170*/  IMAD.MOV R9, RZ, RZ, -R9 ;  /* 0x000000ffff097224 */ /* 0x000fe200078e0a09 */
[----:B---3--:R-:W-:Y:S01]  /*3180*/  IABS R17, R31 ;  /* 0x0000001f00117213 */ /* 0x008fe20000000000 */
[----:B------:R-:W-:-:S04]  /*3190*/  IMAD.HI.U32 R21, R0, R14, RZ ;  /* 0x0000000e00157227 */ /* 0x000fc800078e00ff */
[C---:B------:R-:W-:Y:S02]  /*31a0*/  IMAD R19, R5.reuse, R9, R19 ;  /* 0x0000000905137224 */ /* 0x040fe400078e0213 */
[----:B------:R-:W-:Y:S01]  /*31b0*/  @!P4 IMAD.MOV R41, RZ, RZ, -R41 ;  /* 0x000000ffff29c224 */ /* 0x000fe200078e0a29 */
[C---:B------:R-:W-:Y:S01]  /*31c0*/  ISETP.GT.U32.AND P4, PT, R5.reuse, R7, PT ;  /* 0x000000070500720c */ /* 0x040fe20003f84070 */
[----:B------:R-:W-:Y:S01]  /*31d0*/  @!P1 IMAD.IADD R10, R10, 0x1, -R5 ;  /* 0x000000010a0a9824 */ /* 0x000fe200078e0a05 */
[----:B------:R-:W-:Y:S01]  /*31e0*/  ISETP.GT.U32.AND P1, PT, R5, R19, PT ;  /* 0x000000130500720c */ /* 0x000fe20003f24070 */
[----:B------:R-:W-:Y:S02]  /*31f0*/  IMAD.MOV R21, RZ, RZ, -R21 ;  /* 0x000000ffff157224 */ /* 0x000fe400078e0a15 */
[----:B------:R-:W-:-:S04]  /*3200*/  IMAD.HI.U32 R13, R0, R17, RZ ;  /* 0x00000011000d7227 */ /* 0x000fc800078e00ff */
[----:B------:R-:W-:Y:S01]  /*3210*/  IMAD R14, R5, R21, R14 ;  /* 0x00000015050e7224 */ /* 0x000fe200078e020e */
[----:B------:R-:W-:Y:S01]  /*3220*/  IABS R21, R38 ;  /* 0x0000002600157213 */ /* 0x000fe20000000000 */
[----:B------:R-:W-:-:S04]  /*3230*/  IMAD.MOV R13, RZ, RZ, -R13 ;  /* 0x000000ffff0d7224 */ /* 0x000fc800078e0a0d */
[----:B------:R-:W-:Y:S02]  /*3240*/  IMAD R17, R5, R13, R17 ;  /* 0x0000000d05117224 */ /* 0x000fe400078e0211 */
[----:B------:R-:W-:-:S04]  /*3250*/  IMAD.HI.U32 R13, R0, R21, RZ ;  /* 0x00000015000d7227 */ /* 0x000fc800078e00ff */
[--C-:B------:R-:W-:Y:S01]  /*3260*/  @!P4 IMAD.IADD R7, R7, 0x1, -R5.reuse ;  /* 0x000000010707c824 */ /* 0x100fe200078e0a05 */
[----:B------:R-:W-:Y:S01]  /*3270*/  ISETP.GE.AND P4, PT, R27, RZ, PT ;  /* 0x000000ff1b00720c */ /* 0x000fe20003f86270 */
[----:B------:R-:W-:Y:S02]  /*3280*/  @!P1 IMAD.IADD R19, R19, 0x1, -R5 ;  /* 0x0000000113139824 */ /* 0x000fe400078e0a05 */
[----:B------:R-:W-:-:S03]  /*3290*/  IMAD.MOV R13, RZ, RZ, -R13 ;  /* 0x000000ffff0d7224 */ /* 0x000fc600078e0a0d */
[C---:B------:R-:W-:Y:S01]  /*32a0*/  ISETP.GT.U32.AND P1, PT, R5.reuse, R19, PT ;  /* 0x000000130500720c */ /* 0x040fe20003f24070 */
[C---:B------:R-:W-:Y:S02]  /*32b0*/  IMAD R21, R5.reuse, R13, R21 ;  /* 0x0000000d05157224 */ /* 0x040fe400078e0215 */
[----:B------:R-:W-:Y:S01]  /*32c0*/  @!P6 IMAD.MOV R52, RZ, RZ, -R52 ;  /* 0x000000ffff34e224 */ /* 0x000fe200078e0a34 */
[----:B------:R-:W-:-:S09]  /*32d0*/  ISETP.GT.U32.AND P6, PT, R5, R16, PT ;  /* 0x000000100500720c */ /* 0x000fd20003fc4070 */
[----:B------:R-:W-:Y:S01]  /*32e0*/  @!P1 IMAD.IADD R19, R19, 0x1, -R5 ;  /* 0x0000000113139824 */ /* 0x000fe200078e0a05 */
[----:B------:R-:W-:-:S03]  /*32f0*/  ISETP.GE.AND P2, PT, R23, RZ, PT ;  /* 0x000000ff1700720c */ /* 0x000fc60003f46270 */
[----:B------:R-:W-:Y:S01]  /*3300*/  @!P6 IMAD.IADD R16, R16, 0x1, -R5 ;  /* 0x000000011010e824 */ /* 0x000fe200078e0a05 */
[----:B------:R-:W-:Y:S02]  /*3310*/  ISETP.GE.AND P6, PT, R24, RZ, PT ;  /* 0x000000ff1800720c */ /* 0x000fe40003fc6270 */
[----:B------:R-:W3:Y:S01]  /*3320*/  LDL.LU R24, [R1+0xdc] ;  /* 0x0000dc0001187983 */ /* 0x000ee20000300800 */
[----:B-----5:R-:W-:-:S05]  /*3330*/  IABS R27, R18 ;  /* 0x00000012001b7213 */ /* 0x020fca0000000000 */
[----:B------:R-:W-:-:S04]  /*3340*/  IMAD.HI.U32 R13, R0, R27, RZ ;  /* 0x0000001b000d7227 */ /* 0x000fc800078e00ff */
[----:B------:R-:W-:-:S04]  /*3350*/  IMAD.MOV R13, RZ, RZ, -R13 ;  /* 0x000000ffff0d7224 */ /* 0x000fc800078e0a0d */
[----:B------:R-:W-:-:S05]  /*3360*/  IMAD R27, R5, R13, R27 ;  /* 0x0000000d051b7224 */ /* 0x000fca00078e021b */
[----:B------:R-:W-:Y:S02]  /*3370*/  ISETP.GT.U32.AND P1, PT, R5, R27, PT ;  /* 0x0000001b0500720c */ /* 0x000fe40003f24070 */
[----:B--2---:R-:W-:-:S11]  /*3380*/  IABS R23, R3 ;  /* 0x0000000300177213 */ /* 0x004fd60000000000 */
[----:B------:R-:W-:Y:S01]  /*3390*/  @!P1 IMAD.IADD R27, R27, 0x1, -R5 ;  /* 0x000000011b1b9824 */ /* 0x000fe200078e0a05 */
[----:B------:R-:W-:Y:S02]  /*33a0*/  ISETP.GE.AND P1, PT, R3, RZ, PT ;  /* 0x000000ff0300720c */ /* 0x000fe40003f26270 */
[----:B------:R-:W2:Y:S01]  /*33b0*/  LDL.LU R3, [R1+0xe0] ;  /* 0x0000e00001037983 */ /* 0x000ea20000300800 */
[----:B------:R-:W-:Y:S01]  /*33c0*/  @!P0 IMAD.MOV R16, RZ, RZ, -R16 ;  /* 0x000000ffff108224 */ /* 0x000fe200078e0a10 */
[----:B------:R-:W-:Y:S01]  /*33d0*/  ISETP.GT.U32.AND P0, PT, R5, R6, PT ;  /* 0x000000060500720c */ /* 0x000fe20003f04070 */
[----:B------:R-:W-:Y:S01]  /*33e0*/  @!P4 IMAD.MOV R10, RZ, RZ, -R10 ;  /* 0x000000ffff0ac224 */ /* 0x000fe200078e0a0a */
[----:B-1----:R-:W4:Y:S01]  /*33f0*/  LDL.LU R12, [R1+0xe4] ;  /* 0x0000e400010c7983 */ /* 0x002f220000300800 */
[----:B------:R-:W-:Y:S01]  /*3400*/  IMAD.HI.U32 R9, R0, R23, RZ ;  /* 0x0000001700097227 */ /* 0x000fe200078e00ff */
[----:B------:R-:W-:Y:S02]  /*3410*/  IABS R43, R61 ;  /* 0x0000003d002b7213 */ /* 0x000fe40000000000 */
[----:B------:R-:W-:-:S07]  /*3420*/  IABS R40, R59 ;  /* 0x0000003b00287213 */ /* 0x000fce0000000000 */
[----:B------:R-:W-:Y:S01]  /*3430*/  @!P0 IMAD.IADD R6, R6, 0x1, -R5 ;  /* 0x0000000106068824 */ /* 0x000fe200078e0a05 */
[----:B------:R-:W5:Y:S04]  /*3440*/  LDL.LU R32, [R1+0xe8] ;  /* 0x0000e80001207983 */ /* 0x000f680000300800 */
[----:B------:R-:W-:Y:S01]  /*3450*/  ISETP.GT.U32.AND P0, PT, R5, R6, PT ;  /* 0x000000060500720c */ /* 0x000fe20003f04070 */
[----:B------:R-:W-:Y:S01]  /*3460*/  IMAD.MOV R9, RZ, RZ, -R9 ;  /* 0x000000ffff097224 */ /* 0x000fe200078e0a09 */
[----:B------:R-:W5:Y:S11]  /*3470*/  LDL.LU R42, [R1+0xec] ;  /* 0x0000ec00012a7983 */ /* 0x000f760000300800 */
[----:B------:R-:W-:-:S04]  /*3480*/  @!P0 IMAD.IADD R6, R6, 0x1, -R5 ;  /* 0x0000000106068824 */ /* 0x000fc800078e0a05 */
[----:B------:R-:W-:Y:S01]  /*3490*/  @!P6 IMAD.MOV R6, RZ, RZ, -R6 ;  /* 0x000000ffff06e224 */ /* 0x000fe200078e0a06 */
[C---:B------:R-:W-:Y:S02]  /*34a0*/  ISETP.GT.U32.AND P6, PT, R5.reuse, R17, PT ;  /* 0x000000110500720c */ /* 0x040fe40003fc4070 */
[----:B------:R-:W-:-:S11]  /*34b0*/  ISETP.GT.U32.AND P0, PT, R5, R14, PT ;  /* 0x0000000e0500720c */ /* 0x000fd60003f04070 */
[--C-:B------:R-:W-:Y:S02]  /*34c0*/  @!P6 IMAD.IADD R17, R17, 0x1, -R5.reuse ;  /* 0x000000011111e824 */ /* 0x100fe400078e0a05 */
[----:B------:R-:W-:-:S03]  /*34d0*/  @!P0 IMAD.IADD R14, R14, 0x1, -R5 ;  /* 0x000000010e0e8824 */ /* 0x000fc600078e0a05 */
[C---:B------:R-:W-:Y:S02]  /*34e0*/  ISETP.GT.U32.AND P4, PT, R5.reuse, R17, PT ;  /* 0x000000110500720c */ /* 0x040fe40003f84070 */
[----:B------:R-:W-:Y:S01]  /*34f0*/  ISETP.GT.U32.AND P6, PT, R5, R14, PT ;  /* 0x0000000e0500720c */ /* 0x000fe20003fc4070 */
[----:B------:R-:W-:Y:S01]  /*3500*/  @!P2 IMAD.MOV R2, RZ, RZ, -R2 ;  /* 0x000000ffff02a224 */ /* 0x000fe200078e0a02 */
[----:B------:R-:W-:Y:S01]  /*3510*/  ISETP.GE.AND P2, PT, R35, RZ, PT ;  /* 0x000000ff2300720c */ /* 0x000fe20003f46270 */
[----:B------:R-:W-:Y:S01]  /*3520*/  IMAD R23, R5, R9, R23 ;  /* 0x0000000905177224 */ /* 0x000fe200078e0217 */
[----:B------:R-:W-:Y:S01]  /*3530*/  IABS R35, R29 ;  /* 0x0000001d00237213 */ /* 0x000fe20000000000 */
[----:B------:R-:W-:Y:S01]  /*3540*/  @!P3 IMAD.MOV R7, RZ, RZ, -R7 ;  /* 0x000000ffff07b224 */ /* 0x000fe200078e0a07 */
[----:B------:R-:W-:Y:S02]  /*3550*/  ISETP.GE.AND P3, PT, R31, RZ, PT ;  /* 0x000000ff1f00720c */ /* 0x000fe40003f66270 */
[----:B------:R-:W-:Y:S01]  /*3560*/  IABS R31, R28 ;  /* 0x0000001c001f7213 */ /* 0x000fe20000000000 */
[----:B------:R-:W-:-:S04]  /*3570*/  IMAD.HI.U32 R13, R0, R35, RZ ;  /* 0x00000023000d7227 */ /* 0x000fc800078e00ff */
[--C-:B------:R-:W-:Y:S01]  /*3580*/  @!P4 IMAD.IADD R17, R17, 0x1, -R5.reuse ;  /* 0x000000011111c824 */ /* 0x100fe200078e0a05 */
[C---:B------:R-:W-:Y:S01]  /*3590*/  ISETP.GT.U32.AND P4, PT, R5.reuse, R23, PT ;  /* 0x000000170500720c */ /* 0x040fe20003f84070 */
[----:B------:R-:W-:Y:S01]  /*35a0*/  @!P6 IMAD.IADD R14, R14, 0x1, -R5 ;  /* 0x000000010e0ee824 */ /* 0x000fe200078e0a05 */
[----:B------:R-:W-:Y:S01]  /*35b0*/  ISETP.GT.U32.AND P6, PT, R5, R21, PT ;  /* 0x000000150500720c */ /* 0x000fe20003fc4070 */
[----:B------:R-:W-:Y:S02]  /*35c0*/  IMAD.MOV R13, RZ, RZ, -R13 ;  /* 0x000000ffff0d7224 */ /* 0x000fe400078e0a0d */
[----:B------:R-:W-:-:S04]  /*35d0*/  IMAD.HI.U32 R9, R0, R31, RZ ;  /* 0x0000001f00097227 */ /* 0x000fc800078e00ff */
[----:B------:R-:W-:Y:S02]  /*35e0*/  IMAD R35, R5, R13, R35 ;  /* 0x0000000d05237224 */ /* 0x000fe400078e0223 */
[----:B------:R-:W-:Y:S02]  /*35f0*/  IMAD.MOV R9, RZ, RZ, -R9 ;  /* 0x000000ffff097224 */ /* 0x000fe400078e0a09 */
[----:B------:R-:W-:Y:S01]  /*3600*/  @!P4 IMAD.IADD R23, R23, 0x1, -R5 ;  /* 0x000000011717c824 */ /* 0x000fe200078e0a05 */
[C---:B------:R-:W-:Y:S01]  /*3610*/  ISETP.GT.U32.AND P4, PT, R5.reuse, R35, PT ;  /* 0x000000230500720c */ /* 0x040fe20003f84070 */
[----:B------:R-:W-:Y:S01]  /*3620*/  IMAD R31, R5, R9, R31 ;  /* 0x00000009051f7224 */ /* 0x000fe200078e021f */
[----:B------:R-:W-:Y:S01]  /*3630*/  ISETP.GE.AND P0, PT, R38, RZ, PT ;  /* 0x000000ff2600720c */ /* 0x000fe20003f06270 */
[----:B------:R-:W-:Y:S01]  /*3640*/  @!P6 IMAD.IADD R21, R21, 0x1, -R5 ;  /* 0x000000011515e824 */ /* 0x000fe200078e0a05 */
[----:B------:R-:W-:Y:S02]  /*3650*/  IABS R38, R60 ;  /* 0x0000003c00267213 */ /* 0x000fe40000000000 */
[----:B------:R-:W-:-:S03]  /*3660*/  ISETP.GT.U32.AND P6, PT, R5, R31, PT ;  /* 0x0000001f0500720c */ /* 0x000fc60003fc4070 */
[----:B------:R-:W-:-:S04]  /*3670*/  IMAD.HI.U32 R9, R0, R38, RZ ;  /* 0x0000002600097227 */ /* 0x000fc800078e00ff */
[----:B------:R-:W-:Y:S02]  /*3680*/  @!P4 IMAD.IADD R35, R35, 0x1, -R5 ;  /* 0x000000012323c824 */ /* 0x000fe400078e0a05 */
[----:B------:R-:W-:Y:S02]  /*3690*/  IMAD.MOV R9, RZ, RZ, -R9 ;  /* 0x000000ffff097224 */ /* 0x000fe400078e0a09 */
[----:B------:R-:W-:Y:S01]  /*36a0*/  @!P5 IMAD.MOV R14, RZ, RZ, -R14 ;  /* 0x000000ffff0ed224 */ /* 0x000fe200078e0a0e */
[C---:B------:R-:W-:Y:S01]  /*36b0*/  ISETP.GT.U32.AND P5, PT, R5.reuse, R21, PT ;  /* 0x000000150500720c */ /* 0x040fe20003fa4070 */
[----:B------:R-:W-:Y:S01]  /*36c0*/  @!P2 IMAD.MOV R19, RZ, RZ, -R19 ;  /* 0x000000ffff13a224 */ /* 0x000fe200078e0a13 */
[C---:B------:R-:W-:Y:S01]  /*36d0*/  ISETP.GT.U32.AND P2, PT, R5.reuse, R35, PT ;  /* 0x000000230500720c */ /* 0x040fe20003f44070 */
[----:B------:R-:W-:Y:S02]  /*36e0*/  IMAD R38, R5, R9, R38 ;  /* 0x0000000905267224 */ /* 0x000fe400078e0226 */
[----:B------:R-:W-:Y:S01]  /*36f0*/  @!P6 IMAD.IADD R31, R31, 0x1, -R5 ;  /* 0x000000011f1fe824 */ /* 0x000fe200078e0a05 */
[----:B------:R-:W-:Y:S01]  /*3700*/  ISETP.GT.U32.AND P6, PT, R5, R23, PT ;  /* 0x000000170500720c */ /* 0x000fe20003fc4070 */
[----:B------:R-:W-:-:S04]  /*3710*/  IMAD.HI.U32 R9, R0, R43, RZ ;  /* 0x0000002b00097227 */ /* 0x000fc800078e00ff */
[----:B------:R-:W-:Y:S01]  /*3720*/  @!P3 IMAD.MOV R17, RZ, RZ, -R17 ;  /* 0x000000ffff11b224 */ /* 0x000fe200078e0a11 */
[----:B------:R-:W-:Y:S01]  /*3730*/  ISETP.GT.U32.AND P3, PT, R5, R27, PT ;  /* 0x0000001b0500720c */ /* 0x000fe20003f64070 */
[----:B------:R-:W-:-:S04]  /*3740*/  IMAD.HI.U32 R13, R0, R40, RZ ;  /* 0x00000028000d7227 */ /* 0x000fc800078e00ff */
[----:B------:R-:W-:Y:S02]  /*3750*/  IMAD.MOV R9, RZ, RZ, -R9 ;  /* 0x000000ffff097224 */ /* 0x000fe400078e0a09 */
[----:B------:R-:W-:Y:S02]  /*3760*/  IMAD.MOV R13, RZ, RZ, -R13 ;  /* 0x000000ffff0d7224 */ /* 0x000fe400078e0a0d */
[----:B------:R-:W-:Y:S02]  /*3770*/  IMAD R43, R5, R9, R43 ;  /* 0x00000009052b7224 */ /* 0x000fe400078e022b */
[--C-:B------:R-:W-:Y:S01]  /*3780*/  @!P5 IMAD.IADD R21, R21, 0x1, -R5.reuse ;  /* 0x000000011515d824 */ /* 0x100fe200078e0a05 */
[C---:B------:R-:W-:Y:S01]  /*3790*/  ISETP.GT.U32.AND P5, PT, R5.reuse, R38, PT ;  /* 0x000000260500720c */ /* 0x040fe20003fa4070 */
[----:B------:R-:W-:Y:S02]  /*37a0*/  IMAD R40, R5, R13, R40 ;  /* 0x0000000d05287224 */ /* 0x000fe400078e0228 */
[--C-:B------:R-:W-:Y:S01]  /*37b0*/  @!P2 IMAD.IADD R35, R35, 0x1, -R5.reuse ;  /* 0x000000012323a824 */ /* 0x100fe200078e0a05 */
[----:B------:R-:W-:Y:S01]  /*37c0*/  ISETP.GT.U32.AND P2, PT, R5, R43, PT ;  /* 0x0000002b0500720c */ /* 0x000fe20003f44070 */
[--C-:B------:R-:W-:Y:S01]  /*37d0*/  @!P6 IMAD.IADD R23, R23, 0x1, -R5.reuse ;  /* 0x000000011717e824 */ /* 0x100fe200078e0a05 */
[----:B------:R-:W-:Y:S01]  /*37e0*/  ISETP.GE.AND P6, PT, R18, RZ, PT ;  /* 0x000000ff1200720c */ /* 0x000fe20003fc6270 */
[--C-:B------:R-:W-:Y:S01]  /*37f0*/  @!P3 IMAD.IADD R27, R27, 0x1, -R5.reuse ;  /* 0x000000011b1bb824 */ /* 0x100fe200078e0a05 */
[----:B------:R-:W-:Y:S01]  /*3800*/  ISETP.GT.U32.AND P3, PT, R5, R40, PT ;  /* 0x000000280500720c */ /* 0x000fe20003f64070 */
[----:B------:R-:W5:Y:S04]  /*3810*/  LDL.LU R18, [R1+0xf0] ;  /* 0x0000f00001127983 */ /* 0x000f680000300800 */
[----:B------:R-:W-:Y:S01]  /*3820*/  @!P5 IMAD.IADD R38, R38, 0x1, -R5 ;  /* 0x000000012626d824 */ /* 0x000fe200078e0a05 */
[----:B------:R-:W-:-:S02]  /*3830*/  ISETP.GE.AND P5, PT, R29, RZ, PT ;  /* 0x000000ff1d00720c */ /* 0x000fc40003fa6270 */
[----:B------:R-:W5:Y:S01]  /*3840*/  LDL.LU R29, [R1+0xf4] ;  /* 0x0000f400011d7983 */ /* 0x000f620000300800 */
[----:B------:R-:W-:-:S04]  /*3850*/  @!P2 IMAD.IADD R43, R43, 0x1, -R5 ;  /* 0x000000012b2ba824 */ /* 0x000fc800078e0a05 */
[----:B------:R-:W-:Y:S01]  /*3860*/  @!P3 IMAD.IADD R40, R40, 0x1, -R5 ;  /* 0x000000012828b824 */ /* 0x000fe200078e0a05 */
[----:B------:R-:W-:Y:S02]  /*3870*/  ISETP.GE.AND P3, PT, R60, RZ, PT ;  /* 0x000000ff3c00720c */ /* 0x000fe40003f66270 */
[----:B------:R-:W5:Y:S01]  /*3880*/  LDL.LU R60, [R1+0xf8] ;  /* 0x0000f800013c7983 */ /* 0x000f620000300800 */
[----:B------:R-:W-:Y:S02]  /*3890*/  ISETP.GT.U32.AND P2, PT, R5, R43, PT ;  /* 0x0000002b0500720c */ /* 0x000fe40003f44070 */
[----:B------:R-:W-:Y:S01]  /*38a0*/  @!P5 IMAD.MOV R35, RZ, RZ, -R35 ;  /* 0x000000ffff23d224 */ /* 0x000fe200078e0a23 */
[----:B------:R-:W-:Y:S02]  /*38b0*/  ISETP.GE.AND P5, PT, R61, RZ, PT ;  /* 0x000000ff3d00720c */ /* 0x000fe40003fa6270 */
[----:B------:R-:W-:Y:S01]  /*38c0*/  ISETP.GT.U32.AND P4, PT, R5, R31, PT ;  /* 0x0000001f0500720c */ /* 0x000fe20003f84070 */
[----:B------:R-:W5:Y:S07]  /*38d0*/  LDL.LU R61, [R1+0xfc] ;  /* 0x0000fc00013d7983 */ /* 0x000f6e0000300800 */
[----:B------:R-:W-:-:S05]  /*38e0*/  @!P2 IMAD.IADD R43, R43, 0x1, -R5 ;  /* 0x000000012b2ba824 */ /* 0x000fca00078e0a05 */
[----:B------:R-:W-:Y:S01]  /*38f0*/  @!P4 IMAD.IADD R31, R31, 0x1, -R5 ;  /* 0x000000011f1fc824 */ /* 0x000fe200078e0a05 */
[----:B------:R-:W-:-:S13]  /*3900*/  ISETP.GE.AND P4, PT, R28, RZ, PT ;  /* 0x000000ff1c00720c */ /* 0x000fda0003f86270 */
[----:B------:R-:W-:Y:S01]  /*3910*/  @!P4 IMAD.MOV R31, RZ, RZ, -R31 ;  /* 0x000000ffff1fc224 */ /* 0x000fe200078e0a1f */
[----:B------:R-:W-:Y:S02]  /*3920*/  ISETP.GE.AND P4, PT, R59, RZ, PT ;  /* 0x000000ff3b00720c */ /* 0x000fe40003f86270 */
[----:B--2---:R-:W-:Y:S02]  /*3930*/  IABS R48, R3 ;  /* 0x0000000300307213 */ /* 0x004fe40000000000 */
[----:B------:R-:W-:Y:S02]  /*3940*/  ISETP.GE.AND P2, PT, R3, RZ, PT ;  /* 0x000000ff0300720c */ /* 0x000fe40003f46270 */
[----:B------:R-:W2:Y:S04]  /*3950*/  LDL.LU R3, [R1+0x100] ;  /* 0x0001000001037983 */ /* 0x000ea80000300800 */
[----:B------:R-:W2:Y:S04]  /*3960*/  LDL.LU R59, [R1+0x104] ;  /* 0x00010400013b7983 */ /* 0x000ea80000300800 */
[----:B------:R-:W2:Y:S01]  /*3970*/  LDL R28, [R1+0x324] ;  /* 0x00032400011c7983 */ /* 0x000ea20000100800 */
[----:B---3--:R-:W-:Y:S01]  /*3980*/  IABS R46, R24 ;  /* 0x00000018002e7213 */ /* 0x008fe20000000000 */
[----:B------:R-:W-:-:S04]  /*3990*/  @!P0 IMAD.MOV R21, RZ, RZ, -R21 ;  /* 0x000000ffff158224 */ /* 0x000fc800078e0a15 */
[----:B------:R-:W-:Y:S01]  /*39a0*/  IMAD.HI.U32 R9, R0, R46, RZ ;  /* 0x0000002e00097227 */ /* 0x000fe200078e00ff */
[----:B------:R-:W-:-:S03]  /*39b0*/  ISETP.GT.U32.AND P0, PT, R5, R38, PT ;  /* 0x000000260500720c */ /* 0x000fc60003f04070 */
[----:B------:R-:W-:Y:S02]  /*39c0*/  IMAD.MOV R9, RZ, RZ, -R9 ;  /* 0x000000ffff097224 */ /* 0x000fe400078e0a09 */
[----:B------:R-:W-:-:S04]  /*39d0*/  IMAD.HI.U32 R13, R0, R48, RZ ;  /* 0x00000030000d7227 */ /* 0x000fc800078e00ff */
[C---:B------:R-:W-:Y:S02]  /*39e0*/  IMAD R46, R5.reuse, R9, R46 ;  /* 0x00000009052e7224 */ /* 0x040fe400078e022e */
[----:B------:R-:W-:Y:S02]  /*39f0*/  IMAD.MOV R9, RZ, RZ, -R13 ;  /* 0x000000ffff097224 */ /* 0x000fe400078e0a0d */
[----:B------:R-:W-:Y:S02]  /*3a00*/  @!P6 IMAD.MOV R27, RZ, RZ, -R27 ;  /* 0x000000ffff1be224 */ /* 0x000fe400078e0a1b */
[C---:B------:R-:W-:Y:S01]  /*3a10*/  IMAD R48, R5.reuse, R9, R48 ;  /* 0x0000000905307224 */ /* 0x040fe200078e0230 */
[----:B------:R-:W-:Y:S01]  /*3a20*/  ISETP.GT.U32.AND P6, PT, R5, R46, PT ;  /* 0x0000002e0500720c */ /* 0x000fe20003fc4070 */
[----:B------:R-:W-:-:S03]  /*3a30*/  @!P0 IMAD.IADD R38, R38, 0x1, -R5 ;  /* 0x0000000126268824 */ /* 0x000fc600078e0a05 */
[----:B------:R-:W-:Y:S02]  /*3a40*/  ISETP.GT.U32.AND P0, PT, R5, R48, PT ;  /* 0x000000300500720c */ /* 0x000fe40003f04070 */
[----:B----4-:R-:W-:-:S05]  /*3a50*/  IABS R50, R12 ;  /* 0x0000000c00327213 */ /* 0x010fca0000000000 */
[----:B------:R-:W-:-:S04]  /*3a60*/  IMAD.HI.U32 R9, R0, R50, RZ ;  /* 0x0000003200097227 */ /* 0x000fc800078e00ff */
[--C-:B------:R-:W-:Y:S01]  /*3a70*/  @!P6 IMAD.IADD R46, R46, 0x1, -R5.reuse ;  /* 0x000000012e2ee824 */ /* 0x100fe200078e0a05 */
[----:B-----5:R-:W-:Y:S01]  /*3a80*/  IABS R51, R32 ;  /* 0x0000002000337213 */ /* 0x020fe20000000000 */
[----:B------:R-:W-:Y:S02]  /*3a90*/  @!P0 IMAD.IADD R48, R48, 0x1, -R5 ;  /* 0x0000000130308824 */ /* 0x000fe400078e0a05 */
[----:B------:R-:W-:Y:S01]  /*3aa0*/  IMAD.MOV R9, RZ, RZ, -R9 ;  /* 0x000000ffff097224 */ /* 0x000fe200078e0a09 */
[C---:B------:R-:W-:Y:S01]  /*3ab0*/  ISETP.GT.U32.AND P6, PT, R5.reuse, R46, PT ;  /* 0x0000002e0500720c */ /* 0x040fe20003fc4070 */
[----:B------:R-:W-:Y:S01]  /*3ac0*/  @!P1 IMAD.MOV R23, RZ, RZ, -R23 ;  /* 0x000000ffff179224 */ /* 0x000fe200078e0a17 */
[C---:B------:R-:W-:Y:S01]  /*3ad0*/  ISETP.GT.U32.AND P1, PT, R5.reuse, R40, PT ;  /* 0x000000280500720c */ /* 0x040fe20003f24070 */
[C---:B------:R-:W-:Y:S01]  /*3ae0*/  IMAD R50, R5.reuse, R9, R50 ;  /* 0x0000000905327224 */ /* 0x040fe200078e0232 */
[----:B------:R-:W-:Y:S01]  /*3af0*/  ISETP.GT.U32.AND P0, PT, R5, R48, PT ;  /* 0x000000300500720c */ /* 0x000fe20003f04070 */
[----:B------:R-:W-:-:S04]  /*3b00*/  IMAD.HI.U32 R9, R0, R51, RZ ;  /* 0x0000003300097227 */ /* 0x000fc800078e00ff */
[----:B------:R-:W-:Y:S01]  /*3b10*/  IMAD.MOV R9, RZ, RZ, -R9 ;  /* 0x000000ffff097224 */ /* 0x000fe200078e0a09 */
[----:B------:R-:W-:-:S03]  /*3b20*/  IABS R53, R42 ;  /* 0x0000002a00357213 */ /* 0x000fc60000000000 */
[C---:B------:R-:W-:Y:S02]  /*3b30*/  IMAD R51, R5.reuse, R9, R51 ;  /* 0x0000000905337224 */ /* 0x040fe400078e0233 */
[--C-:B------:R-:W-:Y:S01]  /*3b40*/  @!P6 IMAD.IADD R46, R46, 0x1, -R5.reuse ;  /* 0x000000012e2ee824 */ /* 0x100fe200078e0a05 */
[C---:B------:R-:W-:Y:S01]  /*3b50*/  ISETP.GT.U32.AND P6, PT, R5.reuse, R50, PT ;  /* 0x000000320500720c */ /* 0x040fe20003fc4070 */
[--C-:B------:R-:W-:Y:S01]  /*3b60*/  @!P1 IMAD.IADD R40, R40, 0x1, -R5.reuse ;  /* 0x0000000128289824 */ /* 0x100fe200078e0a05 */
[----:B------:R-:W-:Y:S01]  /*3b70*/  ISETP.GE.AND P1, PT, R24, RZ, PT ;  /* 0x000000ff1800720c */ /* 0x000fe20003f26270 */
[----:B------:R-:W-:Y:S01]  /*3b80*/  @!P0 IMAD.IADD R48, R48, 0x1, -R5 ;  /* 0x0000000130308824 */ /* 0x000fe200078e0a05 */
[----:B------:R-:W-:Y:S01]  /*3b90*/  ISETP.GT.U32.AND P0, PT, R5, R51, PT ;  /* 0x000000330500720c */ /* 0x000fe20003f04070 */
[----:B------:R-:W-:-:S04]  /*3ba0*/  IMAD.HI.U32 R13, R0, R53, RZ ;  /* 0x00000035000d7227 */ /* 0x000fc800078e00ff */
[----:B------:R-:W-:-:S04]  /*3bb0*/  IMAD.MOV R13, RZ, RZ, -R13 ;  /* 0x000000ffff0d7224 */ /* 0x000fc800078e0a0d */
[----:B------:R-:W-:Y:S02]  /*3bc0*/  IMAD R53, R5, R13, R53 ;  /* 0x0000000d05357224 */ /* 0x000fe400078e0235 */
[--C-:B------:R-:W-:Y:S02]  /*3bd0*/  @!P6 IMAD.IADD R50, R50, 0x1, -R5.reuse ;  /* 0x000000013232e824 */ /* 0x100fe400078e0a05 */
[----:B------:R-:W-:Y:S02]  /*3be0*/  @!P0 IMAD.IADD R51, R51, 0x1, -R5 ;  /* 0x0000000133338824 */ /* 0x000fe400078e0a05 */
[----:B------:R-:W-:Y:S01]  /*3bf0*/  @!P3 IMAD.MOV R38, RZ, RZ, -R38 ;  /* 0x000000ffff26b224 */ /* 0x000fe200078e0a26 */
[C---:B------:R-:W-:Y:S02]  /*3c00*/  ISETP.GT.U32.AND P3, PT, R5.reuse, R50, PT ;  /* 0x000000320500720c */ /* 0x040fe40003f64070 */
[----:B------:R-:W-:-:S11]  /*3c10*/  ISETP.GT.U32.AND P6, PT, R5, R53, PT ;  /* 0x000000350500720c */ /* 0x000fd60003fc4070 */
[----:B------:R-:W-:Y:S01]  /*3c20*/  @!P3 IMAD.IADD R50, R50, 0x1, -R5 ;  /* 0x000000013232b824 */ /* 0x000fe200078e0a05 */
[----:B------:R-:W-:-:S05]  /*3c30*/  IABS R56, R18 ;  /* 0x0000001200387213 */ /* 0x000fca0000000000 */
[----:B------:R-:W-:Y:S01]  /*3c40*/  IMAD.HI.U32 R24, R0, R56, RZ ;  /* 0x0000003800187227 */ /* 0x000fe200078e00ff */
[----:B------:R-:W-:-:S03]  /*3c50*/  IABS R58, R29 ;  /* 0x0000001d003a7213 */ /* 0x000fc60000000000 */
[----:B------:R-:W-:-:S04]  /*3c60*/  IMAD.MOV R24, RZ, RZ, -R24 ;  /* 0x000000ffff187224 */ /* 0x000fc800078e0a18 */
[----:B------:R-:W-:Y:S01]  /*3c70*/  IMAD R56, R5, R24, R56 ;  /* 0x0000001805387224 */ /* 0x000fe200078e0238 */
[----:B------:R-:W-:Y:S01]  /*3c80*/  IABS R57, R60 ;  /* 0x0000003c00397213 */ /* 0x000fe20000000000 */
[----:B------:R-:W-:-:S03]  /*3c90*/  IMAD.HI.U32 R13, R0, R58, RZ ;  /* 0x0000003a000d7227 */ /* 0x000fc600078e00ff */
[----:B------:R-:W-:Y:S01]  /*3ca0*/  ISETP.GT.U32.AND P0, PT, R5, R56, PT ;  /* 0x000000380500720c */ /* 0x000fe20003f04070 */
[----:B------:R-:W-:Y:S02]  /*3cb0*/  IMAD.MOV R13, RZ, RZ, -R13 ;  /* 0x000000ffff0d7224 */ /* 0x000fe400078e0a0d */
[----:B------:R-:W-:-:S04]  /*3cc0*/  IMAD.HI.U32 R55, R0, R57, RZ ;  /* 0x0000003900377227 */ /* 0x000fc800078e00ff */
[----:B------:R-:W-:Y:S02]  /*3cd0*/  IMAD R58, R5, R13, R58 ;  /* 0x0000000d053a7224 */ /* 0x000fe400078e023a */
[----:B------:R-:W-:Y:S01]  /*3ce0*/  IMAD.MOV R13, RZ, RZ, -R55 ;  /* 0x000000ffff0d7224 */ /* 0x000fe200078e0a37 */
[----:B------:R-:W-:-:S03]  /*3cf0*/  IABS R9, R61 ;  /* 0x0000003d00097213 */ /* 0x000fc60000000000 */
[C---:B------:R-:W-:Y:S02]  /*3d00*/  IMAD R57, R5.reuse, R13, R57 ;  /* 0x0000000d05397224 */ /* 0x040fe400078e0239 */
[----:B------:R-:W-:Y:S01]  /*3d10*/  @!P0 IMAD.IADD R56, R56, 0x1, -R5 ;  /* 0x0000000138388824 */ /* 0x000fe200078e0a05 */
[C---:B------:R-:W-:Y:S01]  /*3d20*/  ISETP.GT.U32.AND P0, PT, R5.reuse, R51, PT ;  /* 0x000000330500720c */ /* 0x040fe20003f04070 */
[----:B------:R-:W-:Y:S01]  /*3d30*/  IMAD.HI.U32 R55, R0, R9, RZ ;  /* 0x0000000900377227 */ /* 0x000fe200078e00ff */
[----:B------:R-:W-:-:S03]  /*3d40*/  ISETP.GT.U32.AND P3, PT, R5, R57, PT ;  /* 0x000000390500720c */ /* 0x000fc60003f64070 */
[----:B------:R-:W-:Y:S01]  /*3d50*/  @!P6 IMAD.IADD R53, R53, 0x1, -R5 ;  /* 0x000000013535e824 */ /* 0x000fe200078e0a05 */
[----:B------:R-:W-:Y:S01]  /*3d60*/  ISETP.GT.U32.AND P6, PT, R5, R58, PT ;  /* 0x0000003a0500720c */ /* 0x000fe20003fc4070 */
[----:B------:R-:W-:-:S06]  /*3d70*/  @!P1 IMAD.MOV R46, RZ, RZ, -R46 ;  /* 0x000000ffff2e9224 */ /* 0x000fcc00078e0a2e */
[--C-:B------:R-:W-:Y:S02]  /*3d80*/  @!P0 IMAD.IADD R51, R51, 0x1, -R5.reuse ;  /* 0x0000000133338824 */ /* 0x100fe400078e0a05 */
[----:B------:R-:W-:Y:S02]  /*3d90*/  @!P3 IMAD.IADD R57, R57, 0x1, -R5 ;  /* 0x000000013939b824 */ /* 0x000fe400078e0a05 */
[----:B------:R-:W-:-:S03]  /*3da0*/  @!P4 IMAD.MOV R40, RZ, RZ, -R40 ;  /* 0x000000ffff28c224 */ /* 0x000fc600078e0a28 */
[C---:B------:R-:W-:Y:S02]  /*3db0*/  ISETP.GT.U32.AND P1, PT, R5.reuse, R57, PT ;  /* 0x000000390500720c */ /* 0x040fe40003f24070 */
[----:B------:R-:W-:Y:S01]  /*3dc0*/  ISETP.GT.U32.AND P4, PT, R5, R53, PT ;  /* 0x000000350500720c */ /* 0x000fe20003f84070 */
[----:B------:R-:W-:Y:S02]  /*3dd0*/  @!P6 IMAD.IADD R58, R58, 0x1, -R5 ;  /* 0x000000013a3ae824 */ /* 0x000fe400078e0a05 */
[----:B------:R-:W-:-:S03]  /*3de0*/  @!P2 IMAD.MOV R48, RZ, RZ, -R48 ;  /* 0x000000ffff30a224 */ /* 0x000fc600078e0a30 */
[----:B------:R-:W-:-:S05]  /*3df0*/  ISETP.GT.U32.AND P6, PT, R5, R58, PT ;  /* 0x0000003a0500720c */ /* 0x000fca0003fc4070 */
[--C-:B------:R-:W-:Y:S01]  /*3e00*/  @!P1 IMAD.IADD R57, R57, 0x1, -R5.reuse ;  /* 0x0000000139399824 */ /* 0x100fe200078e0a05 */
[----:B------:R-:W-:Y:S02]  /*3e10*/  ISETP.GE.AND P1, PT, R60, RZ, PT ;  /* 0x000000ff3c00720c */ /* 0x000fe40003f26270 */
[----:B------:R-:W0:Y:S01]  /*3e20*/  S2R R60, SR_TID.X ;  /* 0x00000000003c7919 */ /* 0x000e220000002100 */
[----:B------:R-:W-:-:S04]  /*3e30*/  @!P4 IMAD.IADD R53, R53, 0x1, -R5 ;  /* 0x000000013535c824 */ /* 0x000fc800078e0a05 */
[----:B------:R-:W-:Y:S01]  /*3e40*/  @!P6 IMAD.IADD R58, R58, 0x1, -R5 ;  /* 0x000000013a3ae824 */ /* 0x000fe200078e0a05 */
[----:B------:R-:W-:Y:S02]  /*3e50*/  ISETP.GE.AND P6, PT, R32, RZ, PT ;  /* 0x000000ff2000720c */ /* 0x000fe40003fc6270 */
[----:B------:R-:W-:Y:S01]  /*3e60*/  ISETP.GE.AND P3, PT, R42, RZ, PT ;  /* 0x000000ff2a00720c */ /* 0x000fe20003f66270 */
[----:B------:R-:W-:Y:S01]  /*3e70*/  @!P5 IMAD.MOV R43, RZ, RZ, -R43 ;  /* 0x000000ffff2bd224 */ /* 0x000fe200078e0a2b */
[----:B------:R-:W-:-:S09]  /*3e80*/  ISETP.GT.U32.AND P5, PT, R5, R56, PT ;  /* 0x000000380500720c */ /* 0x000fd20003fa4070 */
[----:B------:R-:W-:Y:S02]  /*3e90*/  @!P6 IMAD.MOV R51, RZ, RZ, -R51 ;  /* 0x000000ffff33e224 */ /* 0x000fe400078e0a33 */
[----:B------:R-:W-:Y:S01]  /*3ea0*/  @!P3 IMAD.MOV R53, RZ, RZ, -R53 ;  /* 0x000000ffff35b224 */ /* 0x000fe200078e0a35 */
[----:B------:R-:W-:Y:S02]  /*3eb0*/  ISETP.GE.AND P3, PT, R29, RZ, PT ;  /* 0x000000ff1d00720c */ /* 0x000fe40003f66270 */
[----:B--2---:R-:W-:-:S05]  /*3ec0*/  IABS R24, R3 ;  /* 0x0000000300187213 */ /* 0x004fca0000000000 */
[----:B------:R-:W-:Y:S02]  /*3ed0*/  IMAD.MOV.U32 R13, RZ, RZ, R24 ;  /* 0x000000ffff0d7224 */ /* 0x000fe400078e0018 */
[----:B------:R-:W-:-:S04]  /*3ee0*/  IMAD.MOV R24, RZ, RZ, -R55 ;  /* 0x000000ffff187224 */ /* 0x000fc800078e0a37 */
[----:B------:R-:W-:-:S05]  /*3ef0*/  IMAD R9, R5, R24, R9 ;  /* 0x0000001805097224 */ /* 0x000fca00078e0209 */
[----:B------:R-:W-:Y:S01]  /*3f00*/  ISETP.GT.U32.AND P0, PT, R5, R9, PT ;  /* 0x000000090500720c */ /* 0x000fe20003f04070 */
[----:B------:R-:W-:Y:S01]  /*3f10*/  IMAD.HI.U32 R24, R0, R13, RZ ;  /* 0x0000000d00187227 */ /* 0x000fe200078e00ff */
[----:B------:R-:W-:Y:S02]  /*3f20*/  IABS R30, R28 ;  /* 0x0000001c001e7213 */ /* 0x000fe40000000000 */
[----:B------:R-:W-:Y:S01]  /*3f30*/  IABS R55, R59 ;  /* 0x0000003b00377213 */ /* 0x000fe20000000000 */
[----:B------:R-:W-:-:S04]  /*3f40*/  IMAD.MOV R24, RZ, RZ, -R24 ;  /* 0x000000ffff187224 */ /* 0x000fc800078e0a18 */
[----:B------:R-:W-:-:S04]  /*3f50*/  IMAD R13, R5, R24, R13 ;  /* 0x00000018050d7224 */ /* 0x000fc800078e020d */
[----:B------:R-:W-:Y:S02]  /*3f60*/  @!P0 IMAD.IADD R9, R9, 0x1, -R5 ;  /* 0x0000000109098824 */ /* 0x000fe400078e0a05 */
[----:B------:R-:W-:Y:S02]  /*3f70*/  IMAD.MOV.U32 R24, RZ, RZ, R30 ;  /* 0x000000ffff187224 */ /* 0x000fe400078e001e */
[----:B------:R-:W-:Y:S01]  /*3f80*/  IMAD.HI.U32 R30, R0, R55, RZ ;  /* 0x00000037001e7227 */ /* 0x000fe200078e00ff */
[C---:B------:R-:W-:Y:S02]  /*3f90*/  ISETP.GT.U32.AND P2, PT, R5.reuse, R9, PT ;  /* 0x000000090500720c */ /* 0x040fe40003f44070 */
[----:B------:R-:W-:Y:S01]  /*3fa0*/  ISETP.GT.U32.AND P4, PT, R5, R13, PT ;  /* 0x0000000d0500720c */ /* 0x000fe20003f84070 */
[----:B------:R-:W-:-:S04]  /*3fb0*/  IMAD.MOV R30, RZ, RZ, -R30 ;  /* 0x000000ffff1e7224 */ /* 0x000fc800078e0a1e */
[----:B------:R-:W-:-:S05]  /*3fc0*/  IMAD R55, R5, R30, R55 ;  /* 0x0000001e05377224 */ /* 0x000fca00078e0237 */
[----:B------:R-:W-:Y:S01]  /*3fd0*/  ISETP.GT.U32.AND P0, PT, R5, R55, PT ;  /* 0x000000370500720c */ /* 0x000fe20003f04070 */
[--C-:B------:R-:W-:Y:S01]  /*3fe0*/  @!P2 IMAD.IADD R9, R9, 0x1, -R5.reuse ;  /* 0x000000010909a824 */ /* 0x100fe200078e0a05 */
[----:B------:R-:W-:Y:S02]  /*3ff0*/  ISETP.GE.AND P2, PT, R61, RZ, PT ;  /* 0x000000ff3d00720c */ /* 0x000fe40003f46270 */
[----:B------:R-:W1:Y:S01]  /*4000*/  LDC R61, c[0x0][0x230] ;  /* 0x00008c00ff3d7b82 */ /* 0x000e620000000800 */
[----:B------:R-:W-:Y:S02]  /*4010*/  @!P4 IMAD.IADD R13, R13, 0x1, -R5 ;  /* 0x000000010d0dc824 */ /* 0x000fe400078e0a05 */
[----:B------:R-:W-:-:S03]  /*4020*/  IMAD.HI.U32 R0, R0, R24, RZ ;  /* 0x0000001800007227 */ /* 0x000fc600078e00ff */
[----:B------:R-:W-:-:S03]  /*4030*/  ISETP.GT.U32.AND P4, PT, R5, R13, PT ;  /* 0x0000000d0500720c */ /* 0x000fc60003f84070 */
[----:B------:R-:W-:Y:S02]  /*4040*/  @!P0 IMAD.IADD R55, R55, 0x1, -R5 ;  /* 0x0000000137378824 */ /* 0x000fe400078e0a05 */
[----:B------:R-:W-:-:S03]  /*4050*/  IMAD.MOV R0, RZ, RZ, -R0 ;  /* 0x000000ffff007224 */ /* 0x000fc600078e0a00 */
[C---:B------:R-:W-:Y:S01]  /*4060*/  ISETP.GT.U32.AND P6, PT, R5.reuse, R55, PT ;  /* 0x000000370500720c */ /* 0x040fe20003fc4070 */
[----:B------:R-:W-:Y:S02]  /*4070*/  IMAD R24, R5, R0, R24 ;  /* 0x0000000005187224 */ /* 0x000fe400078e0218 */
[C---:B0-----:R-:W-:Y:S02]  /*4080*/  IMAD.SHL.U32 R0, R60.reuse, 0x40, RZ ;  /* 0x000000403c007824 */ /* 0x041fe400078e00ff */
[----:B------:R-:W-:Y:S01]  /*4090*/  @!P4 IMAD.IADD R13, R13, 0x1, -R5 ;  /* 0x000000010d0dc824 */ /* 0x000fe200078e0a05 */
[----:B------:R-:W-:Y:S01]  /*40a0*/  ISETP.GE.AND P4, PT, R3, RZ, PT ;  /* 0x000000ff0300720c */ /* 0x000fe20003f86270 */
[----:B------:R-:W-:Y:S01]  /*40b0*/  IMAD.SHL.U32 R3, R60, 0x8, RZ ;  /* 0x000000083c037824 */ /* 0x000fe200078e00ff */
[----:B------:R-:W-:Y:S01]  /*40c0*/  LOP3.LUT R0, R0, 0x1c0, RZ, 0xc0, !PT ;  /* 0x000001c000007812 */ /* 0x000fe200078ec0ff */
[----:B-1----:R-:W-:Y:S01]  /*40d0*/  VIADD R61, R61, 0x3f ;  /* 0x0000003f3d3d7836 */ /* 0x002fe20000000000 */
[----:B------:R-:W-:-:S02]  /*40e0*/  ISETP.GE.AND P0, PT, R18, RZ, PT ;  /* 0x000000ff1200720c */ /* 0x000fc40003f06270 */
[----:B------:R-:W-:Y:S02]  /*40f0*/  LOP3.LUT R29, R60, 0x3, RZ, 0xc0, !PT ;  /* 0x000000033c1d7812 */ /* 0x000fe400078ec0ff */
[----:B------:R-:W-:Y:S01]  /*4100*/  SHF.R.U32.HI R18, RZ, 0x2, R60 ;  /* 0x00000002ff127819 */ /* 0x000fe2000001163c */
[----:B------:R-:W-:Y:S01]  /*4110*/  @!P6 IMAD.IADD R55, R55, 0x1, -R5 ;  /* 0x000000013737e824 */ /* 0x000fe200078e0a05 */
[----:B------:R-:W-:Y:S02]  /*4120*/  LOP3.LUT R3, R0, 0x30, R3, 0xf8, !PT ;  /* 0x0000003000037812 */ /* 0x000fe400078ef803 */
[----:B------:R-:W-:Y:S01]  /*4130*/  SHF.R.S32.HI R0, RZ, 0x1f, R61 ;  /* 0x0000001fff007819 */ /* 0x000fe2000001143d */
[----:B------:R-:W-:Y:S01]  /*4140*/  @!P5 IMAD.IADD R56, R56, 0x1, -R5 ;  /* 0x000000013838d824 */ /* 0x000fe200078e0a05 */
[----:B------:R-:W-:Y:S01]  /*4150*/  ISETP.GE.AND P6, PT, R59, RZ, PT ;  /* 0x000000ff3b00720c */ /* 0x000fe20003fc6270 */
[----:B------:R-:W-:Y:S01]  /*4160*/  IMAD R29, R29, 0x110, RZ ;  /* 0x000001101d1d7824 */ /* 0x000fe200078e02ff */
[----:B------:R-:W-:Y:S01]  /*4170*/  SGXT.U32 R59, R18, 0x3 ;  /* 0x00000003123b781a */ /* 0x000fe20000000000 */
[----:B------:R-:W-:Y:S01]  /*4180*/  IMAD.SHL.U32 R18, R60, 0x2, RZ ;  /* 0x000000023c127824 */ /* 0x000fe200078e00ff */
[----:B------:R-:W-:-:S02]  /*4190*/  ISETP.GE.AND P5, PT, R12, RZ, PT ;  /* 0x000000ff0c00720c */ /* 0x000fc40003fa6270 */
[----:B------:R-:W2:Y:S01]  /*41a0*/  LDL.LU R12, [R1+0xda4] ;  /* 0x000da400010c7983 */ /* 0x000ea20000300800 */
[----:B------:R-:W-:-:S03]  /*41b0*/  LEA.HI R60, R0, R61, RZ, 0x6 ;  /* 0x0000003d003c7211 */ /* 0x000fc600078f30ff */
[----:B------:R-:W3:Y:S01]  /*41c0*/  LDL.LU R32, [R1+0xda0] ;  /* 0x000da00001207983 */ /* 0x000ee20000300800 */
[----:B------:R-:W-:-:S03]  /*41d0*/  LOP3.LUT R0, R29, R59, RZ, 0xfc, !PT ;  /* 0x0000003b1d007212 */ /* 0x000fc600078efcff */
[----:B------:R-:W4:Y:S01]  /*41e0*/  LDL.LU R30, [R1+0xd9c] ;  /* 0x000d9c00011e7983 */ /* 0x000f220000300800 */
[----:B------:R-:W-:-:S03]  /*41f0*/  LOP3.LUT R3, R3, 0x30, R18, 0x78, !PT ;  /* 0x0000003003037812 */ /* 0x000fc600078e7812 */
[----:B------:R-:W5:Y:S04]  /*4200*/  LDL.LU R42, [R1+0xd98] ;  /* 0x000d9800012a7983 */ /* 0x000f680000300800 */
[----:B------:R-:W2:Y:S04]  /*4210*/  LDL.LU R29, [R1+0x18] ;  /* 0x00001800011d7983 */ /* 0x000ea80000300800 */
[----:B------:R-:W3:Y:S04]  /*4220*/  LDL.LU R59, [R1+0x14] ;  /* 0x00001400013b7983 */ /* 0x000ee80000300800 */
[----:B------:R-:W4:Y:S04]  /*4230*/  LDL.LU R60, [R1+0x10] ;  /* 0x00001000013c7983 */ /* 0x000f280000300800 */
[----:B------:R-:W5:Y:S04]  /*4240*/  LDL.LU R61, [R1+0x8] ;  /* 0x00000800013d7983 */ /* 0x000f680000300800 */
[----:B------:R0:W-:Y:S04]  /*4250*/  STL [R1+0xcfc], R0 ;  /* 0x000cfc0001007387 */ /* 0x0001e80000100800 */
[----:B------:R-:W5:Y:S04]  /*4260*/  LDL.LU R18, [R1+0xd94] ;  /* 0x000d940001127983 */ /* 0x000f680000300800 */
[----:B------:R-:W2:Y:S01]  /*4270*/  LDL.LU R3, [R1+0xd90] ;  /* 0x000d900001037983 */ /* 0x000ea20000300800 */
[----:B------:R-:W-:Y:S01]  /*4280*/  @!P5 IMAD.MOV R50, RZ, RZ, -R50 ;  /* 0x000000ffff32d224 */ /* 0x000fe200078e0a32 */
[----:B------:R-:W-:Y:S01]  /*4290*/  ISETP.GT.U32.AND P5, PT, R5, R24, PT ;  /* 0x000000180500720c */ /* 0x000fe20003fa4070 */
[----:B0-----:R-:W0:-:S12]  /*42a0*/  S2R R0, SR_TID.X ;  /* 0x0000000000007919 */ /* 0x001e180000002100 */
[----:B------:R-:W-:-:S05]  /*42b0*/  @!P5 IMAD.IADD R24, R24, 0x1, -R5 ;  /* 0x000000011818d824 */ /* 0x000fca00078e0a05 */
[----:B------:R-:W-:-:S13]  /*42c0*/  ISETP.GT.U32.AND P5, PT, R5, R24, PT ;  /* 0x000000180500720c */ /* 0x000fda0003fa4070 */
[----:B------:R-:W-:Y:S02]  /*42d0*/  @!P5 IMAD.IADD R24, R24, 0x1, -R5 ;  /* 0x000000011818d824 */ /* 0x000fe400078e0a05 */
[----:B------:R-:W-:Y:S02]  /*42e0*/  IMAD.MOV.U32 R5, RZ, RZ, R58 ;  /* 0x000000ffff057224 */ /* 0x000fe400078e003a */
[----:B------:R-:W1:Y:S01]  /*42f0*/  LDC R58, c[0x0][0x23c] ;  /* 0x00008f00ff3a7b82 */ /* 0x000e620000000800 */
[----:B0-----:R-:W-:Y:S01]  /*4300*/  LOP3.LUT R0, R0, 0x1f, RZ, 0xc0, !PT ;  /* 0x0000001f00007812 */ /* 0x001fe200078ec0ff */
[----:B------:R-:W-:-:S04]  /*4310*/  @!P0 IMAD.MOV R56, RZ, RZ, -R56 ;  /* 0x000000ffff388224 */ /* 0x000fc800078e0a38 */
[----:B-1----:R-:W-:Y:S02]  /*4320*/  IMAD R58, R0, R58, RZ ;  /* 0x0000003a003a7224 */ /* 0x002fe400078e02ff */
[----:B------:R-:W-:Y:S02]  /*4330*/  @!P1 IMAD.MOV R57, RZ, RZ, -R57 ;  /* 0x000000ffff399224 */ /* 0x000fe400078e0a39 */
[----:B------:R-:W-:Y:S01]  /*4340*/  @!P3 IMAD.MOV R5, RZ, RZ, -R5 ;  /* 0x000000ffff05b224 */ /* 0x000fe200078e0a05 */
[----:B------:R-:W-:Y:S02]  /*4350*/  ISETP.GE.AND P3, PT, R28, RZ, PT ;  /* 0x000000ff1c00720c */ /* 0x000fe40003f66270 */
[----:B------:R-:W5:Y:S01]  /*4360*/  LDL.LU R28, [R1+0xd8c] ;  /* 0x000d8c00011c7983 */ /* 0x000f620000300800 */
[----:B--2---:R-:W-:Y:S02]  /*4370*/  ISETP.NE.AND P0, PT, R3, RZ, PT ;  /* 0x000000ff0300720c */ /* 0x004fe40003f05270 */
[----:B------:R-:W-:-:S02]  /*4380*/  LOP3.LUT R0, RZ, R3, RZ, 0x33, !PT ;  /* 0x00000003ff007212 */ /* 0x000fc400078e33ff */
[----:B------:R-:W0:Y:S02]  /*4390*/  LDC R3, c[0x0][0x23c] ;  /* 0x00008f00ff037b82 */ /* 0x000e240000000800 */
[C---:B------:R-:W-:Y:S02]  /*43a0*/  SEL R29, R0.reuse, R29, !P0 ;  /* 0x0000001d001d7207 */ /* 0x040fe40004000000 */
[C---:B---3--:R-:W-:Y:S02]  /*43b0*/  SEL R59, R0.reuse, R59, !P0 ;  /* 0x0000003b003b7207 */ /* 0x048fe40004000000 */
[C---:B----4-:R-:W-:Y:S02]  /*43c0*/  SEL R60, R0.reuse, R60, !P0 ;  /* 0x0000003c003c7207 */ /* 0x050fe40004000000 */
[----:B-----5:R-:W-:Y:S01]  /*43d0*/  SEL R61, R0, R61, !P0 ;  /* 0x0000003d003d7207 */ /* 0x020fe20004000000 */
[----:B0-----:R-:W-:Y:S01]  /*43e0*/  IMAD R3, R3, 0x20, R58 ;  /* 0x0000002003037824 */ /* 0x001fe200078e023a */
[----:B------:R-:W-:-:S04]  /*43f0*/  IADD3 R58, P1, R58, UR8, RZ ;  /* 0x000000083a3a7c10 */ /* 0x000fc8000ff3e0ff */
[----:B------:R-:W-:Y:S01]  /*4400*/  IADD3 R3, P5, R3, UR8, RZ ;  /* 0x0000000803037c10 */ /* 0x000fe2000ffbe0ff */
[----:B------:R0:W-:Y:S04]  /*4410*/  STL [R1+0xd04], R58 ;  /* 0x000d043a01007387 */ /* 0x0001e80000100800 */
[----:B0-----:R-:W2:Y:S04]  /*4420*/  LDL.LU R58, [R1] ;  /* 0x00000000013a7983 */ /* 0x001ea80000300800 */
[----:B------:R0:W-:Y:S04]  /*4430*/  STL [R1+0xd08], R3 ;  /* 0x000d080301007387 */ /* 0x0001e80000100800 */
[----:B0-----:R-:W3:Y:S04]  /*4440*/  LDL.LU R3, [R1+0x4] ;  /* 0x0000040001037983 */ /* 0x001ee80000300800 */
[----:B------:R0:W-:Y:S04]  /*4450*/  STL [R1+0x58], R29 ;  /* 0x0000581d01007387 */ /* 0x0001e80000100800 */
[----:B0-----:R-:W4:Y:S04]  /*4460*/  LDL.LU R29, [R1+0xd88] ;  /* 0x000d8800011d7983 */ /* 0x001f280000300800 */
[----:B------:R0:W-:Y:S04]  /*4470*/  STL [R1+0x54], R59 ;  /* 0x0000543b01007387 */ /* 0x0001e80000100800 */
[----:B0-----:R-:W5:Y:S04]  /*4480*/  LDL.LU R59, [R1+0xd84] ;  /* 0x000d8400013b7983 */ /* 0x001f680000300800 */
[----:B------:R0:W-:Y:S04]  /*4490*/  STL [R1+0x50], R60 ;  /* 0x0000503c01007387 */ /* 0x0001e80000100800 */
[----:B0-----:R-:W4:Y:S04]  /*44a0*/  LDL.LU R60, [R1+0xd80] ;  /* 0x000d8000013c7983 */ /* 0x001f280000300800 */
[----:B------:R0:W-:Y:S04]  /*44b0*/  STL [R1+0x4c], R61 ;  /* 0x00004c3d01007387 */ /* 0x0001e80000100800 */
[----:B0-----:R-:W5:Y:S01]  /*44c0*/  LDL.LU R61, [R1+0xd7c] ;  /* 0x000d7c00013d7983 */ /* 0x001f620000300800 */
[----:B--2---:R-:W-:-:S02]  /*44d0*/  SEL R58, R0, R58, !P0 ;  /* 0x0000003a003a7207 */ /* 0x004fc40004000000 */
[----:B---3--:R-:W-:-:S05]  /*44e0*/  SEL R3, R0, R3, !P0 ;  /* 0x0000000300037207 */ /* 0x008fca0004000000 */
[----:B------:R5:W-:Y:S04]  /*44f0*/  STL [R1+0x48], R3 ;  /* 0x0000480301007387 */ /* 0x000be80000100800 */
[----:B------:R4:W-:Y:S01]  /*4500*/  STL [R1+0x44], R58 ;  /* 0x0000443a01007387 */ /* 0x0009e20000100800 */
[----:B-----5:R-:W-:Y:S01]  /*4510*/  SEL R3, R0, R61, !P0 ;  /* 0x0000003d00037207 */ /* 0x020fe20004000000 */
[----:B------:R-:W-:-:S04]  /*4520*/  IMAD.MOV.U32 R61, RZ, RZ, R0 ;  /* 0x000000ffff3d7224 */ /* 0x000fc800078e0000 */
[----:B------:R0:W-:Y:S01]  /*4530*/  STL [R1+0x40], R3 ;  /* 0x0000400301007387 */ /* 0x0001e20000100800 */
[C---:B----4-:R-:W-:Y:S02]  /*4540*/  SEL R58, R61.reuse, R60, !P0 ;  /* 0x0000003c3d3a7207 */ /* 0x050fe40004000000 */
[C---:B------:R-:W-:Y:S02]  /*4550*/  SEL R0, R61.reuse, R29, !P0 ;  /* 0x0000001d3d007207 */ /* 0x040fe40004000000 */
[C---:B------:R-:W-:Y:S01]  /*4560*/  SEL R28, R61.reuse, R28, !P0 ;  /* 0x0000001c3d1c7207 */ /* 0x040fe20004000000 */
[----:B------:R-:W-:Y:S01]  /*4570*/  STL [R1+0x3c], R58 ;  /* 0x00003c3a01007387 */ /* 0x000fe20000100800 */
[----:B0-----:R-:W-:-:S05]  /*4580*/  SEL R3, R61, R59, !P0 ;  /* 0x0000003b3d037207 */ /* 0x001fca0004000000 */
[----:B------:R0:W-:Y:S04]  /*4590*/  STL [R1+0x38], R3 ;  /* 0x0000380301007387 */ /* 0x0001e80000100800 */
[----:B------:R1:W-:Y:S01]  /*45a0*/  STL [R1+0x34], R0 ;  /* 0x0000340001007387 */ /* 0x0003e20000100800 */
[----:B0-----:R-:W-:-:S03]  /*45b0*/  SEL R3, R61, R18, !P0 ;  /* 0x000000123d037207 */ /* 0x001fc60004000000 */
[----:B------:R-:W-:Y:S01]  /*45c0*/  STL [R1+0x30], R28 ;  /* 0x0000301c01007387 */ /* 0x000fe20000100800 */
[----:B-1----:R-:W-:-:S03]  /*45d0*/  SEL R0, R61, R42, !P0 ;  /* 0x0000002a3d007207 */ /* 0x002fc60004000000 */
[----:B------:R0:W-:Y:S01]  /*45e0*/  STL [R1+0x2c], R3 ;  /* 0x00002c0301007387 */ /* 0x0001e20000100800 */
[----:B------:R-:W-:-:S03]  /*45f0*/  SEL R18, R61, R30, !P0 ;  /* 0x0000001e3d127207 */ /* 0x000fc60004000000 */
[----:B------:R1:W-:Y:S01]  /*4600*/  STL [R1+0x28], R0 ;  /* 0x0000280001007387 */ /* 0x0003e20000100800 */
[----:B0-----:R-:W-:-:S03]  /*4610*/  SEL R3, R61, R32, !P0 ;  /* 0x000000203d037207 */ /* 0x001fc60004000000 */
[----:B------:R-:W-:Y:S01]  /*4620*/  STL [R1+0x24], R18 ;  /* 0x0000241201007387 */ /* 0x000fe20000100800 */
[C---:B-1----:R-:W-:Y:S02]  /*4630*/  SEL R0, R61.reuse, R12, !P0 ;  /* 0x0000000c3d007207 */ /* 0x042fe40004000000 */
[C---:B------:R-:W-:Y:S01]  /*4640*/  SEL R12, R61.reuse, R22, !P0 ;  /* 0x000000163d0c7207 */ /* 0x040fe20004000000 */
[----:B------:R0:W-:Y:S04]  /*4650*/  STL [R1], R3 ;  /* 0x0000000301007387 */ /* 0x0001e80000100800 */
[----:B------:R1:W-:Y:S04]  /*4660*/  STL [R1+0x20], R0 ;  /* 0x0000200001007387 */ /* 0x0003e80000100800 */
[----:B------:R-:W-:Y:S01]  /*4670*/  STL [R1+0x1c], R12 ;  /* 0x00001c0c01007387 */ /* 0x000fe20000100800 */
[----:B0-----:R-:W-:-:S03]  /*4680*/  SEL R3, R61, R36, !P0 ;  /* 0x000000243d037207 */ /* 0x001fc60004000000 */
[----:B------:R-:W2:Y:S01]  /*4690*/  LDL.LU R36, [R1+0x58] ;  /* 0x0000580001247983 */ /* 0x000ea20000300800 */
[----:B-1----:R-:W-:-:S03]  /*46a0*/  SEL R0, R61, R47, !P0 ;  /* 0x0000002f3d007207 */ /* 0x002fc60004000000 */
[----:B------:R0:W-:Y:S01]  /*46b0*/  STL [R1+0x18], R3 ;  /* 0x0000180301007387 */ /* 0x0001e20000100800 */
[----:B------:R-:W-:-:S03]  /*46c0*/  SEL R58, R61, R54, !P0 ;  /* 0x000000363d3a7207 */ /* 0x000fc60004000000 */
[----:B--2---:R1:W-:Y:S04]  /*46d0*/  STL [R1+0xd78], R36 ;  /* 0x000d782401007387 */ /* 0x0043e80000100800 */
[----:B------:R-:W-:Y:S04]  /*46e0*/  STL [R1+0x14], R0 ;  /* 0x0000140001007387 */ /* 0x000fe80000100800 */
[----:B------:R-:W2:Y:S01]  /*46f0*/  LDL.LU R32, [R1+0x54] ;  /* 0x0000540001207983 */ /* 0x000ea20000300800 */
[C---:B0-----:R-:W-:Y:S01]  /*4700*/  SEL R3, R61.reuse, R37, !P0 ;  /* 0x000000253d037207 */ /* 0x041fe20004000000 */
[----:B-1----:R-:W0:Y:S02]  /*4710*/  LDC R36, c[0x0][0x23c] ;  /* 0x00008f00ff247b82 */ /* 0x002e240000000800 */
[----:B------:R-:W3:Y:S04]  /*4720*/  LDL.LU R30, [R1+0x50] ;  /* 0x00005000011e7983 */ /* 0x000ee80000300800 */
[----:B------:R-:W4:Y:S04]  /*4730*/  LDL.LU R22, [R1+0x44] ;  /* 0x0000440001167983 */ /* 0x000f280000300800 */
[----:B------:R-:W5:Y:S04]  /*4740*/  LDL.LU R47, [R1+0x24] ;  /* 0x00002400012f7983 */ /* 0x000f680000300800 */
[----:B------:R1:W-:Y:S04]  /*4750*/  STL [R1+0xd6c], R58 ;  /* 0x000d6c3a01007387 */ /* 0x0003e80000100800 */
[----:B-1----:R-:W2:Y:S04]  /*4760*/  LDL.LU R58, [R1+0x1c] ;  /* 0x00001c00013a7983 */ /* 0x002ea80000300800 */
[----:B--2---:R1:W-:Y:S04]  /*4770*/  STL [R1+0xd70], R58 ;  /* 0x000d703a01007387 */ /* 0x0043e80000100800 */
[----:B-1----:R-:W2:Y:S01]  /*4780*/  LDL.LU R58, [R1+0x20] ;  /* 0x00002000013a7983 */ /* 0x002ea20000300800 */
[----:B------:R-:W-:Y:S01]  /*4790*/  SEL R0, R61, R45, !P0 ;  /* 0x0000002d3d007207 */ /* 0x000fe20004000000 */
[----:B------:R-:W-:-:S05]  /*47a0*/  IMAD.MOV.U32 R45, RZ, RZ, R61 ;  /* 0x000000ffff2d7224 */ /* 0x000fca00078e003d */
[C---:B------:R-:W-:Y:S02]  /*47b0*/  SEL R61, R45.reuse, R4, !P0 ;  /* 0x000000042d3d7207 */ /* 0x040fe40004000000 */
[----:B------:R-:W1:Y:S01]  /*47c0*/  S2R R4, SR_TID.X ;  /* 0x0000000000047919 */ /* 0x000e620000002100 */
[C---:B------:R-:W-:Y:S01]  /*47d0*/  SEL R12, R45.reuse, R2, !P0 ;  /* 0x000000022d0c7207 */ /* 0x040fe20004000000 */
[----:B--2---:R2:W-:Y:S04]  /*47e0*/  STL [R1+0xd74], R58 ;  /* 0x000d743a01007387 */ /* 0x0045e80000100800 */
[----:B--2---:R-:W2:Y:S01]  /*47f0*/  LDL.LU R58, [R1] ;  /* 0x00000000013a7983 */ /* 0x004ea20000300800 */
[----:B-1----:R-:W-:Y:S02]  /*4800*/  LOP3.LUT R4, R4, 0x1f, RZ, 0xc0, !PT ;  /* 0x0000001f04047812 */ /* 0x002fe400078ec0ff */
[C---:B------:R-:W-:Y:S01]  /*4810*/  SEL R59, R45.reuse, R15, !P0 ;  /* 0x0000000f2d3b7207 */ /* 0x040fe20004000000 */
[----:B------:R-:W-:Y:S01]  /*4820*/  @!P2 IMAD.MOV R9, RZ, RZ, -R9 ;  /* 0x000000ffff09a224 */ /* 0x000fe200078e0a09 */
[C---:B------:R-:W-:Y:S01]  /*4830*/  SEL R60, R45.reuse, R8, !P0 ;  /* 0x000000082d3c7207 */ /* 0x040fe20004000000 */
[CC--:B0-----:R-:W-:Y:S01]  /*4840*/  IMAD R2, R4.reuse, R36.reuse, RZ ;  /* 0x0000002404027224 */ /* 0x0c1fe200078e02ff */
[----:B------:R-:W5:Y:S01]  /*4850*/  LDL.LU R15, [R1+0x30] ;  /* 0x00003000010f7983 */ /* 0x000f620000300800 */
[----:B------:R-:W-:Y:S01]  /*4860*/  IMAD R4, R4, R36, RZ ;  /* 0x0000002404047224 */ /* 0x000fe200078e02ff */
[C---:B------:R-:W-:Y:S01]  /*4870*/  SEL R54, R45.reuse, R20, !P0 ;  /* 0x000000142d367207 */ /* 0x040fe20004000000 */
[----:B------:R-:W-:Y:S01]  /*4880*/  @!P4 IMAD.MOV R13, RZ, RZ, -R13 ;  /* 0x000000ffff0dc224 */ /* 0x000fe200078e0a0d */
[----:B------:R-:W5:Y:S01]  /*4890*/  LDL.LU R20, [R1+0x3c] ;  /* 0x00003c0001147983 */ /* 0x000f620000300800 */
[----:B------:R-:W-:Y:S01]  /*48a0*/  @!P6 IMAD.MOV R55, RZ, RZ, -R55 ;  /* 0x000000ffff37e224 */ /* 0x000fe200078e0a37 */
[C---:B------:R-:W-:Y:S01]  /*48b0*/  SEL R8, R45.reuse, R11, !P0 ;  /* 0x0000000b2d087207 */ /* 0x040fe20004000000 */
[----:B------:R-:W-:Y:S01]  /*48c0*/  @!P3 IMAD.MOV R24, RZ, RZ, -R24 ;  /* 0x000000ffff18b224 */ /* 0x000fe200078e0a18 */
[C---:B------:R-:W-:Y:S01]  /*48d0*/  SEL R42, R45.reuse, R25, !P0 ;  /* 0x000000192d2a7207 */ /* 0x040fe20004000000 */
[----:B------:R-:W5:Y:S01]  /*48e0*/  LDL.LU R11, [R1+0x28] ;  /* 0x00002800010b7983 */ /* 0x000f620000300800 */
[C---:B------:R-:W-:Y:S01]  /*48f0*/  SEL R18, R45.reuse, R17, !P0 ;  /* 0x000000112d127207 */ /* 0x040fe20004000000 */
[----:B------:R-:W-:Y:S01]  /*4900*/  IMAD R4, R36, 0x20, R4 ;  /* 0x0000002024047824 */ /* 0x000fe200078e0204 */
[C---:B------:R-:W-:Y:S01]  /*4910*/  SEL R25, R45.reuse, R19, !P0 ;  /* 0x000000132d197207 */ /* 0x040fe20004000000 */
[----:B------:R-:W5:Y:S01]  /*4920*/  LDL.LU R17, [R1+0x34] ;  /* 0x0000340001117983 */ /* 0x000f620000300800 */
[----:B------:R-:W-:-:S02]  /*4930*/  SEL R28, R45, R21, !P0 ;  /* 0x000000152d1c7207 */ /* 0x000fc40004000000 */
[C---:B------:R-:W-:Y:S01]  /*4940*/  SEL R29, R45.reuse, R23, !P0 ;  /* 0x000000172d1d7207 */ /* 0x040fe20004000000 */
[----:B------:R-:W5:Y:S01]  /*4950*/  LDL.LU R19, [R1+0x38] ;  /* 0x0000380001137983 */ /* 0x000f620000300800 */
[----:B------:R-:W-:Y:S02]  /*4960*/  LEA.HI.X.SX32 R2, R2, UR9, 0x1, P1 ;  /* 0x0000000902027c11 */ /* 0x000fe400088f0eff */
[C---:B------:R-:W-:Y:S01]  /*4970*/  SEL R33, R45.reuse, R33, !P0 ;  /* 0x000000212d217207 */ /* 0x040fe20004000000 */
[----:B------:R-:W5:Y:S01]  /*4980*/  LDL.LU R21, [R1+0x40] ;  /* 0x0000400001157983 */ /* 0x000f620000300800 */
[C---:B------:R-:W-:Y:S02]  /*4990*/  SEL R39, R45.reuse, R39, !P0 ;  /* 0x000000272d277207 */ /* 0x040fe40004000000 */
[C---:B------:R-:W-:Y:S01]  /*49a0*/  SEL R44, R45.reuse, R44, !P0 ;  /* 0x0000002c2d2c7207 */ /* 0x040fe20004000000 */
[----:B------:R-:W4:Y:S01]  /*49b0*/  LDL.LU R23, [R1+0x48] ;  /* 0x0000480001177983 */ /* 0x000f220000300800 */
[----:B------:R-:W-:-:S02]  /*49c0*/  SEL R49, R45, R49, !P0 ;  /* 0x000000312d317207 */ /* 0x000fc40004000000 */
[C---:B------:R-:W-:Y:S02]  /*49d0*/  SEL R52, R45.reuse, R52, !P0 ;  /* 0x000000342d347207 */ /* 0x040fe40004000000 */
[C---:B------:R-:W-:Y:S02]  /*49e0*/  SEL R41, R45.reuse, R41, !P0 ;  /* 0x000000292d297207 */ /* 0x040fe40004000000 */
[C---:B------:R-:W-:Y:S02]  /*49f0*/  SEL R34, R45.reuse, R34, !P0 ;  /* 0x000000222d227207 */ /* 0x040fe40004000000 */
[C---:B------:R-:W-:Y:S02]  /*4a00*/  SEL R26, R45.reuse, R26, !P0 ;  /* 0x0000001a2d1a7207 */ /* 0x040fe40004000000 */
[C---:B------:R-:W-:Y:S02]  /*4a10*/  SEL R16, R45.reuse, R16, !P0 ;  /* 0x000000102d107207 */ /* 0x040fe40004000000 */
        /* <DEDUP_REMOVED lines=20> */
[C---:B------:R-:W-:Y:S01]  /*4b60*/  SEL R55, R45.reuse, R55, !P0 ;  /* 0x000000372d377207 */ /* 0x040fe20004000000 */
[----:B------:R-:W5:Y:S01]  /*4b70*/  LDL.LU R13, [R1+0x2c] ;  /* 0x00002c00010d7983 */ /* 0x000f620000300800 */
[----:B------:R-:W-:Y:S02]  /*4b80*/  SEL R45, R45, R24, !P0 ;  /* 0x000000182d2d7207 */ /* 0x000fe40004000000 */
[----:B------:R-:W-:Y:S01]  /*4b90*/  LEA.HI.X.SX32 R4, R4, UR9, 0x1, P5 ;  /* 0x0000000904047c11 */ /* 0x000fe2000a8f0eff */
[----:B------:R-:W4:Y:S01]  /*4ba0*/  LDL.LU R24, [R1+0x4c] ;  /* 0x00004c0001187983 */ /* 0x000f220000300800 */
[----:B--2---:R-:W-:-:S03]  /*4bb0*/  IMAD R58, R58, UR10, RZ ;  /* 0x0000000a3a3a7c24 */ /* 0x004fc6000f8e02ff */
[----:B------:R-:W2:Y:S01]  /*4bc0*/  LDL.LU R36, [R1+0xd78] ;  /* 0x000d780001247983 */ /* 0x000ea20000300800 */
[----:B------:R-:W-:Y:S01]  /*4bd0*/  IMAD R0, R0, UR10, RZ ;  /* 0x0000000a00007c24 */ /* 0x000fe2000f8e02ff */
[----:B------:R-:W-:Y:S02]  /*4be0*/  ULDC.64 UR8, c[0x0][0x210] ;  /* 0x0000840000087ab9 */ /* 0x000fe40000000a00 */
[----:B------:R0:W-:Y:S04]  /*4bf0*/  STL [R1+0xd0c], R2 ;  /* 0x000d0c0201007387 */ /* 0x0001e80000100800 */
[----:B0-----:R-:W3:Y:S04]  /*4c00*/  LDL.LU R2, [R1+0x14] ;  /* 0x0000140001027983 */ /* 0x001ee80000300800 */
[----:B------:R0:W-:Y:S04]  /*4c10*/  STL [R1+0xd10], R4 ;  /* 0x000d100401007387 */ /* 0x0001e80000100800 */
[----:B0-----:R-:W5:Y:S04]  /*4c20*/  LDL.LU R4, [R1+0x18] ;  /* 0x0000180001047983 */ /* 0x001f680000300800 */
[----:B------:R0:W-:Y:S04]  /*4c30*/  STL [R1], R58 ;  /* 0x0000003a01007387 */ /* 0x0001e80000100800 */
[----:B0-----:R-:W4:Y:S02]  /*4c40*/  LDL.LU R58, [R1+0xd74] ;  /* 0x000d7400013a7983 */ /* 0x001f240000300800 */
[----:B----4-:R-:W-:-:S05]  /*4c50*/  IMAD R58, R58, UR10, RZ ;  /* 0x0000000a3a3a7c24 */ /* 0x010fca000f8e02ff */
[----:B------:R0:W-:Y:S04]  /*4c60*/  STL [R1+0xc], R58 ;  /* 0x00000c3a01007387 */ /* 0x0001e80000100800 */
[----:B0-----:R-:W4:Y:S02]  /*4c70*/  LDL.LU R58, [R1+0xd70] ;  /* 0x000d7000013a7983 */ /* 0x001f240000300800 */
[----:B----4-:R-:W-:-:S05]  /*4c80*/  IMAD R58, R58, UR10, RZ ;  /* 0x0000000a3a3a7c24 */ /* 0x010fca000f8e02ff */
[----:B------:R0:W-:Y:S04]  /*4c90*/  STL [R1+0x1c], R58 ;  /* 0x00001c3a01007387 */ /* 0x0001e80000100800 */
[----:B0-----:R-:W4:Y:S01]  /*4ca0*/  LDL.LU R58, [R1+0xd6c] ;  /* 0x000d6c00013a7983 */ /* 0x001f220000300800 */
[----:B-----5:R-:W-:Y:S02]  /*4cb0*/  IMAD R4, R4, UR10, RZ ;  /* 0x0000000a04047c24 */ /* 0x020fe4000f8e02ff */
[----:B---3--:R-:W-:-:S03]  /*4cc0*/  IMAD R2, R2, UR10, RZ ;  /* 0x0000000a02027c24 */ /* 0x008fc6000f8e02ff */
[----:B------:R-:W-:Y:S04]  /*4cd0*/  STL [R1+0x18], R4 ;  /* 0x0000180401007387 */ /* 0x000fe80000100800 */
[----:B------:R0:W-:Y:S01]  /*4ce0*/  STL [R1+0x14], R2 ;  /* 0x0000140201007387 */ /* 0x0001e20000100800 */
[----:B------:R-:W-:Y:S02]  /*4cf0*/  IMAD R44, R44, UR10, RZ ;  /* 0x0000000a2c2c7c24 */ /* 0x000fe4000f8e02ff */
[----:B0-----:R-:W-:Y:S02]  /*4d00*/  IMAD R2, R3, UR10, RZ ;  /* 0x0000000a03027c24 */ /* 0x001fe4000f8e02ff */
[----:B------:R-:W-:Y:S02]  /*4d10*/  IMAD R41, R41, UR10, RZ ;  /* 0x0000000a29297c24 */ /* 0x000fe4000f8e02ff */
[----:B------:R-:W-:-:S02]  /*4d20*/  IMAD R8, R8, UR10, RZ ;  /* 0x0000000a08087c24 */ /* 0x000fc4000f8e02ff */
[----:B------:R-:W-:Y:S02]  /*4d30*/  IMAD R34, R34, UR10, RZ ;  /* 0x0000000a22227c24 */ /* 0x000fe4000f8e02ff */
[----:B------:R-:W-:Y:S02]  /*4d40*/  IMAD R26, R26, UR10, RZ ;  /* 0x0000000a1a1a7c24 */ /* 0x000fe4000f8e02ff */
[----:B------:R-:W-:Y:S02]  /*4d50*/  IMAD R3, R16, UR10, RZ ;  /* 0x0000000a10037c24 */ /* 0x000fe4000f8e02ff */
[----:B----4-:R-:W-:-:S05]  /*4d60*/  IMAD R4, R58, UR10, RZ ;  /* 0x0000000a3a047c24 */ /* 0x010fca000f8e02ff */
[----:B------:R-:W-:Y:S04]  /*4d70*/  STL [R1+0x10], R4 ;  /* 0x0000100401007387 */ /* 0x000fe80000100800 */
[----:B------:R0:W-:Y:S04]  /*4d80*/  STL [R1+0x8], R2 ;  /* 0x0000080201007387 */ /* 0x0001e80000100800 */
[----:B------:R1:W-:Y:S01]  /*4d90*/  STL [R1+0x4], R0 ;  /* 0x0000040001007387 */ /* 0x0003e20000100800 */
[----:B0-----:R-:W-:Y:S02]  /*4da0*/  IMAD R2, R42, UR10, RZ ;  /* 0x0000000a2a027c24 */ /* 0x001fe4000f8e02ff */
[----:B------:R-:W-:-:S02]  /*4db0*/  IMAD R42, R39, UR10, RZ ;  /* 0x0000000a272a7c24 */ /* 0x000fc4000f8e02ff */
[----:B-1----:R-:W-:Y:S01]  /*4dc0*/  IMAD R0, R33, UR10, RZ ;  /* 0x0000000a21007c24 */ /* 0x002fe2000f8e02ff */
[----:B------:R0:W-:Y:S04]  /*4dd0*/  STL [R1+0x20], R2 ;  /* 0x0000200201007387 */ /* 0x0001e80000100800 */
[----:B------:R1:W-:Y:S04]  /*4de0*/  STL [R1+0x24], R0 ;  /* 0x0000240001007387 */ /* 0x0003e80000100800 */
[----:B------:R-:W-:Y:S04]  /*4df0*/  STL [R1+0x28], R42 ;  /* 0x0000282a01007387 */ /* 0x000fe80000100800 */
[----:B------:R-:W-:Y:S01]  /*4e00*/  STL [R1+0x2c], R44 ;  /* 0x00002c2c01007387 */ /* 0x000fe20000100800 */
[----:B0-----:R-:W-:-:S03]  /*4e10*/  IMAD R2, R7, UR10, RZ ;  /* 0x0000000a07027c24 */ /* 0x001fc6000f8e02ff */
[----:B------:R-:W-:Y:S01]  /*4e20*/  STL [R1+0x30], R41 ;  /* 0x0000302901007387 */ /* 0x000fe20000100800 */
[----:B-1----:R-:W-:-:S03]  /*4e30*/  IMAD R0, R12, UR10, RZ ;  /* 0x0000000a0c007c24 */ /* 0x002fc6000f8e02ff */
[----:B------:R-:W-:Y:S04]  /*4e40*/  STL [R1+0x34], R8 ;  /* 0x0000340801007387 */ /* 0x000fe80000100800 */
[----:B------:R-:W-:Y:S04]  /*4e50*/  STL [R1+0x38], R34 ;  /* 0x0000382201007387 */ /* 0x000fe80000100800 */
[----:B------:R-:W-:Y:S04]  /*4e60*/  STL [R1+0x3c], R26 ;  /* 0x00003c1a01007387 */ /* 0x000fe80000100800 */
[----:B------:R-:W-:Y:S04]  /*4e70*/  STL [R1+0x40], R3 ;  /* 0x0000400301007387 */ /* 0x000fe80000100800 */
[----:B------:R-:W3:Y:S04]  /*4e80*/  LDL.LU R33, [R1+0x78] ;  /* 0x0000780001217983 */ /* 0x000ee80000300800 */
[----:B------:R-:W-:Y:S04]  /*4e90*/  STL [R1+0x44], R2 ;  /* 0x0000440201007387 */ /* 0x000fe80000100800 */
[----:B------:R0:W-:Y:S04]  /*4ea0*/  STL [R1+0x48], R0 ;  /* 0x0000480001007387 */ /* 0x0001e80000100800 */
[----:B0-----:R-:W4:Y:S01]  /*4eb0*/  LDL.LU R0, [R1+0x70] ;  /* 0x0000700001007983 */ /* 0x001f220000300800 */
[----:B------:R-:W-:-:S02]  /*4ec0*/  IMAD R3, R6, UR10, RZ ;  /* 0x0000000a06037c24 */ /* 0x000fc4000f8e02ff */
[----:B------:R-:W-:Y:S02]  /*4ed0*/  IMAD R2, R10, UR10, RZ ;  /* 0x0000000a0a027c24 */ /* 0x000fe4000f8e02ff */
[----:B------:R-:W-:Y:S01]  /*4ee0*/  IMAD R4, R14, UR10, RZ ;  /* 0x0000000a0e047c24 */ /* 0x000fe2000f8e02ff */
[----:B------:R0:W-:Y:S04]  /*4ef0*/  STL [R1+0x4c], R3 ;  /* 0x00004c0301007387 */ /* 0x0001e80000100800 */
[----:B------:R1:W-:Y:S04]  /*4f00*/  STL [R1+0x50], R2 ;  /* 0x0000500201007387 */ /* 0x0003e80000100800 */
[----:B------:R5:W-:Y:S01]  /*4f10*/  STL [R1+0x54], R4 ;  /* 0x0000540401007387 */ /* 0x000be20000100800 */
[----:B0-----:R-:W-:-:S02]  /*4f20*/  IMAD R3, R25, UR10, RZ ;  /* 0x0000000a19037c24 */ /* 0x001fc4000f8e02ff */
[----:B-1----:R-:W-:Y:S02]  /*4f30*/  IMAD R2, R18, UR10, RZ ;  /* 0x0000000a12027c24 */ /* 0x002fe4000f8e02ff */
[----:B-----5:R-:W-:-:S03]  /*4f40*/  IMAD R4, R28, UR10, RZ ;  /* 0x0000000a1c047c24 */ /* 0x020fc6000f8e02ff */
[----:B------:R0:W-:Y:S04]  /*4f50*/  STL [R1+0x58], R2 ;  /* 0x0000580201007387 */ /* 0x0001e80000100800 */
[----:B------:R1:W-:Y:S04]  /*4f60*/  STL [R1+0x5c], R3 ;  /* 0x00005c0301007387 */ /* 0x0003e80000100800 */
[----:B------:R5:W-:Y:S01]  /*4f70*/  STL [R1+0x60], R4 ;  /* 0x0000600401007387 */ /* 0x000be20000100800 */
[----:B0-----:R-:W-:Y:S02]  /*4f80*/  IMAD R2, R29, UR10, RZ ;  /* 0x0000000a1d027c24 */ /* 0x001fe4000f8e02ff */
[----:B-1----:R-:W-:-:S03]  /*4f90*/  IMAD R3, R27, UR10, RZ ;  /* 0x0000000a1b037c24 */ /* 0x002fc6000f8e02ff */
[----:B------:R0:W-:Y:S01]  /*4fa0*/  STL [R1+0x68], R2 ;  /* 0x0000680201007387 */ /* 0x0001e20000100800 */
[----:B-----5:R-:W-:-:S03]  /*4fb0*/  IMAD R4, R31, UR10, RZ ;  /* 0x0000000a1f047c24 */ /* 0x020fc6000f8e02ff */
        /* <DEDUP_REMOVED lines=25> */
[----:B------:R-:W-:Y:S01]  /*5150*/  STL [R1+0xc0], R4 ;  /* 0x0000c00401007387 */ /* 0x000fe20000100800 */
[----:B0-----:R-:W-:-:S03]  /*5160*/  IMAD R2, R9, UR10, RZ ;  /* 0x0000000a09027c24 */ /* 0x001fc6000f8e02ff */
[----:B------:R0:W-:Y:S01]  /*5170*/  STL [R1+0xd14], R4 ;  /* 0x000d140401007387 */ /* 0x0001e20000100800 */
[----:B-1----:R-:W-:-:S03]  /*5180*/  IMAD R3, R37, UR10, RZ ;  /* 0x0000000a25037c24 */ /* 0x002fc6000f8e02ff */
[----:B------:R-:W-:Y:S01]  /*5190*/  STL [R1+0xc8], R2 ;  /* 0x0000c80201007387 */ /* 0x000fe20000100800 */
[----:B--2---:R-:W-:-:S03]  /*51a0*/  IMAD R36, R36, UR10, RZ ;  /* 0x0000000a24247c24 */ /* 0x004fc6000f8e02ff */
[----:B------:R3:W-:Y:S01]  /*51b0*/  STL [R1+0xd18], R2 ;  /* 0x000d180201007387 */ /* 0x0007e20000100800 */
[----:B0-----:R-:W-:Y:S02]  /*51c0*/  IMAD R4, R45, UR10, RZ ;  /* 0x0000000a2d047c24 */ /* 0x001fe4000f8e02ff */
[----:B------:R-:W-:Y:S02]  /*51d0*/  IMAD R32, R32, UR10, RZ ;  /* 0x0000000a20207c24 */ /* 0x000fe4000f8e02ff */
[----:B------:R-:W-:Y:S01]  /*51e0*/  IMAD R58, R55, UR10, RZ ;  /* 0x0000000a373a7c24 */ /* 0x000fe2000f8e02ff */
[----:B------:R-:W-:Y:S01]  /*51f0*/  STL [R1+0xdc], R4 ;  /* 0x0000dc0401007387 */ /* 0x000fe20000100800 */
[----:B------:R-:W-:Y:S01]  /*5200*/  IMAD R30, R30, UR10, RZ ;  /* 0x0000000a1e1e7c24 */ /* 0x000fe2000f8e02ff */
[----:B------:R-:W-:Y:S01]  /*5210*/  SHF.R.S32.HI R39, RZ, 0x1f, R36 ;  /* 0x0000001fff277819 */ /* 0x000fe20000011424 */
[----:B------:R-:W-:Y:S01]  /*5220*/  IMAD.MOV.U32 R53, RZ, RZ, R41 ;  /* 0x000000ffff357224 */ /* 0x000fe200078e0029 */
[----:B------:R-:W-:Y:S01]  /*5230*/  STL [R1+0xcc], R3 ;  /* 0x0000cc0301007387 */ /* 0x000fe20000100800 */
[----:B------:R-:W-:-:S03]  /*5240*/  IMAD.MOV.U32 R41, RZ, RZ, R44 ;  /* 0x000000ffff297224 */ /* 0x000fc600078e002c */
[----:B------:R-:W-:Y:S01]  /*5250*/  STL [R1+0xd1c], R3 ;  /* 0x000d1c0301007387 */ /* 0x000fe20000100800 */
[----:B------:R-:W-:Y:S01]  /*5260*/  IMAD R24, R24, UR10, RZ ;  /* 0x0000000a18187c24 */ /* 0x000fe2000f8e02ff */
[----:B------:R-:W-:Y:S01]  /*5270*/  SHF.R.S32.HI R37, RZ, 0x1f, R32 ;  /* 0x0000001fff257819 */ /* 0x000fe20000011420 */
[----:B------:R-:W-:Y:S02]  /*5280*/  IMAD R23, R23, UR10, RZ ;  /* 0x0000000a17177c24 */ /* 0x000fe4000f8e02ff */
[----:B------:R-:W-:Y:S01]  /*5290*/  IMAD.MOV.U32 R51, RZ, RZ, R34 ;  /* 0x000000ffff337224 */ /* 0x000fe200078e0022 */
[----:B------:R-:W-:Y:S01]  /*52a0*/  SHF.R.S32.HI R34, RZ, 0x1f, R30 ;  /* 0x0000001fff227819 */ /* 0x000fe2000001141e */
[----:B------:R-:W-:Y:S01]  /*52b0*/  IMAD R22, R22, UR10, RZ ;  /* 0x0000000a16167c24 */ /* 0x000fe2000f8e02ff */
[----:B------:R-:W-:Y:S01]  /*52c0*/  SHF.R.S32.HI R29, RZ, 0x1f, R24 ;  /* 0x0000001fff1d7819 */ /* 0x000fe20000011418 */
[----:B------:R-:W-:Y:S02]  /*52d0*/  IMAD R21, R21, UR10, RZ ;  /* 0x0000000a15157c24 */ /* 0x000fe4000f8e02ff */
[----:B------:R-:W-:Y:S01]  /*52e0*/  IMAD.MOV.U32 R50, RZ, RZ, R26 ;  /* 0x000000ffff327224 */ /* 0x000fe200078e001a */
[----:B------:R-:W-:Y:S01]  /*52f0*/  SHF.R.S32.HI R26, RZ, 0x1f, R23 ;  /* 0x0000001fff1a7819 */ /* 0x000fe20000011417 */
[----:B------:R-:W-:Y:S01]  /*5300*/  IMAD R20, R20, UR10, RZ ;  /* 0x0000000a14147c24 */ /* 0x000fe2000f8e02ff */
[----:B------:R-:W-:Y:S01]  /*5310*/  SHF.R.S32.HI R18, RZ, 0x1f, R22 ;  /* 0x0000001fff127819 */ /* 0x000fe20000011416 */
[----:B------:R-:W-:Y:S01]  /*5320*/  IMAD R19, R19, UR10, RZ ;  /* 0x0000000a13137c24 */ /* 0x000fe2000f8e02ff */
[----:B------:R-:W-:-:S02]  /*5330*/  SHF.R.S32.HI R16, RZ, 0x1f, R21 ;  /* 0x0000001fff107819 */ /* 0x000fc40000011415 */
[----:B------:R-:W-:Y:S02]  /*5340*/  SHF.R.S32.HI R14, RZ, 0x1f, R20 ;  /* 0x0000001fff0e7819 */ /* 0x000fe40000011414 */
[----:B------:R-:W-:Y:S01]  /*5350*/  SHF.R.S32.HI R12, RZ, 0x1f, R19 ;  /* 0x0000001fff0c7819 */ /* 0x000fe20000011413 */
[----:B---3--:R-:W-:-:S05]  /*5360*/  IMAD R2, R33, UR5, RZ ;  /* 0x0000000521027c24 */ /* 0x008fca000f8e02ff */
[----:B------:R-:W-:Y:S04]  /*5370*/  STL [R1+0x11c], R2 ;  /* 0x00011c0201007387 */ /* 0x000fe80000100800 */
[----:B------:R-:W2:Y:S04]  /*5380*/  LDL R40, [R1] ;  /* 0x0000000001287983 */ /* 0x000ea80000100800 */
[----:B------:R-:W3:Y:S04]  /*5390*/  LDL R25, [R1+0xc] ;  /* 0x00000c0001197983 */ /* 0x000ee80000100800 */
[----:B------:R-:W5:Y:S01]  /*53a0*/  LDL R27, [R1+0x1c] ;  /* 0x00001c00011b7983 */ /* 0x000f620000100800 */
[----:B----4-:R-:W-:-:S03]  /*53b0*/  IMAD R0, R0, UR5, RZ ;  /* 0x0000000500007c24 */ /* 0x010fc6000f8e02ff */
[----:B------:R-:W4:Y:S04]  /*53c0*/  LDL R28, [R1+0x18] ;  /* 0x00001800011c7983 */ /* 0x000f280000100800 */
[----:B------:R-:W4:Y:S04]  /*53d0*/  LDL R31, [R1+0x14] ;  /* 0x00001400011f7983 */ /* 0x000f280000100800 */
[----:B------:R-:W4:Y:S04]  /*53e0*/  LDL R33, [R1+0x10] ;  /* 0x0000100001217983 */ /* 0x000f280000100800 */
[----:B------:R-:W4:Y:S04]  /*53f0*/  LDL R35, [R1+0x8] ;  /* 0x0000080001237983 */ /* 0x000f280000100800 */
[----:B------:R-:W4:Y:S04]  /*5400*/  LDL R38, [R1+0x4] ;  /* 0x0000040001267983 */ /* 0x000f280000100800 */
[----:B------:R-:W4:Y:S04]  /*5410*/  LDL R44, [R1+0x20] ;  /* 0x00002000012c7983 */ /* 0x000f280000100800 */
[----:B------:R-:W4:Y:S04]  /*5420*/  LDL R57, [R1+0x24] ;  /* 0x0000240001397983 */ /* 0x000f280000100800 */
[----:B------:R-:W-:Y:S04]  /*5430*/  STL [R1+0xd4], R58 ;  /* 0x0000d43a01007387 */ /* 0x000fe80000100800 */
        /* <DEDUP_REMOVED lines=16> */
[----:B------:R0:W-:Y:S04]  /*5540*/  STL [R1+0xd60], R14 ;  /* 0x000d600e01007387 */ /* 0x0001e80000100800 */
[----:B------:R-:W-:Y:S04]  /*5550*/  STL [R1+0xd5c], R20 ;  /* 0x000d5c1401007387 */ /* 0x000fe80000100800 */
[----:B------:R1:W-:Y:S04]  /*5560*/  STL [R1+0xd68], R12 ;  /* 0x000d680c01007387 */ /* 0x0003e80000100800 */
[----:B------:R1:W-:Y:S04]  /*5570*/  STL [R1+0xd64], R19 ;  /* 0x000d641301007387 */ /* 0x0003e80000100800 */
[----:B0-----:R-:W2:Y:S04]  /*5580*/  LDL R14, [R1+0x48] ;  /* 0x00004800010e7983 */ /* 0x001ea80000100800 */
[----:B-1----:R-:W3:Y:S04]  /*5590*/  LDL R12, [R1+0x40] ;  /* 0x00004000010c7983 */ /* 0x002ee80000100800 */
[----:B------:R-:W5:Y:S04]  /*55a0*/  LDL R19, [R1+0x44] ;  /* 0x0000440001137983 */ /* 0x000f680000100800 */
[----:B------:R-:W4:Y:S04]  /*55b0*/  LDL R20, [R1+0x4c] ;  /* 0x00004c0001147983 */ /* 0x000f280000100800 */
        /* <DEDUP_REMOVED lines=18> */
[----:B------:R-:W4:Y:S01]  /*56e0*/  LDL R0, [R1+0xb8] ;  /* 0x0000b80001007983 */ /* 0x000f220000100800 */
[----:B--2---:R-:W-:-:S02]  /*56f0*/  SHF.R.S32.HI R14, RZ, 0x1f, R14 ;  /* 0x0000001fff0e7819 */ /* 0x004fc4000001140e */
[----:B---3--:R-:W-:Y:S02]  /*5700*/  SHF.R.S32.HI R12, RZ, 0x1f, R12 ;  /* 0x0000001fff0c7819 */ /* 0x008fe4000001140c */
[----:B-----5:R-:W-:-:S03]  /*5710*/  SHF.R.S32.HI R19, RZ, 0x1f, R19 ;  /* 0x0000001fff137819 */ /* 0x020fc60000011413 */
[----:B------:R0:W-:Y:S01]  /*5720*/  STL [R1+0x64], R12 ;  /* 0x0000640c01007387 */ /* 0x0001e20000100800 */
[----:B----4-:R-:W-:Y:S02]  /*5730*/  SHF.R.S32.HI R20, RZ, 0x1f, R20 ;  /* 0x0000001fff147819 */ /* 0x010fe40000011414 */
[----:B------:R-:W-:Y:S01]  /*5740*/  SHF.R.S32.HI R16, RZ, 0x1f, R16 ;  /* 0x0000001fff107819 */ /* 0x000fe20000011410 */
[----:B0-----:R-:W2:Y:S01]  /*5750*/  LDL.LU R12, [R1+0xd68] ;  /* 0x000d6800010c7983 */ /* 0x001ea20000300800 */
[----:B------:R-:W-:-:S03]  /*5760*/  SHF.R.S32.HI R21, RZ, 0x1f, R21 ;  /* 0x0000001fff157819 */ /* 0x000fc60000011415 */
[----:B------:R0:W-:Y:S01]  /*5770*/  STL [R1+0x70], R19 ;  /* 0x0000701301007387 */ /* 0x0001e20000100800 */
[----:B------:R-:W-:-:S03]  /*5780*/  SHF.R.S32.HI R18, RZ, 0x1f, R18 ;  /* 0x0000001fff127819 */ /* 0x000fc60000011412 */
[----:B0-----:R-:W3:Y:S04]  /*5790*/  LDL.LU R19, [R1+0xd64] ;  /* 0x000d640001137983 */ /* 0x001ee80000300800 */
[----:B------:R0:W-:Y:S01]  /*57a0*/  STL [R1+0x78], R14 ;  /* 0x0000780e01007387 */ /* 0x0001e20000100800 */
[----:B------:R-:W-:Y:S02]  /*57b0*/  SHF.R.S32.HI R22, RZ, 0x1f, R22 ;  /* 0x0000001fff167819 */ /* 0x000fe40000011416 */
[----:B------:R-:W-:Y:S01]  /*57c0*/  SHF.R.S32.HI R26, RZ, 0x1f, R26 ;  /* 0x0000001fff1a7819 */ /* 0x000fe2000001141a */
[----:B0-----:R-:W4:Y:S04]  /*57d0*/  LDL.LU R14, [R1+0xd60] ;  /* 0x000d6000010e7983 */ /* 0x001f280000300800 */
[----:B------:R0:W-:Y:S01]  /*57e0*/  STL [R1+0x84], R20 ;  /* 0x0000841401007387 */ /* 0x0001e20000100800 */
[----:B------:R-:W-:-:S03]  /*57f0*/  SHF.R.S32.HI R23, RZ, 0x1f, R23 ;  /* 0x0000001fff177819 */ /* 0x000fc60000011417 */
[----:B0-----:R-:W5:Y:S04]  /*5800*/  LDL.LU R20, [R1+0xd5c] ;  /* 0x000d5c0001147983 */ /* 0x001f680000300800 */
[----:B------:R0:W-:Y:S01]  /*5810*/  STL [R1+0x90], R16 ;  /* 0x0000901001007387 */ /* 0x0001e20000100800 */
[----:B------:R-:W-:-:S03]  /*5820*/  SHF.R.S32.HI R29, RZ, 0x1f, R29 ;  /* 0x0000001fff1d7819 */ /* 0x000fc6000001141d */
[----:B0-----:R-:W2:Y:S04]  /*5830*/  LDL.LU R16, [R1+0xd58] ;  /* 0x000d580001107983 */ /* 0x001ea80000300800 */
[----:B------:R0:W-:Y:S01]  /*5840*/  STL [R1+0x98], R21 ;  /* 0x0000981501007387 */ /* 0x0001e20000100800 */
[----:B------:R-:W-:-:S03]  /*5850*/  SHF.R.S32.HI R24, RZ, 0x1f, R24 ;  /* 0x0000001fff187819 */ /* 0x000fc60000011418 */
[----:B0-----:R-:W3:Y:S04]  /*5860*/  LDL.LU R21, [R1+0xd54] ;  /* 0x000d540001157983 */ /* 0x001ee80000300800 */
[----:B------:R0:W-:Y:S01]  /*5870*/  STL [R1+0xa4], R18 ;  /* 0x0000a41201007387 */ /* 0x0001e20000100800 */
[----:B------:R-:W-:-:S03]  /*5880*/  SHF.R.S32.HI R34, RZ, 0x1f, R34 ;  /* 0x0000001fff227819 */ /* 0x000fc60000011422 */
        /* <DEDUP_REMOVED lines=28> */
[----:B------:R0:W-:Y:S04]  /*5a50*/  STL [R1+0xf0], R39 ;  /* 0x0000f02701007387 */ /* 0x0001e80000100800 */
[----:B0-----:R-:W2:Y:S04]  /*5a60*/  LDL.LU R39, [R1+0xd28] ;  /* 0x000d280001277983 */ /* 0x001ea80000300800 */
[----:B------:R0:W-:Y:S04]  /*5a70*/  STL [R1+0xf4], R36 ;  /* 0x0000f42401007387 */ /* 0x0001e80000100800 */
[----:B0-----:R-:W3:Y:S04]  /*5a80*/  LDL.LU R36, [R1+0xd24] ;  /* 0x000d240001247983 */ /* 0x001ee80000300800 */
[----:B------:R0:W-:Y:S04]  /*5a90*/  STL [R1+0xf8], R58 ;  /* 0x0000f83a01007387 */ /* 0x0001e80000100800 */
[----:B0-----:R-:W4:Y:S04]  /*5aa0*/  LDL.LU R58, [R1+0xd20] ;  /* 0x000d2000013a7983 */ /* 0x001f280000300800 */
[----:B------:R0:W-:Y:S04]  /*5ab0*/  STL [R1+0xfc], R3 ;  /* 0x0000fc0301007387 */ /* 0x0001e80000100800 */
[----:B0-----:R-:W5:Y:S04]  /*5ac0*/  LDL.LU R3, [R1+0xd1c] ;  /* 0x000d1c0001037983 */ /* 0x001f680000300800 */
[----:B------:R0:W-:Y:S04]  /*5ad0*/  STL [R1+0x100], R2 ;  /* 0x0001000201007387 */ /* 0x0001e80000100800 */
[----:B0-----:R-:W2:Y:S04]  /*5ae0*/  LDL.LU R2, [R1+0xd18] ;  /* 0x000d180001027983 */ /* 0x001ea80000300800 */
[----:B------:R0:W-:Y:S04]  /*5af0*/  STL [R1+0x104], R4 ;  /* 0x0001040401007387 */ /* 0x0001e80000100800 */
[----:B0-----:R-:W3:Y:S01]  /*5b00*/  LDL.LU R4, [R1+0xd14] ;  /* 0x000d140001047983 */ /* 0x001ee20000300800 */
[----:B------:R-:W-:-:S05]  /*5b10*/  SHF.R.S32.HI R0, RZ, 0x1f, R0 ;  /* 0x0000001fff007819 */ /* 0x000fca0000011400 */
[----:B------:R3:W-:Y:S01]  /*5b20*/  STL [R1+0x108], R0 ;  /* 0x0001080001007387 */ /* 0x0007e20000100800 */
[----:B-----5:R-:W-:Y:S02]  /*5b30*/  SHF.R.S32.HI R3, RZ, 0x1f, R3 ;  /* 0x0000001fff037819 */ /* 0x020fe40000011403 */
[----:B--2---:R-:W-:Y:S02]  /*5b40*/  SHF.R.S32.HI R2, RZ, 0x1f, R2 ;  /* 0x0000001fff027819 */ /* 0x004fe40000011402 */
[----:B---3--:R-:W-:Y:S02]  /*5b50*/  SHF.R.S32.HI R0, RZ, 0x1f, R4 ;  /* 0x0000001fff007819 */ /* 0x008fe40000011404 */
[----:B------:R-:W2:Y:S04]  /*5b60*/  LDL.LU R4, [R1+0xd10] ;  /* 0x000d100001047983 */ /* 0x000ea80000300800 */
[----:B------:R0:W-:Y:S04]  /*5b70*/  STL [R1+0x110], R2 ;  /* 0x0001100201007387 */ /* 0x0001e80000100800 */
[----:B0-----:R-:W3:Y:S04]  /*5b80*/  LDL.LU R2, [R1+0xd0c] ;  /* 0x000d0c0001027983 */ /* 0x001ee80000300800 */
[----:B------:R0:W-:Y:S04]  /*5b90*/  STL [R1+0x114], R3 ;  /* 0x0001140301007387 */ /* 0x0001e80000100800 */
[----:B0-----:R-:W5:Y:S01]  /*5ba0*/  LDL.LU R3, [R1+0xd08] ;  /* 0x000d080001037983 */ /* 0x001f620000300800 */
[----:B----4-:R-:W-:-:S05]  /*5bb0*/  SHF.R.S32.HI R58, RZ, 0x1f, R58 ;  /* 0x0000001fff3a7819 */ /* 0x010fca000001143a */
[----:B------:R5:W-:Y:S02]  /*5bc0*/  STL [R1+0x118], R58 ;  /* 0x0001183a01007387 */ /* 0x000be40000100800 */
[----:B-----5:R-:W-:-:S05]  /*5bd0*/  IADD3 R58, P1, R36, R3, RZ ;  /* 0x00000003243a7210 */ /* 0x020fca0007f3e0ff */
[----:B------:R0:W-:Y:S04]  /*5be0*/  STL [R1+0x898], R58 ;  /* 0x0008983a01007387 */ /* 0x0001e80000100800 */
[----:B0-----:R-:W4:Y:S01]  /*5bf0*/  LDL.LU R58, [R1+0xd04] ;  /* 0x000d0400013a7983 */ /* 0x001f220000300800 */
[----:B------:R-:W-:Y:S02]  /*5c00*/  IMAD R17, R17, UR10, RZ ;  /* 0x0000000a11117c24 */ /* 0x000fe4000f8e02ff */
[----:B------:R-:W-:-:S03]  /*5c10*/  IMAD R15, R15, UR10, RZ ;  /* 0x0000000a0f0f7c24 */ /* 0x000fc6000f8e02ff */
[----:B------:R-:W-:Y:S01]  /*5c20*/  SHF.R.S32.HI R10, RZ, 0x1f, R17 ;  /* 0x0000001fff0a7819 */ /* 0x000fe20000011411 */
[----:B------:R-:W-:Y:S01]  /*5c30*/  IMAD R13, R13, UR10, RZ ;  /* 0x0000000a0d0d7c24 */ /* 0x000fe2000f8e02ff */
[----:B------:R-:W-:Y:S01]  /*5c40*/  SHF.R.S32.HI R9, RZ, 0x1f, R15 ;  /* 0x0000001fff097819 */ /* 0x000fe2000001140f */
[----:B------:R-:W-:Y:S02]  /*5c50*/  IMAD.MOV.U32 R56, RZ, RZ, R8 ;  /* 0x000000ffff387224 */ /* 0x000fe400078e0008 */
[----:B------:R-:W-:Y:S01]  /*5c60*/  IMAD R11, R11, UR10, RZ ;  /* 0x0000000a0b0b7c24 */ /* 0x000fe2000f8e02ff */
[----:B------:R-:W-:Y:S01]  /*5c70*/  SHF.R.S32.HI R8, RZ, 0x1f, R13 ;  /* 0x0000001fff087819 */ /* 0x000fe2000001140d */
[----:B------:R-:W-:-:S03]  /*5c80*/  IMAD R47, R47, UR10, RZ ;  /* 0x0000000a2f2f7c24 */ /* 0x000fc6000f8e02ff */
[----:B------:R-:W-:Y:S02]  /*5c90*/  SHF.R.S32.HI R7, RZ, 0x1f, R11 ;  /* 0x0000001fff077819 */ /* 0x000fe4000001140b */
[----:B----4-:R-:W-:-:S05]  /*5ca0*/  IADD3 R36, P2, R36, R58, RZ ;  /* 0x0000003a24247210 */ /* 0x010fca0007f5e0ff */
[----:B------:R0:W-:Y:S02]  /*5cb0*/  STL [R1+0x8a0], R36 ;  /* 0x0008a02401007387 */ /* 0x0001e40000100800 */
[----:B0-----:R-:W-:-:S05]  /*5cc0*/  IADD3 R36, P3, R32, R3, RZ ;  /* 0x0000000320247210 */ /* 0x001fca0007f7e0ff */
[----:B------:R0:W-:Y:S02]  /*5cd0*/  STL [R1+0x8a8], R36 ;  /* 0x0008a82401007387 */ /* 0x0001e40000100800 */
[----:B0-----:R-:W-:Y:S02]  /*5ce0*/  IADD3 R36, P4, R32, R58, RZ ;  /* 0x0000003a20247210 */ /* 0x001fe40007f9e0ff */
[----:B------:R-:W-:-:S03]  /*5cf0*/  IADD3 R32, P5, R30, R3, RZ ;  /* 0x000000031e207210 */ /* 0x000fc60007fbe0ff */
[----:B------:R0:W-:Y:S04]  /*5d00*/  STL [R1+0x8b0], R36 ;  /* 0x0008b02401007387 */ /* 0x0001e80000100800 */
[----:B------:R2:W-:Y:S01]  /*5d10*/  STL [R1+0x8b8], R32 ;  /* 0x0008b82001007387 */ /* 0x0005e20000100800 */
[-C--:B0-----:R-:W-:Y:S02]  /*5d20*/  IADD3 R36, P6, R30, R58.reuse, RZ ;  /* 0x0000003a1e247210 */ /* 0x081fe40007fde0ff */
[CC--:B------:R-:W-:Y:S01]  /*5d30*/  IADD3 R30, P0, R24.reuse, R3.reuse, RZ ;  /* 0x00000003181e7210 */ /* 0x0c0fe20007f1e0ff */
[C---:B--2---:R-:W-:Y:S01]  /*5d40*/  IMAD.X R32, R39.reuse, 0x1, R4, P1 ;  /* 0x0000000127207824 */ /* 0x044fe200008e0604 */
[----:B------:R-:W-:Y:S01]  /*5d50*/  IADD3 R24, P1, R24, R58, RZ ;  /* 0x0000003a18187210 */ /* 0x000fe20007f3e0ff */
[----:B------:R-:W-:Y:S04]  /*5d60*/  STL [R1+0x8c0], R36 ;  /* 0x0008c02401007387 */ /* 0x000fe80000100800 */
[----:B------:R3:W-:Y:S04]  /*5d70*/  STL [R1+0x8c8], R30 ;  /* 0x0008c81e01007387 */ /* 0x0007e80000100800 */
[----:B------:R0:W-:Y:S04]  /*5d80*/  STL [R1+0x894], R32 ;  /* 0x0008942001007387 */ /* 0x0001e80000100800 */
[----:B------:R1:W-:Y:S01]  /*5d90*/  STL [R1+0x8d0], R24 ;  /* 0x0008d01801007387 */ /* 0x0003e20000100800 */
[----:B---3--:R-:W-:Y:S01]  /*5da0*/  IMAD.X R30, R39, 0x1, R2, P2 ;  /* 0x00000001271e7824 */ /* 0x008fe200010e0602 */
[----:B0-----:R-:W-:-:S04]  /*5db0*/  IADD3 R32, P2, R23, R3, RZ ;  /* 0x0000000317207210 */ /* 0x001fc80007f5e0ff */
[----:B------:R0:W-:Y:S01]  /*5dc0*/  STL [R1+0x89c], R30 ;  /* 0x00089c1e01007387 */ /* 0x0001e20000100800 */
[----:B-1----:R-:W-:-:S03]  /*5dd0*/  IMAD.X R24, R37, 0x1, R4, P3 ;  /* 0x0000000125187824 */ /* 0x002fc600018e0604 */
[----:B------:R-:W-:Y:S04]  /*5de0*/  STL [R1+0x8d8], R32 ;  /* 0x0008d82001007387 */ /* 0x000fe80000100800 */
[----:B------:R1:W-:Y:S01]  /*5df0*/  STL [R1+0x8a4], R24 ;  /* 0x0008a41801007387 */ /* 0x0003e20000100800 */
[----:B0-----:R-:W-:Y:S01]  /*5e00*/  IADD3 R30, P3, R23, R58, RZ ;  /* 0x0000003a171e7210 */ /* 0x001fe20007f7e0ff */
[----:B------:R-:W-:-:S04]  /*5e10*/  IMAD.X R23, R37, 0x1, R2, P4 ;  /* 0x0000000125177824 */ /* 0x000fc800020e0602 */
[----:B------:R0:W-:Y:S01]  /*5e20*/  STL [R1+0x8e0], R30 ;  /* 0x0008e01e01007387 */ /* 0x0001e20000100800 */
[----:B-1----:R-:W-:-:S03]  /*5e30*/  IADD3 R24, P4, R22, R3, RZ ;  /* 0x0000000316187210 */ /* 0x002fc60007f9e0ff */
[----:B------:R1:W-:Y:S04]  /*5e40*/  STL [R1+0x8ac], R23 ;  /* 0x0008ac1701007387 */ /* 0x0003e80000100800 */
[----:B------:R2:W-:Y:S01]  /*5e50*/  STL [R1+0x8e8], R24 ;  /* 0x0008e81801007387 */ /* 0x0005e20000100800 */
[----:B0-----:R-:W-:Y:S01]  /*5e60*/  IMAD.X R30, R34, 0x1, R4, P5 ;  /* 0x00000001221e7824 */ /* 0x001fe200028e0604 */
[----:B-1----:R-:W-:-:S04]  /*5e70*/  IADD3 R23, P5, R22, R58, RZ ;  /* 0x0000003a16177210 */ /* 0x002fc80007fbe0ff */
[----:B------:R-:W-:Y:S01]  /*5e80*/  STL [R1+0x8b4], R30 ;  /* 0x0008b41e01007387 */ /* 0x000fe20000100800 */
[----:B--2---:R-:W-:Y:S01]  /*5e90*/  IMAD.X R24, R34, 0x1, R2, P6 ;  /* 0x0000000122187824 */ /* 0x004fe200030e0602 */
[----:B------:R-:W-:Y:S02]  /*5ea0*/  IADD3 R22, P6, R21, R3, RZ ;  /* 0x0000000315167210 */ /* 0x000fe40007fde0ff */
[----:B------:R0:W-:Y:S04]  /*5eb0*/  STL [R1+0x8f0], R23 ;  /* 0x0008f01701007387 */ /* 0x0001e80000100800 */
[----:B------:R-:W-:Y:S04]  /*5ec0*/  STL [R1+0x8bc], R24 ;  /* 0x0008bc1801007387 */ /* 0x000fe80000100800 */
[----:B------:R1:W-:Y:S01]  /*5ed0*/  STL [R1+0x8f8], R22 ;  /* 0x0008f81601007387 */ /* 0x0003e20000100800 */
[----:B0-----:R-:W-:Y:S01]  /*5ee0*/  IMAD.X R23, R29, 0x1, R4, P0 ;  /* 0x000000011d177824 */ /* 0x001fe200000e0604 */
[----:B------:R-:W-:-:S04]  /*5ef0*/  IADD3 R21, P0, R21, R58, RZ ;  /* 0x0000003a15157210 */ /* 0x000fc80007f1e0ff */
[----:B------:R0:W-:Y:S01]  /*5f00*/  STL [R1+0x8c4], R23 ;  /* 0x0008c41701007387 */ /* 0x0001e20000100800 */
[----:B-1----:R-:W-:-:S03]  /*5f10*/  IMAD.X R22, R29, 0x1, R2, P1 ;  /* 0x000000011d167824 */ /* 0x002fc600008e0602 */
[----:B------:R1:W-:Y:S04]  /*5f20*/  STL [R1+0x900], R21 ;  /* 0x0009001501007387 */ /* 0x0003e80000100800 */
[----:B------:R2:W-:Y:S01]  /*5f30*/  STL [R1+0x8cc], R22 ;  /* 0x0008cc1601007387 */ /* 0x0005e20000100800 */
[----:B0-----:R-:W-:Y:S01]  /*5f40*/  IADD3 R23, P1, R20, R3, RZ ;  /* 0x0000000314177210 */ /* 0x001fe20007f3e0ff */
[----:B-1----:R-:W-:-:S04]  /*5f50*/  IMAD.X R21, R26, 0x1, R4, P2 ;  /* 0x000000011a157824 */ /* 0x002fc800010e0604 */
[----:B------:R-:W-:Y:S01]  /*5f60*/  STL [R1+0x908], R23 ;  /* 0x0009081701007387 */ /* 0x000fe20000100800 */
[----:B--2---:R-:W-:Y:S01]  /*5f70*/  IADD3 R22, P2, R20, R58, RZ ;  /* 0x0000003a14167210 */ /* 0x004fe20007f5e0ff */
[----:B------:R-:W-:Y:S02]  /*5f80*/  IMAD.X R20, R26, 0x1, R2, P3 ;  /* 0x000000011a147824 */ /* 0x000fe400018e0602 */
[----:B------:R0:W-:Y:S04]  /*5f90*/  STL [R1+0x8d4], R21 ;  /* 0x0008d41501007387 */ /* 0x0001e80000100800 */
[----:B------:R1:W-:Y:S01]  /*5fa0*/  STL [R1+0x910], R22 ;  /* 0x0009101601007387 */ /* 0x0003e20000100800 */
[----:B0-----:R-:W-:-:S03]  /*5fb0*/  IADD3 R21, P3, R19, R3, RZ ;  /* 0x0000000313157210 */ /* 0x001fc60007f7e0ff */
[----:B-1----:R-:W2:Y:S04]  /*5fc0*/  LDL.LU R22, [R1] ;  /* 0x0000000001167983 */ /* 0x002ea80000300800 */
[----:B------:R0:W-:Y:S04]  /*5fd0*/  STL [R1+0x8dc], R20 ;  /* 0x0008dc1401007387 */ /* 0x0001e80000100800 */
[----:B------:R-:W-:Y:S01]  /*5fe0*/  STL [R1+0x918], R21 ;  /* 0x0009181501007387 */ /* 0x000fe20000100800 */
[C---:B0-----:R-:W-:Y:S01]  /*5ff0*/  IMAD.X R20, R18.reuse, 0x1, R4, P4 ;  /* 0x0000000112147824 */ /* 0x041fe200020e0604 */
[----:B------:R-:W-:Y:S01]  /*6000*/  IADD3 R19, P4, R19, R58, RZ ;  /* 0x0000003a13137210 */ /* 0x000fe20007f9e0ff */
[----:B------:R-:W-:-:S03]  /*6010*/  IMAD.X R18, R18, 0x1, R2, P5 ;  /* 0x0000000112127824 */ /* 0x000fc600028e0602 */
[----:B------:R-:W-:Y:S04]  /*6020*/  STL [R1+0x8e4], R20 ;  /* 0x0008e41401007387 */ /* 0x000fe80000100800 */
[----:B------:R-:W3:Y:S04]  /*6030*/  LDL.LU R37, [R1+0xc] ;  /* 0x00000c0001257983 */ /* 0x000ee80000300800 */
[----:B------:R0:W-:Y:S04]  /*6040*/  STL [R1+0x920], R19 ;  /* 0x0009201301007387 */ /* 0x0001e80000100800 */
[----:B------:R1:W-:Y:S01]  /*6050*/  STL [R1+0x8ec], R18 ;  /* 0x0008ec1201007387 */ /* 0x0003e20000100800 */
[----:B0-----:R-:W-:Y:S01]  /*6060*/  IADD3 R19, P5, R17, R3, RZ ;  /* 0x0000000311137210 */ /* 0x001fe20007fbe0ff */
[----:B-1----:R-:W-:-:S04]  /*6070*/  IMAD.X R18, R16, 0x1, R4, P6 ;  /* 0x0000000110127824 */ /* 0x002fc800030e0604 */
[----:B------:R-:W-:Y:S01]  /*6080*/  STL [R1+0x928], R19 ;  /* 0x0009281301007387 */ /* 0x000fe20000100800 */
[----:B------:R-:W-:-:S03]  /*6090*/  IADD3 R17, P6, R17, R58, RZ ;  /* 0x0000003a11117210 */ /* 0x000fc60007fde0ff */
[----:B------:R-:W4:Y:S04]  /*60a0*/  LDL.LU R23, [R1+0x1c] ;  /* 0x00001c0001177983 */ /* 0x000f280000300800 */
[----:B------:R0:W-:Y:S04]  /*60b0*/  STL [R1+0x8f4], R18 ;  /* 0x0008f41201007387 */ /* 0x0001e80000100800 */
[----:B------:R1:W-:Y:S01]  /*60c0*/  STL [R1+0x930], R17 ;  /* 0x0009301101007387 */ /* 0x0003e20000100800 */
[----:B0-----:R-:W-:Y:S01]  /*60d0*/  IMAD.X R18, R16, 0x1, R2, P0 ;  /* 0x0000000110127824 */ /* 0x001fe200000e0602 */
[----:B------:R-:W-:-:S04]  /*60e0*/  IADD3 R16, P0, R15, R3, RZ ;  /* 0x000000030f107210 */ /* 0x000fc80007f1e0ff */
[----:B------:R-:W-:Y:S01]  /*60f0*/  STL [R1+0x8fc], R18 ;  /* 0x0008fc1201007387 */ /* 0x000fe20000100800 */
[----:B-1----:R-:W-:-:S03]  /*6100*/  IMAD.X R17, R14, 0x1, R4, P1 ;  /* 0x000000010e117824 */ /* 0x002fc600008e0604 */
[----:B------:R-:W5:Y:S04]  /*6110*/  LDL.LU R39, [R1+0x18] ;  /* 0x0000180001277983 */ /* 0x000f680000300800 */
[----:B------:R0:W-:Y:S01]  /*6120*/  STL [R1+0x938], R16 ;  /* 0x0009381001007387 */ /* 0x0001e20000100800 */
[----:B------:R-:W-:-:S03]  /*6130*/  IMAD.X R14, R14, 0x1, R2, P2 ;  /* 0x000000010e0e7824 */ /* 0x000fc600010e0602 */
[----:B------:R-:W-:Y:S01]  /*6140*/  STL [R1+0x904], R17 ;  /* 0x0009041101007387 */ /* 0x000fe20000100800 */
[----:B0-----:R-:W-:-:S05]  /*6150*/  IADD3 R16, P1, R15, R58, RZ ;  /* 0x0000003a0f107210 */ /* 0x001fca0007f3e0ff */
[----:B------:R-:W-:Y:S04]  /*6160*/  STL [R1+0x940], R16 ;  /* 0x0009401001007387 */ /* 0x000fe80000100800 */
[----:B------:R-:W5:Y:S01]  /*6170*/  LDL.LU R24, [R1+0x14] ;  /* 0x0000140001187983 */ /* 0x000f620000300800 */
[----:B------:R-:W-:-:S03]  /*6180*/  IADD3 R15, P2, R13, R3, RZ ;  /* 0x000000030d0f7210 */ /* 0x000fc60007f5e0ff */
[----:B------:R0:W-:Y:S04]  /*6190*/  STL [R1+0x90c], R14 ;  /* 0x00090c0e01007387 */ /* 0x0001e80000100800 */
[----:B------:R-:W-:Y:S01]  /*61a0*/  STL [R1+0x948], R15 ;  /* 0x0009480f01007387 */ /* 0x000fe20000100800 */
[----:B0-----:R-:W-:Y:S01]  /*61b0*/  IMAD.X R14, R12, 0x1, R4, P3 ;  /* 0x000000010c0e7824 */ /* 0x001fe200018e0604 */
[----:B------:R-:W-:-:S04]  /*61c0*/  IADD3 R13, P3, R13, R58, RZ ;  /* 0x0000003a0d0d7210 */ /* 0x000fc80007f7e0ff */
[----:B------:R0:W-:Y:S01]  /*61d0*/  STL [R1+0x914], R14 ;  /* 0x0009140e01007387 */ /* 0x0001e20000100800 */
[----:B------:R-:W-:-:S03]  /*61e0*/  IMAD.X R12, R12, 0x1, R2, P4 ;  /* 0x000000010c0c7824 */ /* 0x000fc600020e0602 */
[----:B------:R-:W5:Y:S04]  /*61f0*/  LDL.LU R32, [R1+0x10] ;  /* 0x0000100001207983 */ /* 0x000f680000300800 */
[----:B------:R1:W-:Y:S01]  /*6200*/  STL [R1+0x950], R13 ;  /* 0x0009500d01007387 */ /* 0x0003e20000100800 */
[----:B0-----:R-:W-:-:S03]  /*6210*/  IADD3 R14, P4, R11, R3, RZ ;  /* 0x000000030b0e7210 */ /* 0x001fc60007f9e0ff */
[----:B------:R0:W-:Y:S01]  /*6220*/  STL [R1+0x91c], R12 ;  /* 0x00091c0c01007387 */ /* 0x0001e20000100800 */
[----:B-1----:R-:W-:-:S03]  /*6230*/  IMAD.X R13, R10, 0x1, R4, P5 ;  /* 0x000000010a0d7824 */ /* 0x002fc600028e0604 */
[----:B------:R-:W-:Y:S04]  /*6240*/  STL [R1+0xc54], R14 ;  /* 0x000c540e01007387 */ /* 0x000fe80000100800 */
[----:B------:R-:W-:Y:S01]  /*6250*/  STL [R1+0x924], R13 ;  /* 0x0009240d01007387 */ /* 0x000fe20000100800 */
[----:B0-----:R-:W-:-:S03]  /*6260*/  IADD3 R12, P5, R11, R58, RZ ;  /* 0x0000003a0b0c7210 */ /* 0x001fc60007fbe0ff */
[----:B------:R-:W5:Y:S01]  /*6270*/  LDL.LU R30, [R1+0x8] ;  /* 0x00000800011e7983 */ /* 0x000f620000300800 */
[----:B------:R-:W-:Y:S01]  /*6280*/  IMAD.X R11, R10, 0x1, R2, P6 ;  /* 0x000000010a0b7824 */ /* 0x000fe200030e0602 */
[----:B------:R-:W-:Y:S02]  /*6290*/  IADD3 R10, P6, R47, R3, RZ ;  /* 0x000000032f0a7210 */ /* 0x000fe40007fde0ff */
[----:B------:R0:W-:Y:S04]  /*62a0*/  STL [R1+0xc60], R12 ;  /* 0x000c600c01007387 */ /* 0x0001e80000100800 */
[----:B------:R1:W-:Y:S01]  /*62b0*/  STL [R1+0x92c], R11 ;  /* 0x00092c0b01007387 */ /* 0x0003e20000100800 */
[----:B0-----:R-:W-:-:S03]  /*62c0*/  IMAD.X R12, R9, 0x1, R4, P0 ;  /* 0x00000001090c7824 */ /* 0x001fc600000e0604 */
[----:B------:R0:W-:Y:S04]  /*62d0*/  STL [R1+0xc64], R10 ;  /* 0x000c640a01007387 */ /* 0x0001e80000100800 */
[----:B------:R-:W-:Y:S04]  /*62e0*/  STL [R1+0x934], R12 ;  /* 0x0009340c01007387 */ /* 0x000fe80000100800 */
[----:B------:R-:W5:Y:S01]  /*62f0*/  LDL.LU R36, [R1+0x4] ;  /* 0x0000040001247983 */ /* 0x000f620000300800 */
[----:B-1----:R-:W-:Y:S01]  /*6300*/  IADD3 R11, P0, R47, R58, RZ ;  /* 0x0000003a2f0b7210 */ /* 0x002fe20007f1e0ff */
[----:B0-----:R-:W-:-:S04]  /*6310*/  IMAD.X R10, R9, 0x1, R2, P1 ;  /* 0x00000001090a7824 */ /* 0x001fc800008e0602 */
[----:B------:R-:W-:Y:S04]  /*6320*/  STL [R1+0xc68], R11 ;  /* 0x000c680b01007387 */ /* 0x000fe80000100800 */
[----:B------:R0:W-:Y:S01]  /*6330*/  STL [R1+0x93c], R10 ;  /* 0x00093c0a01007387 */ /* 0x0001e20000100800 */
[----:B------:R-:W-:Y:S01]  /*6340*/  SHF.R.S32.HI R6, RZ, 0x1f, R47 ;  /* 0x0000001fff067819 */ /* 0x000fe2000001142f */
[----:B0-----:R-:W-:Y:S01]  /*6350*/  IMAD.X R10, R8, 0x1, R4, P2 ;  /* 0x00000001080a7824 */ /* 0x001fe200010e0604 */
[----:B------:R-:W-:Y:S02]  /*6360*/  SHF.R.S32.HI R5, RZ, 0x1f, R40 ;  /* 0x0000001fff057819 */ /* 0x000fe40000011428 */
[----:B------:R-:W-:Y:S02]  /*6370*/  SHF.R.S32.HI R25, RZ, 0x1f, R25 ;  /* 0x0000001fff197819 */ /* 0x000fe40000011419 */
[----:B------:R-:W-:-:S02]  /*6380*/  SHF.R.S32.HI R27, RZ, 0x1f, R27 ;  /* 0x0000001fff1b7819 */ /* 0x000fc4000001141b */
[----:B------:R-:W-:Y:S02]  /*6390*/  SHF.R.S32.HI R28, RZ, 0x1f, R28 ;  /* 0x0000001fff1c7819 */ /* 0x000fe4000001141c */
[----:B------:R-:W-:Y:S02]  /*63a0*/  SHF.R.S32.HI R31, RZ, 0x1f, R31 ;  /* 0x0000001fff1f7819 */ /* 0x000fe4000001141f */
[C---:B--2---:R-:W-:Y:S02]  /*63b0*/  IADD3 R9, P1, R22.reuse, R3, RZ ;  /* 0x0000000316097210 */ /* 0x044fe40007f3e0ff */
[----:B------:R-:W-:-:S03]  /*63c0*/  IADD3 R11, P2, R22, R58, RZ ;  /* 0x0000003a160b7210 */ /* 0x000fc60007f5e0ff */
[----:B------:R0:W-:Y:S04]  /*63d0*/  STL [R1+0xc58], R9 ;  /* 0x000c580901007387 */ /* 0x0001e80000100800 */
[----:B------:R3:W-:Y:S01]  /*63e0*/  STL [R1+0x944], R10 ;  /* 0x0009440a01007387 */ /* 0x0007e20000100800 */
[----:B0-----:R-:W-:-:S03]  /*63f0*/  IMAD.X R9, R8, 0x1, R2, P3 ;  /* 0x0000000108097824 */ /* 0x001fc600018e0602 */
[----:B------:R-:W-:Y:S01]  /*6400*/  STL [R1+0xc5c], R11 ;  /* 0x000c5c0b01007387 */ /* 0x000fe20000100800 */
[----:B------:R-:W-:-:S03]  /*6410*/  IMAD.X R8, R7, 0x1, R4, P4 ;  /* 0x0000000107087824 */ /* 0x000fc600020e0604 */
[----:B------:R0:W-:Y:S01]  /*6420*/  STL [R1+0x94c], R9 ;  /* 0x00094c0901007387 */ /* 0x0001e20000100800 */
[----:B---3--:R-:W-:Y:S01]  /*6430*/  IADD3 R10, P3, R37, R3, RZ ;  /* 0x00000003250a7210 */ /* 0x008fe20007f7e0ff */
[----:B------:R-:W-:Y:S01]  /*6440*/  IMAD.X R7, R7, 0x1, R2, P5 ;  /* 0x0000000107077824 */ /* 0x000fe200028e0602 */
[----:B0-----:R-:W-:-:S03]  /*6450*/  IADD3 R9, P4, R37, R58, RZ ;  /* 0x0000003a25097210 */ /* 0x001fc60007f9e0ff */
[----:B------:R-:W-:Y:S04]  /*6460*/  STL [R1+0xc4c], R10 ;  /* 0x000c4c0a01007387 */ /* 0x000fe80000100800 */
[----:B------:R4:W-:Y:S04]  /*6470*/  STL [R1+0xc48], R8 ;  /* 0x000c480801007387 */ /* 0x0009e80000100800 */
[----:B------:R0:W-:Y:S04]  /*6480*/  STL [R1+0xc50], R9 ;  /* 0x000c500901007387 */ /* 0x0001e80000100800 */
[----:B------:R1:W-:Y:S01]  /*6490*/  STL [R1+0x954], R7 ;  /* 0x0009540701007387 */ /* 0x0003e20000100800 */
[C---:B----4-:R-:W-:Y:S01]  /*64a0*/  IADD3 R8, P5, R23.reuse, R3, RZ ;  /* 0x0000000317087210 */ /* 0x050fe20007fbe0ff */
[----:B0-----:R-:W-:Y:S01]  /*64b0*/  IMAD.X R9, R6, 0x1, R4, P6 ;  /* 0x0000000106097824 */ /* 0x001fe200030e0604 */
[----:B-1----:R-:W-:-:S03]  /*64c0*/  IADD3 R7, P6, R23, R58, RZ ;  /* 0x0000003a17077210 */ /* 0x002fc60007fde0ff */
[----:B------:R0:W-:Y:S04]  /*64d0*/  STL [R1+0xc40], R8 ;  /* 0x000c400801007387 */ /* 0x0001e80000100800 */
[----:B------:R-:W-:Y:S04]  /*64e0*/  STL [R1+0xc3c], R9 ;  /* 0x000c3c0901007387 */ /* 0x000fe80000100800 */
[----:B------:R1:W-:Y:S01]  /*64f0*/  STL [R1+0xc44], R7 ;  /* 0x000c440701007387 */ /* 0x0003e20000100800 */
[----:B0-----:R-:W-:Y:S01]  /*6500*/  IMAD.X R8, R6, 0x1, R2, P0 ;  /* 0x0000000106087824 */ /* 0x001fe200000e0602 */
[----:B-----5:R-:W-:Y:S01]  /*6510*/  IADD3 R6, P0, R39, R3, RZ ;  /* 0x0000000327067210 */ /* 0x020fe20007f1e0ff */
[----:B-1----:R-:W-:-:S03]  /*6520*/  IMAD.X R7, R5, 0x1, R4, P1 ;  /* 0x0000000105077824 */ /* 0x002fc600008e0604 */
[----:B------:R0:W-:Y:S04]  /*6530*/  STL [R1+0x958], R8 ;  /* 0x0009580801007387 */ /* 0x0001e80000100800 */
[----:B------:R1:W-:Y:S04]  /*6540*/  STL [R1+0xc34], R6 ;  /* 0x000c340601007387 */ /* 0x0003e80000100800 */
[----:B------:R2:W-:Y:S01]  /*6550*/  STL [R1+0xc30], R7 ;  /* 0x000c300701007387 */ /* 0x0005e20000100800 */
[----:B0-----:R-:W-:Y:S01]  /*6560*/  IADD3 R8, P1, R39, R58, RZ ;  /* 0x0000003a27087210 */ /* 0x001fe20007f3e0ff */
[----:B-1----:R-:W-:-:S04]  /*6570*/  IMAD.X R6, R5, 0x1, R2, P2 ;  /* 0x0000000105067824 */ /* 0x002fc800010e0602 */
[----:B------:R-:W-:Y:S01]  /*6580*/  STL [R1+0xc38], R8 ;  /* 0x000c380801007387 */ /* 0x000fe20000100800 */
[C---:B--2---:R-:W-:Y:S01]  /*6590*/  IADD3 R7, P2, R24.reuse, R3, RZ ;  /* 0x0000000318077210 */ /* 0x044fe20007f5e0ff */
[----:B------:R-:W-:Y:S02]  /*65a0*/  IMAD.X R5, R25, 0x1, R4, P3 ;  /* 0x0000000119057824 */ /* 0x000fe400018e0604 */
[----:B------:R0:W-:Y:S04]  /*65b0*/  STL [R1+0x95c], R6 ;  /* 0x00095c0601007387 */ /* 0x0001e80000100800 */
[----:B------:R1:W-:Y:S01]  /*65c0*/  STL [R1+0x97c], R7 ;  /* 0x00097c0701007387 */ /* 0x0003e20000100800 */
[----:B0-----:R-:W-:-:S03]  /*65d0*/  IADD3 R6, P3, R24, R58, RZ ;  /* 0x0000003a18067210 */ /* 0x001fc60007f7e0ff */
[----:B------:R0:W-:Y:S01]  /*65e0*/  STL [R1+0x960], R5 ;  /* 0x0009600501007387 */ /* 0x0001e20000100800 */
[----:B-1----:R-:W-:-:S03]  /*65f0*/  IMAD.X R7, R25, 0x1, R2, P4 ;  /* 0x0000000119077824 */ /* 0x002fc600020e0602 */
[----:B------:R1:W-:Y:S04]  /*6600*/  STL [R1+0x984], R6 ;  /* 0x0009840601007387 */ /* 0x0003e80000100800 */
[----:B------:R2:W-:Y:S01]  /*6610*/  STL [R1+0x964], R7 ;  /* 0x0009640701007387 */ /* 0x0005e20000100800 */
[----:B0-----:R-:W-:-:S03]  /*6620*/  IADD3 R5, P4, R32, R3, RZ ;  /* 0x0000000320057210 */ /* 0x001fc60007f9e0ff */
[----:B------:R-:W3:Y:S01]  /*6630*/  LDL.LU R39, [R1+0x20] ;  /* 0x0000200001277983 */ /* 0x000ee20000300800 */
[----:B-1----:R-:W-:-:S03]  /*6640*/  IMAD.X R6, R27, 0x1, R4, P5 ;  /* 0x000000011b067824 */ /* 0x002fc600028e0604 */
[----:B------:R0:W-:Y:S01]  /*6650*/  STL [R1+0x98c], R5 ;  /* 0x00098c0501007387 */ /* 0x0001e20000100800 */
[----:B--2---:R-:W-:-:S03]  /*6660*/  IMAD.X R7, R27, 0x1, R2, P6 ;  /* 0x000000011b077824 */ /* 0x004fc600030e0602 */
[----:B------:R1:W-:Y:S01]  /*6670*/  STL [R1+0x968], R6 ;  /* 0x0009680601007387 */ /* 0x0003e20000100800 */
[----:B0-----:R-:W-:-:S05]  /*6680*/  IADD3 R5, P5, R32, R58, RZ ;  /* 0x0000003a20057210 */ /* 0x001fca0007fbe0ff */
[----:B------:R0:W-:Y:S01]  /*6690*/  STL [R1+0x994], R5 ;  /* 0x0009940501007387 */ /* 0x0001e20000100800 */
[----:B-1----:R-:W-:-:S03]  /*66a0*/  IADD3 R6, P6, R30, R3, RZ ;  /* 0x000000031e067210 */ /* 0x002fc60007fde0ff */
[----:B------:R1:W-:Y:S04]  /*66b0*/  STL [R1+0x96c], R7 ;  /* 0x00096c0701007387 */ /* 0x0003e80000100800 */
[----:B------:R-:W2:Y:S01]  /*66c0*/  LDL.LU R32, [R1+0x24] ;  /* 0x0000240001207983 */ /* 0x000ea20000300800 */
[----:B0-----:R-:W-:-:S03]  /*66d0*/  IMAD.X R5, R28, 0x1, R4, P0 ;  /* 0x000000011c057824 */ /* 0x001fc600000e0604 */
[----:B------:R0:W-:Y:S01]  /*66e0*/  STL [R1+0x99c], R6 ;  /* 0x00099c0601007387 */ /* 0x0001e20000100800 */
[----:B-1----:R-:W-:-:S03]  /*66f0*/  IMAD.X R7, R28, 0x1, R2, P1 ;  /* 0x000000011c077824 */ /* 0x002fc600008e0602 */
[----:B------:R1:W-:Y:S01]  /*6700*/  STL [R1+0x970], R5 ;  /* 0x0009700501007387 */ /* 0x0003e20000100800 */
[----:B0-----:R-:W-:-:S05]  /*6710*/  IADD3 R6, P0, R30, R58, RZ ;  /* 0x0000003a1e067210 */ /* 0x001fca0007f1e0ff */
[----:B------:R0:W-:Y:S01]  /*6720*/  STL [R1+0x9a4], R6 ;  /* 0x0009a40601007387 */ /* 0x0001e20000100800 */
[----:B-1----:R-:W-:-:S03]  /*6730*/  IADD3 R5, P1, R36, R3, RZ ;  /* 0x0000000324057210 */ /* 0x002fc60007f3e0ff */
[----:B------:R1:W-:Y:S04]  /*6740*/  STL [R1+0x974], R7 ;  /* 0x0009740701007387 */ /* 0x0003e80000100800 */
[----:B------:R-:W4:Y:S01]  /*6750*/  LDL.LU R24, [R1+0x28] ;  /* 0x0000280001187983 */ /* 0x000f220000300800 */
[----:B0-----:R-:W-:-:S03]  /*6760*/  IMAD.X R6, R31, 0x1, R4, P2 ;  /* 0x000000011f067824 */ /* 0x001fc600010e0604 */
[----:B------:R0:W-:Y:S01]  /*6770*/  STL [R1+0x9ac], R5 ;  /* 0x0009ac0501007387 */ /* 0x0001e20000100800 */
[----:B-1----:R-:W-:-:S03]  /*6780*/  IMAD.X R7, R31, 0x1, R2, P3 ;  /* 0x000000011f077824 */ /* 0x002fc600018e0602 */
[----:B------:R1:W-:Y:S01]  /*6790*/  STL [R1+0x978], R6 ;  /* 0x0009780601007387 */ /* 0x0003e20000100800 */
[----:B0-----:R-:W-:-:S05]  /*67a0*/  IADD3 R5, P2, R36, R58, RZ ;  /* 0x0000003a24057210 */ /* 0x001fca0007f5e0ff */
[----:B------:R0:W-:Y:S04]  /*67b0*/  STL [R1+0x9b4], R5 ;  /* 0x0009b40501007387 */ /* 0x0001e80000100800 */
[----:B------:R5:W-:Y:S04]  /*67c0*/  STL [R1+0x980], R7 ;  /* 0x0009800701007387 */ /* 0x000be80000100800 */
[----:B------:R-:W4:Y:S01]  /*67d0*/  LDL.LU R30, [R1+0x2c] ;  /* 0x00002c00011e7983 */ /* 0x000f220000300800 */
[----:B------:R-:W-:Y:S01]  /*67e0*/  IMAD R61, R61, UR10, RZ ;  /* 0x0000000a3d3d7c24 */ /* 0x000fe2000f8e02ff */
[----:B------:R-:W-:-:S04]  /*67f0*/  SHF.R.S32.HI R33, RZ, 0x1f, R33 ;  /* 0x0000001fff217819 */ /* 0x000fc80000011421 */
[----:B-1----:R-:W-:Y:S01]  /*6800*/  IADD3 R6, P3, R61, R3, RZ ;  /* 0x000000033d067210 */ /* 0x002fe20007f7e0ff */
[C---:B0-----:R-:W-:Y:S02]  /*6810*/  IMAD.X R5, R33.reuse, 0x1, R4, P4 ;  /* 0x0000000121057824 */ /* 0x041fe400020e0604 */
[----:B------:R-:W-:Y:S02]  /*6820*/  IMAD R60, R60, UR10, RZ ;  /* 0x0000000a3c3c7c24 */ /* 0x000fe4000f8e02ff */
[----:B------:R0:W-:Y:S01]  /*6830*/  STL [R1+0x9bc], R6 ;  /* 0x0009bc0601007387 */ /* 0x0001e20000100800 */
[----:B------:R-:W-:Y:S01]  /*6840*/  SHF.R.S32.HI R35, RZ, 0x1f, R35 ;  /* 0x0000001fff237819 */ /* 0x000fe20000011423 */
[----:B-----5:R-:W-:Y:S02]  /*6850*/  IMAD.X R7, R33, 0x1, R2, P5 ;  /* 0x0000000121077824 */ /* 0x020fe400028e0602 */
[----:B------:R1:W-:Y:S01]  /*6860*/  STL [R1+0x988], R5 ;  /* 0x0009880501007387 */ /* 0x0003e20000100800 */
[----:B0-----:R-:W-:-:S02]  /*6870*/  IADD3 R6, P4, R61, R58, RZ ;  /* 0x0000003a3d067210 */ /* 0x001fc40007f9e0ff */
[----:B-1----:R-:W-:-:S03]  /*6880*/  IADD3 R5, P5, R60, R3, RZ ;  /* 0x000000033c057210 */ /* 0x002fc60007fbe0ff */
[----:B------:R0:W-:Y:S01]  /*6890*/  STL [R1+0x9c4], R6 ;  /* 0x0009c40601007387 */ /* 0x0001e20000100800 */
[----:B------:R-:W-:Y:S01]  /*68a0*/  IMAD R59, R59, UR10, RZ ;  /* 0x0000000a3b3b7c24 */ /* 0x000fe2000f8e02ff */
[----:B------:R-:W-:Y:S02]  /*68b0*/  SHF.R.S32.HI R38, RZ, 0x1f, R38 ;  /* 0x0000001fff267819 */ /* 0x000fe40000011426 */
[----:B------:R1:W-:Y:S04]  /*68c0*/  STL [R1+0x990], R7 ;  /* 0x0009900701007387 */ /* 0x0003e80000100800 */
[----:B------:R5:W-:Y:S01]  /*68d0*/  STL [R1+0x9cc], R5 ;  /* 0x0009cc0501007387 */ /* 0x000be20000100800 */
[----:B0-----:R-:W-:Y:S01]  /*68e0*/  IMAD.X R6, R35, 0x1, R4, P6 ;  /* 0x0000000123067824 */ /* 0x001fe200030e0604 */
[----:B-1----:R-:W-:-:S04]  /*68f0*/  IADD3 R7, P6, R60, R58, RZ ;  /* 0x0000003a3c077210 */ /* 0x002fc80007fde0ff */
[----:B------:R0:W-:Y:S01]  /*6900*/  STL [R1+0x998], R6 ;  /* 0x0009980601007387 */ /* 0x0001e20000100800 */
[----:B-----5:R-:W-:-:S03]  /*6910*/  IMAD.X R5, R35, 0x1, R2, P0 ;  /* 0x0000000123057824 */ /* 0x020fc600000e0602 */
[----:B------:R1:W-:Y:S01]  /*6920*/  STL [R1+0x9d4], R7 ;  /* 0x0009d40701007387 */ /* 0x0003e20000100800 */
[----:B------:R-:W-:Y:S01]  /*6930*/  IMAD R54, R54, UR10, RZ ;  /* 0x0000000a36367c24 */ /* 0x000fe2000f8e02ff */
[----:B------:R-:W-:Y:S02]  /*6940*/  SHF.R.S32.HI R40, RZ, 0x1f, R61 ;  /* 0x0000001fff287819 */ /* 0x000fe4000001143d */
[----:B------:R5:W-:Y:S01]  /*6950*/  STL [R1+0x9a0], R5 ;  /* 0x0009a00501007387 */ /* 0x000be20000100800 */
[----:B0-----:R-:W-:Y:S01]  /*6960*/  IADD3 R6, P0, R59, R3, RZ ;  /* 0x000000033b067210 */ /* 0x001fe20007f1e0ff */
[----:B-1----:R-:W-:-:S04]  /*6970*/  IMAD.X R7, R38, 0x1, R4, P1 ;  /* 0x0000000126077824 */ /* 0x002fc800008e0604 */
[----:B------:R0:W-:Y:S01]  /*6980*/  STL [R1+0x9dc], R6 ;  /* 0x0009dc0601007387 */ /* 0x0001e20000100800 */
[----:B-----5:R-:W-:-:S03]  /*6990*/  IADD3 R5, P1, R59, R58, RZ ;  /* 0x0000003a3b057210 */ /* 0x020fc60007f3e0ff */
[----:B------:R1:W-:Y:S04]  /*69a0*/  STL [R1+0x9a8], R7 ;  /* 0x0009a80701007387 */ /* 0x0003e80000100800 */
[----:B------:R5:W-:Y:S01]  /*69b0*/  STL [R1+0x9e4], R5 ;  /* 0x0009e40501007387 */ /* 0x000be20000100800 */
[----:B0-----:R-:W-:Y:S01]  /*69c0*/  IMAD.X R6, R38, 0x1, R2, P2 ;  /* 0x0000000126067824 */ /* 0x001fe200010e0602 */
[----:B-1----:R-:W-:-:S04]  /*69d0*/  IADD3 R7, P2, R54, R3, RZ ;  /* 0x0000000336077210 */ /* 0x002fc80007f5e0ff */
[----:B------:R0:W-:Y:S01]  /*69e0*/  STL [R1+0x9b0], R6 ;  /* 0x0009b00601007387 */ /* 0x0001e20000100800 */
[----:B-----5:R-:W-:-:S03]  /*69f0*/  IMAD.X R5, R40, 0x1, R4, P3 ;  /* 0x0000000128057824 */ /* 0x020fc600018e0604 */
[----:B------:R-:W-:Y:S01]  /*6a00*/  STL [R1+0x9ec], R7 ;  /* 0x0009ec0701007387 */ /* 0x000fe20000100800 */
[----:B------:R-:W-:-:S03]  /*6a10*/  IMAD.MOV.U32 R48, RZ, RZ, R41 ;  /* 0x000000ffff307224 */ /* 0x000fc600078e0029 */
[----:B------:R-:W5:Y:S01]  /*6a20*/  LDL.LU R36, [R1+0x30] ;  /* 0x0000300001247983 */ /* 0x000f620000300800 */
[----:B0-----:R-:W-:-:S03]  /*6a30*/  IADD3 R6, P3, R54, R58, RZ ;  /* 0x0000003a36067210 */ /* 0x001fc60007f7e0ff */
[----:B------:R0:W-:Y:S01]  /*6a40*/  STL [R1+0x9b8], R5 ;  /* 0x0009b80501007387 */ /* 0x0001e20000100800 */
[----:B------:R-:W-:-:S03]  /*6a50*/  SHF.R.S32.HI R41, RZ, 0x1f, R60 ;  /* 0x0000001fff297819 */ /* 0x000fc6000001143c */
[----:B------:R1:W-:Y:S01]  /*6a60*/  STL [R1+0x9f4], R6 ;  /* 0x0009f40601007387 */ /* 0x0003e20000100800 */
[----:B0-----:R-:W-:Y:S02]  /*6a70*/  IMAD.X R5, R40, 0x1, R2, P4 ;  /* 0x0000000128057824 */ /* 0x001fe400020e0602 */
[----:B-1----:R-:W-:-:S03]  /*6a80*/  IMAD.X R6, R41, 0x1, R4, P5 ;  /* 0x0000000129067824 */ /* 0x002fc600028e0604 */
[----:B------:R0:W-:Y:S01]  /*6a90*/  STL [R1+0x9c0], R5 ;  /* 0x0009c00501007387 */ /* 0x0001e20000100800 */
[----:B------:R-:W-:Y:S01]  /*6aa0*/  IMAD.MOV.U32 R46, RZ, RZ, R42 ;  /* 0x000000ffff2e7224 */ /* 0x000fe200078e002a */
[----:B------:R-:W-:Y:S02]  /*6ab0*/  SHF.R.S32.HI R42, RZ, 0x1f, R59 ;  /* 0x0000001fff2a7819 */ /* 0x000fe4000001143b */
[----:B------:R-:W-:Y:S02]  /*6ac0*/  SHF.R.S32.HI R43, RZ, 0x1f, R54 ;  /* 0x0000001fff2b7819 */ /* 0x000fe40000011436 */
[----:B------:R-:W-:Y:S01]  /*6ad0*/  SHF.R.S32.HI R44, RZ, 0x1f, R44 ;  /* 0x0000001fff2c7819 */ /* 0x000fe2000001142c */
[----:B------:R-:W-:Y:S01]  /*6ae0*/  IMAD R49, R49, UR10, RZ ;  /* 0x0000000a31317c24 */ /* 0x000fe2000f8e02ff */
[----:B------:R-:W-:Y:S02]  /*6af0*/  SHF.R.S32.HI R45, RZ, 0x1f, R57 ;  /* 0x0000001fff2d7819 */ /* 0x000fe40000011439 */
[----:B---3--:R-:W-:-:S05]  /*6b00*/  IADD3 R7, P4, R39, R3, RZ ;  /* 0x0000000327077210 */ /* 0x008fca0007f9e0ff */
[----:B------:R-:W-:Y:S04]  /*6b10*/  STL [R1+0x9fc], R7 ;  /* 0x0009fc0701007387 */ /* 0x000fe80000100800 */
[----:B------:R-:W3:Y:S01]  /*6b20*/  LDL.LU R23, [R1+0x34] ;  /* 0x0000340001177983 */ /* 0x000ee20000300800 */
[----:B0-----:R-:W-:-:S03]  /*6b30*/  IADD3 R5, P5, R39, R58, RZ ;  /* 0x0000003a27057210 */ /* 0x001fc60007fbe0ff */
[----:B------:R0:W-:Y:S04]  /*6b40*/  STL [R1+0x9c8], R6 ;  /* 0x0009c80601007387 */ /* 0x0001e80000100800 */
[----:B------:R1:W-:Y:S01]  /*6b50*/  STL [R1+0xa04], R5 ;  /* 0x000a040501007387 */ /* 0x0003e20000100800 */
[----:B0-----:R-:W-:Y:S01]  /*6b60*/  IMAD.X R6, R41, 0x1, R2, P6 ;  /* 0x0000000129067824 */ /* 0x001fe200030e0602 */
[----:B--2---:R-:W-:Y:S01]  /*6b70*/  IADD3 R7, P6, R32, R3, RZ ;  /* 0x0000000320077210 */ /* 0x004fe20007fde0ff */
[----:B-1----:R-:W-:-:S03]  /*6b80*/  IMAD.X R5, R42, 0x1, R4, P0 ;  /* 0x000000012a057824 */ /* 0x002fc600000e0604 */
[----:B------:R0:W-:Y:S04]  /*6b90*/  STL [R1+0x9d0], R6 ;  /* 0x0009d00601007387 */ /* 0x0001e80000100800 */
[----:B------:R1:W-:Y:S01]  /*6ba0*/  STL [R1+0xa0c], R7 ;  /* 0x000a0c0701007387 */ /* 0x0003e20000100800 */
[----:B0-----:R-:W-:-:S03]  /*6bb0*/  IADD3 R6, P0, R32, R58, RZ ;  /* 0x0000003a20067210 */ /* 0x001fc60007f1e0ff */
[----:B------:R-:W2:Y:S04]  /*6bc0*/  LDL.LU R32, [R1+0x38] ;  /* 0x0000380001207983 */ /* 0x000ea80000300800 */
[----:B------:R0:W-:Y:S01]  /*6bd0*/  STL [R1+0x9d8], R5 ;  /* 0x0009d80501007387 */ /* 0x0001e20000100800 */
[----:B-1----:R-:W-:-:S03]  /*6be0*/  IMAD.X R7, R43, 0x1, R4, P2 ;  /* 0x000000012b077824 */ /* 0x002fc600010e0604 */
[----:B------:R4:W-:Y:S01]  /*6bf0*/  STL [R1+0xa14], R6 ;  /* 0x000a140601007387 */ /* 0x0009e20000100800 */
[----:B0-----:R-:W-:Y:S01]  /*6c00*/  IMAD.X R5, R42, 0x1, R2, P1 ;  /* 0x000000012a057824 */ /* 0x001fe200008e0602 */
[----:B----4-:R-:W-:-:S04]  /*6c10*/  IADD3 R6, P1, R24, R3, RZ ;  /* 0x0000000318067210 */ /* 0x010fc80007f3e0ff */
[----:B------:R0:W-:Y:S04]  /*6c20*/  STL [R1+0x9e0], R5 ;  /* 0x0009e00501007387 */ /* 0x0001e80000100800 */
[----:B------:R1:W-:Y:S04]  /*6c30*/  STL [R1+0xa1c], R6 ;  /* 0x000a1c0601007387 */ /* 0x0003e80000100800 */
[----:B------:R-:W-:Y:S01]  /*6c40*/  STL [R1+0x9e8], R7 ;  /* 0x0009e80701007387 */ /* 0x000fe20000100800 */
[----:B0-----:R-:W-:-:S03]  /*6c50*/  IADD3 R5, P2, R24, R58, RZ ;  /* 0x0000003a18057210 */ /* 0x001fc60007f5e0ff */
[----:B------:R-:W4:Y:S01]  /*6c60*/  LDL.LU R39, [R1+0x3c] ;  /* 0x00003c0001277983 */ /* 0x000f220000300800 */
[----:B-1----:R-:W-:-:S03]  /*6c70*/  IMAD.X R6, R43, 0x1, R2, P3 ;  /* 0x000000012b067824 */ /* 0x002fc600018e0602 */
[----:B------:R0:W-:Y:S04]  /*6c80*/  STL [R1+0xa24], R5 ;  /* 0x000a240501007387 */ /* 0x0001e80000100800 */
[----:B------:R1:W-:Y:S01]  /*6c90*/  STL [R1+0x9f0], R6 ;  /* 0x0009f00601007387 */ /* 0x0003e20000100800 */
[----:B0-----:R-:W-:Y:S01]  /*6ca0*/  IADD3 R5, P3, R30, R3, RZ ;  /* 0x000000031e057210 */ /* 0x001fe20007f7e0ff */
[----:B-1----:R-:W-:Y:S01]  /*6cb0*/  IMAD.X R6, R44, 0x1, R4, P4 ;  /* 0x000000012c067824 */ /* 0x002fe200020e0604 */
[----:B------:R-:W-:-:S03]  /*6cc0*/  IADD3 R7, P4, R30, R58, RZ ;  /* 0x0000003a1e077210 */ /* 0x000fc60007f9e0ff */
[----:B------:R0:W-:Y:S04]  /*6cd0*/  STL [R1+0xa2c], R5 ;  /* 0x000a2c0501007387 */ /* 0x0001e80000100800 */
[----:B------:R1:W-:Y:S04]  /*6ce0*/  STL [R1+0x9f8], R6 ;  /* 0x0009f80601007387 */ /* 0x0003e80000100800 */
[----:B------:R1:W-:Y:S01]  /*6cf0*/  STL [R1+0xa34], R7 ;  /* 0x000a340701007387 */ /* 0x0003e20000100800 */
[----:B0-----:R-:W-:-:S03]  /*6d00*/  IMAD.X R5, R44, 0x1, R2, P5 ;  /* 0x000000012c057824 */ /* 0x001fc600028e0602 */
[----:B------:R-:W4:Y:S01]  /*6d10*/  LDL.LU R24, [R1+0x40] ;  /* 0x0000400001187983 */ /* 0x000f220000300800 */
[----:B-1----:R-:W-:-:S03]  /*6d20*/  IADD3 R6, P5, R49, R3, RZ ;  /* 0x0000000331067210 */ /* 0x002fc60007fbe0ff */
[----:B------:R0:W-:Y:S01]  /*6d30*/  STL [R1+0xa00], R5 ;  /* 0x000a000501007387 */ /* 0x0001e20000100800 */
[----:B------:R-:W-:-:S03]  /*6d40*/  IMAD.X R7, R45, 0x1, R2, P0 ;  /* 0x000000012d077824 */ /* 0x000fc600000e0602 */
[----:B------:R1:W-:Y:S01]  /*6d50*/  STL [R1+0xa3c], R6 ;  /* 0x000a3c0601007387 */ /* 0x0003e20000100800 */
[----:B0-----:R-:W-:Y:S01]  /*6d60*/  IMAD.X R5, R45, 0x1, R4, P6 ;  /* 0x000000012d057824 */ /* 0x001fe200030e0604 */
[----:B-1----:R-:W-:-:S04]  /*6d70*/  IADD3 R6, P6, R49, R58, RZ ;  /* 0x0000003a31067210 */ /* 0x002fc80007fde0ff */
[----:B------:R0:W-:Y:S04]  /*6d80*/  STL [R1+0xa08], R5 ;  /* 0x000a080501007387 */ /* 0x0001e80000100800 */
[----:B------:R1:W-:Y:S04]  /*6d90*/  STL [R1+0xa44], R6 ;  /* 0x000a440601007387 */ /* 0x0003e80000100800 */
[----:B------:R-:W-:Y:S04]  /*6da0*/  STL [R1+0xa10], R7 ;  /* 0x000a100701007387 */ /* 0x000fe80000100800 */
[----:B------:R-:W4:Y:S01]  /*6db0*/  LDL.LU R30, [R1+0x44] ;  /* 0x00004400011e7983 */ /* 0x000f220000300800 */
[----:B------:R-:W-:Y:S01]  /*6dc0*/  IMAD R52, R52, UR10, RZ ;  /* 0x0000000a34347c24 */ /* 0x000fe2000f8e02ff */
[----:B------:R-:W-:-:S04]  /*6dd0*/  SHF.R.S32.HI R46, RZ, 0x1f, R46 ;  /* 0x0000001fff2e7819 */ /* 0x000fc8000001142e */
[----:B0-----:R-:W-:Y:S01]  /*6de0*/  IADD3 R5, P0, R52, R3, RZ ;  /* 0x0000000334057210 */ /* 0x001fe20007f1e0ff */
[----:B-1----:R-:W-:Y:S01]  /*6df0*/  IMAD.X R6, R46, 0x1, R4, P1 ;  /* 0x000000012e067824 */ /* 0x002fe200008e0604 */
[----:B------:R-:W-:-:S03]  /*6e00*/  SHF.R.S32.HI R48, RZ, 0x1f, R48 ;  /* 0x0000001fff307819 */ /* 0x000fc60000011430 */
[----:B------:R0:W-:Y:S04]  /*6e10*/  STL [R1+0xa4c], R5 ;  /* 0x000a4c0501007387 */ /* 0x0001e80000100800 */
[----:B------:R1:W-:Y:S01]  /*6e20*/  STL [R1+0xa18], R6 ;  /* 0x000a180601007387 */ /* 0x0003e20000100800 */
[----:B0-----:R-:W-:Y:S01]  /*6e30*/  IADD3 R5, P1, R52, R58, RZ ;  /* 0x0000003a34057210 */ /* 0x001fe20007f3e0ff */
[----:B-1----:R-:W-:Y:S01]  /*6e40*/  IMAD.X R6, R46, 0x1, R2, P2 ;  /* 0x000000012e067824 */ /* 0x002fe200010e0602 */
[----:B-----5:R-:W-:-:S03]  /*6e50*/  IADD3 R7, P2, R36, R3, RZ ;  /* 0x0000000324077210 */ /* 0x020fc60007f5e0ff */
[----:B------:R0:W-:Y:S04]  /*6e60*/  STL [R1+0xa54], R5 ;  /* 0x000a540501007387 */ /* 0x0001e80000100800 */
[----:B------:R1:W-:Y:S01]  /*6e70*/  STL [R1+0xa20], R6 ;  /* 0x000a200601007387 */ /* 0x0003e20000100800 */
[----:B------:R-:W-:Y:S02]  /*6e80*/  IMAD.MOV.U32 R57, RZ, RZ, R50 ;  /* 0x000000ffff397224 */ /* 0x000fe400078e0032 */
[----:B0-----:R-:W-:Y:S01]  /*6e90*/  IMAD.X R5, R48, 0x1, R4, P3 ;  /* 0x0000000130057824 */ /* 0x001fe200018e0604 */
[----:B------:R0:W-:Y:S01]  /*6ea0*/  STL [R1+0xa5c], R7 ;  /* 0x000a5c0701007387 */ /* 0x0001e20000100800 */
[----:B-1----:R-:W-:-:S03]  /*6eb0*/  IADD3 R6, P3, R36, R58, RZ ;  /* 0x0000003a24067210 */ /* 0x002fc60007f7e0ff */
[----:B------:R-:W5:Y:S01]  /*6ec0*/  LDL.LU R36, [R1+0x48] ;  /* 0x0000480001247983 */ /* 0x000f620000300800 */
[----:B------:R-:W-:-:S03]  /*6ed0*/  SHF.R.S32.HI R50, RZ, 0x1f, R49 ;  /* 0x0000001fff327819 */ /* 0x000fc60000011431 */
[----:B------:R1:W-:Y:S04]  /*6ee0*/  STL [R1+0xa28], R5 ;  /* 0x000a280501007387 */ /* 0x0003e80000100800 */
[----:B------:R3:W-:Y:S01]  /*6ef0*/  STL [R1+0xa64], R6 ;  /* 0x000a640601007387 */ /* 0x0007e20000100800 */
[----:B0-----:R-:W-:Y:S02]  /*6f00*/  IMAD.X R7, R50, 0x1, R4, P5 ;  /* 0x0000000132077824 */ /* 0x001fe400028e0604 */
[----:B-1----:R-:W-:-:S05]  /*6f10*/  IMAD.X R5, R48, 0x1, R2, P4 ;  /* 0x0000000130057824 */ /* 0x002fca00020e0602 */
[----:B------:R0:W-:Y:S01]  /*6f20*/  STL [R1+0xa30], R5 ;  /* 0x000a300501007387 */ /* 0x0001e20000100800 */
[----:B------:R-:W-:Y:S02]  /*6f30*/  IMAD.MOV.U32 R55, RZ, RZ, R56 ;  /* 0x000000ffff377224 */ /* 0x000fe400078e0038 */
[----:B------:R-:W-:Y:S01]  /*6f40*/  IMAD.MOV.U32 R56, RZ, RZ, R51 ;  /* 0x000000ffff387224 */ /* 0x000fe200078e0033 */
[----:B------:R-:W-:Y:S02]  /*6f50*/  SHF.R.S32.HI R51, RZ, 0x1f, R52 ;  /* 0x0000001fff337819 */ /* 0x000fe40000011434 */
[----:B------:R-:W-:Y:S02]  /*6f60*/  SHF.R.S32.HI R53, RZ, 0x1f, R53 ;  /* 0x0000001fff357819 */ /* 0x000fe40000011435 */
[----:B------:R-:W-:Y:S02]  /*6f70*/  SHF.R.S32.HI R55, RZ, 0x1f, R55 ;  /* 0x0000001fff377819 */ /* 0x000fe40000011437 */
[----:B------:R-:W-:-:S02]  /*6f80*/  SHF.R.S32.HI R56, RZ, 0x1f, R56 ;  /* 0x0000001fff387819 */ /* 0x000fc40000011438 */
[C---:B---3--:R-:W-:Y:S02]  /*6f90*/  IADD3 R6, P4, R23.reuse, R3, RZ ;  /* 0x0000000317067210 */ /* 0x048fe40007f9e0ff */
[----:B0-----:R-:W-:-:S03]  /*6fa0*/  IADD3 R5, P5, R23, R58, RZ ;  /* 0x0000003a17057210 */ /* 0x001fc60007fbe0ff */
[----:B------:R0:W-:Y:S04]  /*6fb0*/  STL [R1+0xa6c], R6 ;  /* 0x000a6c0601007387 */ /* 0x0001e80000100800 */
[----:B------:R-:W-:Y:S04]  /*6fc0*/  STL [R1+0xa38], R7 ;  /* 0x000a380701007387 */ /* 0x000fe80000100800 */
[----:B------:R-:W3:Y:S01]  /*6fd0*/  LDL.LU R29, [R1+0x4c] ;  /* 0x00004c00011d7983 */ /* 0x000ee20000300800 */
[----:B0-----:R-:W-:-:S03]  /*6fe0*/  IMAD.X R6, R50, 0x1, R2, P6 ;  /* 0x0000000132067824 */ /* 0x001fc600030e0602 */
[----:B------:R2:W-:Y:S04]  /*6ff0*/  STL [R1+0xa74], R5 ;  /* 0x000a740501007387 */ /* 0x0005e80000100800 */
[----:B------:R0:W-:Y:S04]  /*7000*/  STL [R1+0xa40], R6 ;  /* 0x000a400601007387 */ /* 0x0001e80000100800 */
[----:B------:R-:W3:Y:S01]  /*7010*/  LDL.LU R21, [R1+0x64] ;  /* 0x0000640001157983 */ /* 0x000ee20000300800 */
[----:B--2---:R-:W-:Y:S01]  /*7020*/  IADD3 R5, P6, R32, R3, RZ ;  /* 0x0000000320057210 */ /* 0x004fe20007fde0ff */
[----:B0-----:R-:W-:-:S04]  /*7030*/  IMAD.X R6, R51, 0x1, R4, P0 ;  /* 0x0000000133067824 */ /* 0x001fc800000e0604 */
[----:B------:R0:W-:Y:S04]  /*7040*/  STL [R1+0xa7c], R5 ;  /* 0x000a7c0501007387 */ /* 0x0001e80000100800 */
[----:B------:R-:W2:Y:S01]  /*7050*/  LDL.LU R34, [R1+0x50] ;  /* 0x0000500001227983 */ /* 0x000ea20000300800 */
[----:B0-----:R-:W-:-:S03]  /*7060*/  IADD3 R5, P0, R32, R58, RZ ;  /* 0x0000003a20057210 */ /* 0x001fc60007f1e0ff */
[----:B------:R0:W-:Y:S04]  /*7070*/  STL [R1+0xa48], R6 ;  /* 0x000a480601007387 */ /* 0x0001e80000100800 */
[----:B------:R4:W-:Y:S04]  /*7080*/  STL [R1+0xa84], R5 ;  /* 0x000a840501007387 */ /* 0x0009e80000100800 */
[----:B------:R-:W2:Y:S01]  /*7090*/  LDL.LU R32, [R1+0x70] ;  /* 0x0000700001207983 */ /* 0x000ea20000300800 */
[----:B0-----:R-:W-:Y:S01]  /*70a0*/  IMAD.X R6, R51, 0x1, R2, P1 ;  /* 0x0000000133067824 */ /* 0x001fe200008e0602 */
[----:B----4-:R-:W-:-:S04]  /*70b0*/  IADD3 R5, P1, R39, R3, RZ ;  /* 0x0000000327057210 */ /* 0x010fc80007f3e0ff */
[----:B------:R0:W-:Y:S04]  /*70c0*/  STL [R1+0xa50], R6 ;  /* 0x000a500601007387 */ /* 0x0001e80000100800 */
[----:B------:R1:W-:Y:S04]  /*70d0*/  STL [R1+0xa8c], R5 ;  /* 0x000a8c0501007387 */ /* 0x0003e80000100800 */
[----:B------:R-:W4:Y:S01]  /*70e0*/  LDL.LU R20, [R1+0x54] ;  /* 0x0000540001147983 */ /* 0x000f220000300800 */
[----:B0-----:R-:W-:Y:S01]  /*70f0*/  IMAD.X R6, R53, 0x1, R4, P2 ;  /* 0x0000000135067824 */ /* 0x001fe200010e0604 */
[----:B-1----:R-:W-:-:S04]  /*7100*/  IADD3 R5, P2, R39, R58, RZ ;  /* 0x0000003a27057210 */ /* 0x002fc80007f5e0ff */
        /* <DEDUP_REMOVED lines=23> */
[----:B------:R-:W-:Y:S01]  /*7280*/  SHF.R.S32.HI R57, RZ, 0x1f, R57 ;  /* 0x0000001fff397819 */ /* 0x000fe20000011439 */
[----:B0-----:R-:W-:-:S04]  /*7290*/  IMAD.X R6, R56, 0x1, R2, P0 ;  /* 0x0000000138067824 */ /* 0x001fc800000e0602 */
[----:B------:R-:W-:Y:S01]  /*72a0*/  IMAD.X R7, R57, 0x1, R4, P1 ;  /* 0x0000000139077824 */ /* 0x000fe200008e0604 */
[----:B------:R0:W-:Y:S01]  /*72b0*/  STL [R1+0xa80], R6 ;  /* 0x000a800601007387 */ /* 0x0001e20000100800 */
[C---:B-----5:R-:W-:Y:S02]  /*72c0*/  IADD3 R5, P0, R36.reuse, R3, RZ ;  /* 0x0000000324057210 */ /* 0x060fe40007f1e0ff */
[----:B0-----:R-:W-:-:S03]  /*72d0*/  IADD3 R6, P1, R36, R58, RZ ;  /* 0x0000003a24067210 */ /* 0x001fc60007f3e0ff */
[----:B------:R0:W-:Y:S04]  /*72e0*/  STL [R1+0xabc], R5 ;  /* 0x000abc0501007387 */ /* 0x0001e80000100800 */
[----:B------:R-:W-:Y:S04]  /*72f0*/  STL [R1+0xa88], R7 ;  /* 0x000a880701007387 */ /* 0x000fe80000100800 */
[----:B------:R-:W5:Y:S01]  /*7300*/  LDL.LU R30, [R1+0x60] ;  /* 0x00006000011e7983 */ /* 0x000f620000300800 */
[----:B0-----:R-:W-:-:S03]  /*7310*/  IMAD.X R5, R57, 0x1, R2, P2 ;  /* 0x0000000139057824 */ /* 0x001fc600010e0602 */
[----:B------:R3:W-:Y:S04]  /*7320*/  STL [R1+0xac4], R6 ;  /* 0x000ac40601007387 */ /* 0x0007e80000100800 */
[----:B------:R0:W-:Y:S04]  /*7330*/  STL [R1+0xa90], R5 ;  /* 0x000a900501007387 */ /* 0x0001e80000100800 */
[----:B------:R-:W5:Y:S01]  /*7340*/  LDL.LU R36, [R1+0x98] ;  /* 0x0000980001247983 */ /* 0x000f620000300800 */
[----:B---3--:R-:W-:-:S05]  /*7350*/  IADD3 R6, P2, R29, R3, RZ ;  /* 0x000000031d067210 */ /* 0x008fca0007f5e0ff */
[----:B------:R1:W-:Y:S01]  /*7360*/  STL [R1+0xacc], R6 ;  /* 0x000acc0601007387 */ /* 0x0003e20000100800 */
[----:B0-----:R-:W-:Y:S01]  /*7370*/  IMAD.X R5, R21, 0x1, R4, P3 ;  /* 0x0000000115057824 */ /* 0x001fe200018e0604 */
[----:B------:R-:W-:Y:S01]  /*7380*/  IADD3 R7, P3, R29, R58, RZ ;  /* 0x0000003a1d077210 */ /* 0x000fe20007f7e0ff */
[----:B-1----:R-:W-:-:S03]  /*7390*/  IMAD.X R6, R21, 0x1, R2, P4 ;  /* 0x0000000115067824 */ /* 0x002fc600020e0602 */
[----:B------:R2:W-:Y:S04]  /*73a0*/  STL [R1+0xa98], R5 ;  /* 0x000a980501007387 */ /* 0x0005e80000100800 */
[----:B------:R-:W-:Y:S04]  /*73b0*/  STL [R1+0xad4], R7 ;  /* 0x000ad40701007387 */ /* 0x000fe80000100800 */
[----:B------:R-:W3:Y:S01]  /*73c0*/  LDL.LU R29, [R1+0x68] ;  /* 0x00006800011d7983 */ /* 0x000ee20000300800 */
[----:B--2---:R-:W-:-:S03]  /*73d0*/  IADD3 R5, P4, R34, R3, RZ ;  /* 0x0000000322057210 */ /* 0x004fc60007f9e0ff */
[----:B------:R0:W-:Y:S04]  /*73e0*/  STL [R1+0xaa0], R6 ;  /* 0x000aa00601007387 */ /* 0x0001e80000100800 */
[----:B------:R-:W2:Y:S04]  /*73f0*/  LDL.LU R21, [R1+0xa4] ;  /* 0x0000a40001157983 */ /* 0x000ea80000300800 */
[----:B------:R1:W-:Y:S01]  /*7400*/  STL [R1+0xadc], R5 ;  /* 0x000adc0501007387 */ /* 0x0003e20000100800 */
[C---:B0-----:R-:W-:Y:S02]  /*7410*/  IMAD.X R6, R32.reuse, 0x1, R2, P6 ;  /* 0x0000000120067824 */ /* 0x041fe400030e0602 */
[----:B-1----:R-:W-:Y:S01]  /*7420*/  IMAD.X R5, R32, 0x1, R4, P5 ;  /* 0x0000000120057824 */ /* 0x002fe200028e0604 */
[----:B------:R-:W-:-:S04]  /*7430*/  IADD3 R7, P5, R34, R58, RZ ;  /* 0x0000003a22077210 */ /* 0x000fc80007fbe0ff */
[----:B------:R4:W-:Y:S04]  /*7440*/  STL [R1+0xaa8], R5 ;  /* 0x000aa80501007387 */ /* 0x0009e80000100800 */
[----:B------:R-:W-:Y:S04]  /*7450*/  STL [R1+0xae4], R7 ;  /* 0x000ae40701007387 */ /* 0x000fe80000100800 */
[----:B------:R-:W2:Y:S01]  /*7460*/  LDL.LU R32, [R1+0x6c] ;  /* 0x00006c0001207983 */ /* 0x000ea20000300800 */
[----:B----4-:R-:W-:-:S03]  /*7470*/  IADD3 R5, P6, R20, R3, RZ ;  /* 0x0000000314057210 */ /* 0x010fc60007fde0ff */
[----:B------:R0:W-:Y:S04]  /*7480*/  STL [R1+0xab0], R6 ;  /* 0x000ab00601007387 */ /* 0x0001e80000100800 */
[----:B------:R-:W4:Y:S04]  /*7490*/  LDL.LU R34, [R1+0xb0] ;  /* 0x0000b00001227983 */ /* 0x000f280000300800 */
[----:B------:R1:W-:Y:S01]  /*74a0*/  STL [R1+0xaec], R5 ;  /* 0x000aec0501007387 */ /* 0x0003e20000100800 */
[C---:B0-----:R-:W-:Y:S02]  /*74b0*/  IMAD.X R6, R22.reuse, 0x1, R2, P1 ;  /* 0x0000000116067824 */ /* 0x041fe400008e0602 */
[----:B-1----:R-:W-:Y:S01]  /*74c0*/  IMAD.X R5, R22, 0x1, R4, P0 ;  /* 0x0000000116057824 */ /* 0x002fe200000e0604 */
[----:B------:R-:W-:-:S04]  /*74d0*/  IADD3 R7, P0, R20, R58, RZ ;  /* 0x0000003a14077210 */ /* 0x000fc80007f1e0ff */
[----:B------:R0:W-:Y:S04]  /*74e0*/  STL [R1+0xab8], R5 ;  /* 0x000ab80501007387 */ /* 0x0001e80000100800 */
[----:B------:R-:W-:Y:S04]  /*74f0*/  STL [R1+0xaf4], R7 ;  /* 0x000af40701007387 */ /* 0x000fe80000100800 */
[----:B------:R-:W4:Y:S01]  /*7500*/  LDL.LU R22, [R1+0x74] ;  /* 0x0000740001167983 */ /* 0x000f220000300800 */
[----:B0-----:R-:W-:-:S03]  /*7510*/  IADD3 R5, P1, R37, R3, RZ ;  /* 0x0000000325057210 */ /* 0x001fc60007f3e0ff */
[----:B------:R0:W-:Y:S04]  /*7520*/  STL [R1+0xac0], R6 ;  /* 0x000ac00601007387 */ /* 0x0001e80000100800 */
[----:B------:R-:W4:Y:S04]  /*7530*/  LDL.LU R26, [R1+0xbc] ;  /* 0x0000bc00011a7983 */ /* 0x000f280000300800 */
[----:B------:R1:W-:Y:S01]  /*7540*/  STL [R1+0xafc], R5 ;  /* 0x000afc0501007387 */ /* 0x0003e20000100800 */
[C---:B0-----:R-:W-:Y:S02]  /*7550*/  IMAD.X R6, R23.reuse, 0x1, R2, P3 ;  /* 0x0000000117067824 */ /* 0x041fe400018e0602 */
[----:B-1----:R-:W-:Y:S01]  /*7560*/  IMAD.X R5, R23, 0x1, R4, P2 ;  /* 0x0000000117057824 */ /* 0x002fe200010e0604 */
[----:B------:R-:W-:-:S04]  /*7570*/  IADD3 R7, P2, R37, R58, RZ ;  /* 0x0000003a25077210 */ /* 0x000fc80007f5e0ff */
[----:B------:R0:W-:Y:S04]  /*7580*/  STL [R1+0xac8], R5 ;  /* 0x000ac80501007387 */ /* 0x0001e80000100800 */
[----:B------:R1:W-:Y:S04]  /*7590*/  STL [R1+0xb04], R7 ;  /* 0x000b040701007387 */ /* 0x0003e80000100800 */
[----:B------:R-:W4:Y:S01]  /*75a0*/  LDL.LU R37, [R1+0x7c] ;  /* 0x00007c0001257983 */ /* 0x000f220000300800 */
[----:B0-----:R-:W-:-:S03]  /*75b0*/  IADD3 R5, P3, R39, R3, RZ ;  /* 0x0000000327057210 */ /* 0x001fc60007f7e0ff */
[----:B------:R0:W-:Y:S04]  /*75c0*/  STL [R1+0xad0], R6 ;  /* 0x000ad00601007387 */ /* 0x0001e80000100800 */
[----:B------:R-:W4:Y:S01]  /*75d0*/  LDL.LU R23, [R1+0xc4] ;  /* 0x0000c40001177983 */ /* 0x000f220000300800 */
[----:B-1----:R-:W-:-:S03]  /*75e0*/  IMAD.X R7, R24, 0x1, R4, P4 ;  /* 0x0000000118077824 */ /* 0x002fc600020e0604 */
[----:B------:R1:W-:Y:S01]  /*75f0*/  STL [R1+0xb0c], R5 ;  /* 0x000b0c0501007387 */ /* 0x0003e20000100800 */
[----:B0-----:R-:W-:-:S03]  /*7600*/  IADD3 R6, P4, R39, R58, RZ ;  /* 0x0000003a27067210 */ /* 0x001fc60007f9e0ff */
[----:B------:R-:W-:Y:S04]  /*7610*/  STL [R1+0xad8], R7 ;  /* 0x000ad80701007387 */ /* 0x000fe80000100800 */
[----:B------:R-:W4:Y:S01]  /*7620*/  LDL.LU R39, [R1+0x80] ;  /* 0x0000800001277983 */ /* 0x000f220000300800 */
[----:B-1----:R-:W-:-:S03]  /*7630*/  IMAD.X R5, R24, 0x1, R2, P5 ;  /* 0x0000000118057824 */ /* 0x002fc600028e0602 */
[----:B------:R5:W-:Y:S04]  /*7640*/  STL [R1+0xb14], R6 ;  /* 0x000b140601007387 */ /* 0x000be80000100800 */
[----:B------:R0:W-:Y:S04]  /*7650*/  STL [R1+0xae0], R5 ;  /* 0x000ae00501007387 */ /* 0x0001e80000100800 */
[----:B------:R-:W4:Y:S01]  /*7660*/  LDL.LU R24, [R1+0xd0] ;  /* 0x0000d00001187983 */ /* 0x000f220000300800 */
[----:B-----5:R-:W-:-:S05]  /*7670*/  IADD3 R6, P5, R30, R3, RZ ;  /* 0x000000031e067210 */ /* 0x020fca0007fbe0ff */
[----:B------:R1:W-:Y:S01]  /*7680*/  STL [R1+0xb1c], R6 ;  /* 0x000b1c0601007387 */ /* 0x0003e20000100800 */
[----:B0-----:R-:W-:Y:S01]  /*7690*/  IMAD.X R5, R36, 0x1, R4, P6 ;  /* 0x0000000124057824 */ /* 0x001fe200030e0604 */
[----:B-1----:R-:W-:Y:S02]  /*76a0*/  IADD3 R6, P6, R30, R58, RZ ;  /* 0x0000003a1e067210 */ /* 0x002fe40007fde0ff */
[----:B------:R-:W5:Y:S04]  /*76b0*/  LDL.LU R30, [R1+0x88] ;  /* 0x00008800011e7983 */ /* 0x000f680000300800 */
[----:B------:R0:W-:Y:S04]  /*76c0*/  STL [R1+0xae8], R5 ;  /* 0x000ae80501007387 */ /* 0x0001e80000100800 */
[----:B------:R2:W-:Y:S01]  /*76d0*/  STL [R1+0xb24], R6 ;  /* 0x000b240601007387 */ /* 0x0005e20000100800 */
[----:B0-----:R-:W-:-:S03]  /*76e0*/  IMAD.X R5, R36, 0x1, R2, P0 ;  /* 0x0000000124057824 */ /* 0x001fc600000e0602 */
[----:B------:R-:W5:Y:S04]  /*76f0*/  LDL.LU R36, [R1+0xd8] ;  /* 0x0000d80001247983 */ /* 0x000f680000300800 */
[----:B------:R0:W-:Y:S01]  /*7700*/  STL [R1+0xaf0], R5 ;  /* 0x000af00501007387 */ /* 0x0001e20000100800 */
[----:B---3--:R-:W-:-:S05]  /*7710*/  IADD3 R7, P0, R29, R3, RZ ;  /* 0x000000031d077210 */ /* 0x008fca0007f1e0ff */
[----:B------:R-:W-:Y:S01]  /*7720*/  STL [R1+0xb2c], R7 ;  /* 0x000b2c0701007387 */ /* 0x000fe20000100800 */
[----:B--2---:R-:W-:Y:S01]  /*7730*/  IMAD.X R6, R21, 0x1, R4, P1 ;  /* 0x0000000115067824 */ /* 0x004fe200008e0604 */
[----:B0-----:R-:W-:Y:S02]  /*7740*/  IADD3 R5, P1, R29, R58, RZ ;  /* 0x0000003a1d057210 */ /* 0x001fe40007f3e0ff */
[----:B------:R-:W2:Y:S04]  /*7750*/  LDL.LU R20, [R1+0x8c] ;  /* 0x00008c0001147983 */ /* 0x000ea80000300800 */
[----:B------:R-:W-:Y:S04]  /*7760*/  STL [R1+0xaf8], R6 ;  /* 0x000af80601007387 */ /* 0x000fe80000100800 */
[----:B------:R-:W3:Y:S04]  /*7770*/  LDL.LU R29, [R1+0xe0] ;  /* 0x0000e000011d7983 */ /* 0x000ee80000300800 */
[----:B------:R0:W-:Y:S02]  /*7780*/  STL [R1+0xb34], R5 ;  /* 0x000b340501007387 */ /* 0x0001e40000100800 */
[----:B0-----:R-:W-:Y:S01]  /*7790*/  IMAD.X R5, R21, 0x1, R2, P2 ;  /* 0x0000000115057824 */ /* 0x001fe200010e0602 */
[----:B------:R-:W-:-:S04]  /*77a0*/  IADD3 R7, P2, R32, R3, RZ ;  /* 0x0000000320077210 */ /* 0x000fc80007f5e0ff */
[----:B------:R0:W-:Y:S01]  /*77b0*/  STL [R1+0xb00], R5 ;  /* 0x000b000501007387 */ /* 0x0001e20000100800 */
[----:B----4-:R-:W-:-:S03]  /*77c0*/  IMAD.X R6, R34, 0x1, R4, P3 ;  /* 0x0000000122067824 */ /* 0x010fc600018e0604 */
[----:B------:R-:W-:Y:S01]  /*77d0*/  STL [R1+0xb3c], R7 ;  /* 0x000b3c0701007387 */ /* 0x000fe20000100800 */
[----:B0-----:R-:W-:-:S03]  /*77e0*/  IADD3 R5, P3, R32, R58, RZ ;  /* 0x0000003a20057210 */ /* 0x001fc60007f7e0ff */
[----:B------:R-:W4:Y:S04]  /*77f0*/  LDL.LU R21, [R1+0x94] ;  /* 0x0000940001157983 */ /* 0x000f280000300800 */
[----:B------:R-:W-:Y:S04]  /*7800*/  STL [R1+0xb08], R6 ;  /* 0x000b080601007387 */ /* 0x000fe80000100800 */
[----:B------:R-:W4:Y:S04]  /*7810*/  LDL.LU R32, [R1+0xe4] ;  /* 0x0000e40001207983 */ /* 0x000f280000300800 */
[----:B------:R0:W-:Y:S02]  /*7820*/  STL [R1+0xb44], R5 ;  /* 0x000b440501007387 */ /* 0x0001e40000100800 */
[----:B0-----:R-:W-:Y:S01]  /*7830*/  IMAD.X R5, R34, 0x1, R2, P4 ;  /* 0x0000000122057824 */ /* 0x001fe200020e0602 */
[----:B------:R-:W-:-:S04]  /*7840*/  IADD3 R7, P4, R22, R3, RZ ;  /* 0x0000000316077210 */ /* 0x000fc80007f9e0ff */
[----:B------:R0:W-:Y:S01]  /*7850*/  STL [R1+0xb10], R5 ;  /* 0x000b100501007387 */ /* 0x0001e20000100800 */
[----:B------:R-:W-:-:S03]  /*7860*/  IMAD.X R6, R26, 0x1, R4, P5 ;  /* 0x000000011a067824 */ /* 0x000fc600028e0604 */
[----:B------:R-:W-:Y:S04]  /*7870*/  STL [R1+0xb4c], R7 ;  /* 0x000b4c0701007387 */ /* 0x000fe80000100800 */
[----:B------:R-:W4:Y:S01]  /*7880*/  LDL.LU R34, [R1+0x9c] ;  /* 0x00009c0001227983 */ /* 0x000f220000300800 */
[----:B0-----:R-:W-:-:S03]  /*7890*/  IADD3 R5, P5, R22, R58, RZ ;  /* 0x0000003a16057210 */ /* 0x001fc60007fbe0ff */
[----:B------:R0:W-:Y:S04]  /*78a0*/  STL [R1+0xb18], R6 ;  /* 0x000b180601007387 */ /* 0x0001e80000100800 */
[----:B------:R-:W4:Y:S01]  /*78b0*/  LDL.LU R22, [R1+0xe8] ;  /* 0x0000e80001167983 */ /* 0x000f220000300800 */
[----:B0-----:R-:W-:-:S03]  /*78c0*/  IMAD.X R6, R26, 0x1, R2, P6 ;  /* 0x000000011a067824 */ /* 0x001fc600030e0602 */
[----:B------:R0:W-:Y:S04]  /*78d0*/  STL [R1+0xb54], R5 ;  /* 0x000b540501007387 */ /* 0x0001e80000100800 */
[----:B------:R1:W-:Y:S01]  /*78e0*/  STL [R1+0xb20], R6 ;  /* 0x000b200601007387 */ /* 0x0003e20000100800 */
[----:B------:R-:W-:-:S05]  /*78f0*/  IADD3 R7, P6, R37, R3, RZ ;  /* 0x0000000325077210 */ /* 0x000fca0007fde0ff */
[----:B------:R-:W-:Y:S01]  /*7900*/  STL [R1+0xb5c], R7 ;  /* 0x000b5c0701007387 */ /* 0x000fe20000100800 */
[----:B0-----:R-:W-:Y:S01]  /*7910*/  IMAD.X R5, R23, 0x1, R4, P0 ;  /* 0x0000000117057824 */ /* 0x001fe200000e0604 */
[----:B-1----:R-:W-:Y:S02]  /*7920*/  IADD3 R6, P0, R37, R58, RZ ;  /* 0x0000003a25067210 */ /* 0x002fe40007f1e0ff */
[----:B------:R-:W4:Y:S04]  /*7930*/  LDL.LU R37, [R1+0xa0] ;  /* 0x0000a00001257983 */ /* 0x000f280000300800 */
[----:B------:R0:W-:Y:S04]  /*7940*/  STL [R1+0xb28], R5 ;  /* 0x000b280501007387 */ /* 0x0001e80000100800 */
[----:B------:R1:W-:Y:S01]  /*7950*/  STL [R1+0xb64], R6 ;  /* 0x000b640601007387 */ /* 0x0003e20000100800 */
[----:B0-----:R-:W-:-:S03]  /*7960*/  IMAD.X R5, R23, 0x1, R2, P1 ;  /* 0x0000000117057824 */ /* 0x001fc600008e0602 */
[----:B------:R-:W4:Y:S01]  /*7970*/  LDL.LU R23, [R1+0xec] ;  /* 0x0000ec0001177983 */ /* 0x000f220000300800 */
[----:B-1----:R-:W-:-:S03]  /*7980*/  IADD3 R6, P1, R39, R3, RZ ;  /* 0x0000000327067210 */ /* 0x002fc60007f3e0ff */
[----:B------:R0:W-:Y:S04]  /*7990*/  STL [R1+0xb30], R5 ;  /* 0x000b300501007387 */ /* 0x0001e80000100800 */
[----:B------:R1:W-:Y:S01]  /*79a0*/  STL [R1+0xb6c], R6 ;  /* 0x000b6c0601007387 */ /* 0x0003e20000100800 */
[----:B0-----:R-:W-:Y:S01]  /*79b0*/  IMAD.X R5, R24, 0x1, R4, P2 ;  /* 0x0000000118057824 */ /* 0x001fe200010e0604 */
[----:B------:R-:W-:-:S04]  /*79c0*/  IADD3 R7, P2, R39, R58, RZ ;  /* 0x0000003a27077210 */ /* 0x000fc80007f5e0ff */
[----:B------:R5:W-:Y:S04]  /*79d0*/  STL [R1+0xb38], R5 ;  /* 0x000b380501007387 */ /* 0x000be80000100800 */
[----:B------:R-:W-:Y:S04]  /*79e0*/  STL [R1+0xb74], R7 ;  /* 0x000b740701007387 */ /* 0x000fe80000100800 */
[----:B------:R-:W4:Y:S01]  /*79f0*/  LDL.LU R39, [R1+0xa8] ;  /* 0x0000a80001277983 */ /* 0x000f220000300800 */
[----:B-1----:R-:W-:Y:S01]  /*7a00*/  IMAD.X R6, R24, 0x1, R2, P3 ;  /* 0x0000000118067824 */ /* 0x002fe200018e0602 */
[----:B-----5:R-:W-:-:S04]  /*7a10*/  IADD3 R5, P3, R30, R3, RZ ;  /* 0x000000031e057210 */ /* 0x020fc80007f7e0ff */
[----:B------:R0:W-:Y:S04]  /*7a20*/  STL [R1+0xb40], R6 ;  /* 0x000b400601007387 */ /* 0x0001e80000100800 */
[----:B------:R1:W-:Y:S04]  /*7a30*/  STL [R1+0xb7c], R5 ;  /* 0x000b7c0501007387 */ /* 0x0003e80000100800 */
[----:B------:R-:W5:Y:S01]  /*7a40*/  LDL.LU R24, [R1+0xf0] ;  /* 0x0000f00001187983 */ /* 0x000f620000300800 */
[----:B0-----:R-:W-:Y:S01]  /*7a50*/  IMAD.X R6, R36, 0x1, R4, P4 ;  /* 0x0000000124067824 */ /* 0x001fe200020e0604 */
[----:B-1----:R-:W-:Y:S01]  /*7a60*/  IADD3 R5, P4, R30, R58, RZ ;  /* 0x0000003a1e057210 */ /* 0x002fe20007f9e0ff */
[----:B------:R-:W-:-:S03]  /*7a70*/  IMAD.X R7, R36, 0x1, R2, P5 ;  /* 0x0000000124077824 */ /* 0x000fc600028e0602 */
[----:B------:R2:W-:Y:S04]  /*7a80*/  STL [R1+0xb48], R6 ;  /* 0x000b480601007387 */ /* 0x0005e80000100800 */
[----:B------:R3:W-:Y:S04]  /*7a90*/  STL [R1+0xb84], R5 ;  /* 0x000b840501007387 */ /* 0x0007e80000100800 */
[----:B------:R-:W-:Y:S04]  /*7aa0*/  STL [R1+0xb50], R7 ;  /* 0x000b500701007387 */ /* 0x000fe80000100800 */
[----:B------:R-:W5:Y:S01]  /*7ab0*/  LDL.LU R36, [R1+0xac] ;  /* 0x0000ac0001247983 */ /* 0x000f620000300800 */
[----:B--2---:R-:W-:-:S05]  /*7ac0*/  IADD3 R6, P5, R20, R3, RZ ;  /* 0x0000000314067210 */ /* 0x004fca0007fbe0ff */
[----:B------:R0:W-:Y:S01]  /*7ad0*/  STL [R1+0xb8c], R6 ;  /* 0x000b8c0601007387 */ /* 0x0001e20000100800 */
[----:B---3--:R-:W-:-:S03]  /*7ae0*/  IMAD.X R5, R29, 0x1, R4, P6 ;  /* 0x000000011d057824 */ /* 0x008fc600030e0604 */
[----:B------:R-:W2:Y:S04]  /*7af0*/  LDL.LU R30, [R1+0xf4] ;  /* 0x0000f400011e7983 */ /* 0x000ea80000300800 */
[----:B------:R1:W-:Y:S01]  /*7b00*/  STL [R1+0xb58], R5 ;  /* 0x000b580501007387 */ /* 0x0003e20000100800 */
[----:B0-----:R-:W-:Y:S01]  /*7b10*/  IMAD.X R6, R29, 0x1, R2, P0 ;  /* 0x000000011d067824 */ /* 0x001fe200000e0602 */
[----:B-1----:R-:W-:-:S05]  /*7b20*/  IADD3 R5, P6, R20, R58, RZ ;  /* 0x0000003a14057210 */ /* 0x002fca0007fde0ff */
[----:B------:R0:W-:Y:S04]  /*7b30*/  STL [R1+0xb94], R5 ;  /* 0x000b940501007387 */ /* 0x0001e80000100800 */
[----:B------:R1:W-:Y:S01]  /*7b40*/  STL [R1+0xb60], R6 ;  /* 0x000b600601007387 */ /* 0x0003e20000100800 */
[----:B----4-:R-:W-:-:S05]  /*7b50*/  IADD3 R7, P0, R21, R3, RZ ;  /* 0x0000000315077210 */ /* 0x010fca0007f1e0ff */
[----:B------:R-:W-:Y:S01]  /*7b60*/  STL [R1+0xb9c], R7 ;  /* 0x000b9c0701007387 */ /* 0x000fe20000100800 */
[C---:B0-----:R-:W-:Y:S01]  /*7b70*/  IMAD.X R5, R32.reuse, 0x1, R4, P1 ;  /* 0x0000000120057824 */ /* 0x041fe200008e0604 */
[----:B-1----:R-:W-:Y:S02]  /*7b80*/  IADD3 R6, P1, R21, R58, RZ ;  /* 0x0000003a15067210 */ /* 0x002fe40007f3e0ff */
[----:B------:R-:W3:Y:S04]  /*7b90*/  LDL.LU R18, [R1+0xb4] ;  /* 0x0000b40001127983 */ /* 0x000ee80000300800 */
[----:B------:R0:W-:Y:S04]  /*7ba0*/  STL [R1+0xb68], R5 ;  /* 0x000b680501007387 */ /* 0x0001e80000100800 */
[----:B------:R1:W-:Y:S01]  /*7bb0*/  STL [R1+0xba4], R6 ;  /* 0x000ba40601007387 */ /* 0x0003e20000100800 */
[----:B0-----:R-:W-:-:S03]  /*7bc0*/  IMAD.X R5, R32, 0x1, R2, P2 ;  /* 0x0000000120057824 */ /* 0x001fc600010e0602 */
[----:B------:R-:W4:Y:S04]  /*7bd0*/  LDL.LU R32, [R1+0xf8] ;  /* 0x0000f80001207983 */ /* 0x000f280000300800 */
[----:B------:R0:W-:Y:S01]  /*7be0*/  STL [R1+0xb70], R5 ;  /* 0x000b700501007387 */ /* 0x0001e20000100800 */
[----:B------:R-:W-:-:S05]  /*7bf0*/  IADD3 R7, P2, R34, R3, RZ ;  /* 0x0000000322077210 */ /* 0x000fca0007f5e0ff */
[----:B------:R-:W-:Y:S01]  /*7c00*/  STL [R1+0xbac], R7 ;  /* 0x000bac0701007387 */ /* 0x000fe20000100800 */
[----:B-1----:R-:W-:-:S03]  /*7c10*/  IMAD.X R6, R22, 0x1, R4, P3 ;  /* 0x0000000116067824 */ /* 0x002fc600018e0604 */
[----:B------:R-:W4:Y:S01]  /*7c20*/  LDL.LU R19, [R1+0xb8] ;  /* 0x0000b80001137983 */ /* 0x000f220000300800 */
[----:B0-----:R-:W-:-:S03]  /*7c30*/  IADD3 R5, P3, R34, R58, RZ ;  /* 0x0000003a22057210 */ /* 0x001fc60007f7e0ff */
[----:B------:R0:W-:Y:S04]  /*7c40*/  STL [R1+0xb78], R6 ;  /* 0x000b780601007387 */ /* 0x0001e80000100800 */
[----:B------:R-:W4:Y:S01]  /*7c50*/  LDL.LU R26, [R1+0xfc] ;  /* 0x0000fc00011a7983 */ /* 0x000f220000300800 */
[----:B0-----:R-:W-:-:S03]  /*7c60*/  IMAD.X R6, R22, 0x1, R2, P4 ;  /* 0x0000000116067824 */ /* 0x001fc600020e0602 */
[----:B------:R0:W-:Y:S04]  /*7c70*/  STL [R1+0xbb4], R5 ;  /* 0x000bb40501007387 */ /* 0x0001e80000100800 */
[----:B------:R-:W4:Y:S04]  /*7c80*/  LDL.LU R20, [R1+0xc0] ;  /* 0x0000c00001147983 */ /* 0x000f280000300800 */
[----:B------:R1:W-:Y:S01]  /*7c90*/  STL [R1+0xb80], R6 ;  /* 0x000b800601007387 */ /* 0x0003e20000100800 */
[----:B0-----:R-:W-:-:S03]  /*7ca0*/  IADD3 R5, P4, R37, R3, RZ ;  /* 0x0000000325057210 */ /* 0x001fc60007f9e0ff */
[----:B------:R-:W4:Y:S04]  /*7cb0*/  LDL.LU R29, [R1+0x100] ;  /* 0x00010000011d7983 */ /* 0x000f280000300800 */
[----:B------:R0:W-:Y:S04]  /*7cc0*/  STL [R1+0xbbc], R5 ;  /* 0x000bbc0501007387 */ /* 0x0001e80000100800 */
[----:B------:R-:W4:Y:S01]  /*7cd0*/  LDL.LU R21, [R1+0xc8] ;  /* 0x0000c80001157983 */ /* 0x000f220000300800 */
[----:B-1----:R-:W-:Y:S01]  /*7ce0*/  IMAD.X R6, R23, 0x1, R4, P5 ;  /* 0x0000000117067824 */ /* 0x002fe200028e0604 */
[----:B0-----:R-:W-:-:S04]  /*7cf0*/  IADD3 R5, P5, R37, R58, RZ ;  /* 0x0000003a25057210 */ /* 0x001fc80007fbe0ff */
        /* <DEDUP_REMOVED lines=10> */
[C---:B-----5:R-:W-:Y:S01]  /*7da0*/  IMAD.X R6, R24.reuse, 0x1, R4, P0 ;  /* 0x0000000118067824 */ /* 0x060fe200000e0604 */
[----:B0-----:R-:W-:Y:S01]  /*7db0*/  IADD3 R5, P0, R39, R58, RZ ;  /* 0x0000003a27057210 */ /* 0x001fe20007f1e0ff */
[----:B------:R-:W-:-:S03]  /*7dc0*/  IMAD.X R7, R24, 0x1, R2, P1 ;  /* 0x0000000118077824 */ /* 0x000fc600008e0602 */
[----:B------:R0:W-:Y:S04]  /*7dd0*/  STL [R1+0xb98], R6 ;  /* 0x000b980601007387 */ /* 0x0001e80000100800 */
[----:B------:R2:W-:Y:S04]  /*7de0*/  STL [R1+0xbd4], R5 ;  /* 0x000bd40501007387 */ /* 0x0005e80000100800 */
[----:B------:R-:W-:Y:S04]  /*7df0*/  STL [R1+0xba0], R7 ;  /* 0x000ba00701007387 */ /* 0x000fe80000100800 */
[----:B------:R-:W5:Y:S01]  /*7e00*/  LDL.LU R39, [R1+0xdc] ;  /* 0x0000dc0001277983 */ /* 0x000f620000300800 */
[----:B0-----:R-:W-:-:S05]  /*7e10*/  IADD3 R6, P1, R36, R3, RZ ;  /* 0x0000000324067210 */ /* 0x001fca0007f3e0ff */
[----:B------:R0:W-:Y:S04]  /*7e20*/  STL [R1+0xbdc], R6 ;  /* 0x000bdc0601007387 */ /* 0x0001e80000100800 */
[----:B------:R-:W5:Y:S01]  /*7e30*/  LDL.LU R24, [R1+0x110] ;  /* 0x0001100001187983 */ /* 0x000f620000300800 */
[----:B--2---:R-:W-:-:S05]  /*7e40*/  IMAD.X R5, R30, 0x1, R4, P2 ;  /* 0x000000011e057824 */ /* 0x004fca00010e0604 */
[----:B------:R1:W-:Y:S01]  /*7e50*/  STL [R1+0xba8], R5 ;  /* 0x000ba80501007387 */ /* 0x0003e20000100800 */
[----:B0-----:R-:W-:Y:S01]  /*7e60*/  IMAD.X R6, R30, 0x1, R2, P3 ;  /* 0x000000011e067824 */ /* 0x001fe200018e0602 */
[----:B-1----:R-:W-:Y:S02]  /*7e70*/  IADD3 R5, P2, R36, R58, RZ ;  /* 0x0000003a24057210 */ /* 0x002fe40007f5e0ff */
[----:B------:R-:W2:Y:S04]  /*7e80*/  LDL.LU R36, [R1+0x11c] ;  /* 0x00011c0001247983 */ /* 0x000ea80000300800 */
[----:B------:R3:W-:Y:S04]  /*7e90*/  STL [R1+0xbe4], R5 ;  /* 0x000be40501007387 */ /* 0x0007e80000100800 */
[----:B------:R-:W2:Y:S04]  /*7ea0*/  LDL.LU R30, [R1+0x114] ;  /* 0x00011400011e7983 */ /* 0x000ea80000300800 */
[----:B------:R0:W-:Y:S01]  /*7eb0*/  STL [R1+0xbb0], R6 ;  /* 0x000bb00601007387 */ /* 0x0001e20000100800 */
[----:B---3--:R-:W-:-:S05]  /*7ec0*/  IADD3 R5, P3, R18, R3, RZ ;  /* 0x0000000312057210 */ /* 0x008fca0007f7e0ff */
[----:B------:R1:W-:Y:S01]  /*7ed0*/  STL [R1+0xbec], R5 ;  /* 0x000bec0501007387 */ /* 0x0003e20000100800 */
[----:B----4-:R-:W-:Y:S01]  /*7ee0*/  IMAD.X R7, R32, 0x1, R4, P4 ;  /* 0x0000000120077824 */ /* 0x010fe200020e0604 */
[-C--:B0-----:R-:W-:Y:S01]  /*7ef0*/  IADD3 R6, P4, R18, R58.reuse, RZ ;  /* 0x0000003a12067210 */ /* 0x081fe20007f9e0ff */
[----:B-1----:R-:W-:Y:S01]  /*7f00*/  IMAD.X R5, R32, 0x1, R2, P5 ;  /* 0x0000000120057824 */ /* 0x002fe200028e0602 */
[----:B------:R-:W-:Y:S01]  /*7f10*/  UIMAD UR29, UR13, 0x3f, URZ ;  /* 0x0000003f0d1d78a4 */ /* 0x000fe2000f8e023f */
[----:B------:R-:W0:Y:S01]  /*7f20*/  LDC R18, c[0x0][0x230] ;  /* 0x00008c00ff127b82 */ /* 0x000e220000000800 */
[----:B------:R-:W-:Y:S04]  /*7f30*/  STL [R1+0xbb8], R7 ;  /* 0x000bb80701007387 */ /* 0x000fe80000100800 */
[----:B------:R-:W3:Y:S04]  /*7f40*/  LDL.LU R32, [R1+0x118] ;  /* 0x0001180001207983 */ /* 0x000ee80000300800 */
[----:B------:R1:W-:Y:S04]  /*7f50*/  STL [R1+0xbf4], R6 ;  /* 0x000bf40601007387 */ /* 0x0003e80000100800 */
[----:B------:R4:W-:Y:S01]  /*7f60*/  STL [R1+0xbc0], R5 ;  /* 0x000bc00501007387 */ /* 0x0009e20000100800 */
[C---:B-1----:R-:W-:Y:S01]  /*7f70*/  IADD3 R6, P5, R19.reuse, R3, RZ ;  /* 0x0000000313067210 */ /* 0x042fe20007fbe0ff */
[----:B----4-:R-:W-:Y:S01]  /*7f80*/  IMAD.X R5, R26, 0x1, R4, P6 ;  /* 0x000000011a057824 */ /* 0x010fe200030e0604 */
[----:B------:R-:W-:-:S03]  /*7f90*/  IADD3 R7, P6, R19, R58, RZ ;  /* 0x0000003a13077210 */ /* 0x000fc60007fde0ff */
[----:B------:R1:W-:Y:S04]  /*7fa0*/  STL [R1+0xbfc], R6 ;  /* 0x000bfc0601007387 */ /* 0x0003e80000100800 */
[----:B------:R4:W-:Y:S04]  /*7fb0*/  STL [R1+0xbc8], R5 ;  /* 0x000bc80501007387 */ /* 0x0009e80000100800 */
[----:B------:R0:W-:Y:S01]  /*7fc0*/  STL [R1+0xc04], R7 ;  /* 0x000c040701007387 */ /* 0x0001e20000100800 */
[----:B-1----:R-:W-:Y:S01]  /*7fd0*/  IMAD.X R6, R26, 0x1, R2, P0 ;  /* 0x000000011a067824 */ /* 0x002fe200000e0602 */
[----:B----4-:R-:W-:-:S04]  /*7fe0*/  IADD3 R5, P0, R20, R3, RZ ;  /* 0x0000000314057210 */ /* 0x010fc80007f1e0ff */
[----:B------:R1:W-:Y:S01]  /*7ff0*/  STL [R1+0xbd0], R6 ;  /* 0x000bd00601007387 */ /* 0x0003e20000100800 */
[----:B0-----:R-:W-:-:S03]  /*8000*/  IMAD.X R7, R29, 0x1, R4, P1 ;  /* 0x000000011d077824 */ /* 0x001fc600008e0604 */
[----:B------:R0:W-:Y:S04]  /*8010*/  STL [R1+0xc0c], R5 ;  /* 0x000c0c0501007387 */ /* 0x0001e80000100800 */
[----:B------:R4:W-:Y:S01]  /*8020*/  STL [R1+0xbd8], R7 ;  /* 0x000bd80701007387 */ /* 0x0009e20000100800 */
[----:B-1----:R-:W-:Y:S01]  /*8030*/  IADD3 R6, P1, R20, R58, RZ ;  /* 0x0000003a14067210 */ /* 0x002fe20007f3e0ff */
[----:B0-----:R-:W-:-:S04]  /*8040*/  IMAD.X R5, R29, 0x1, R2, P2 ;  /* 0x000000011d057824 */ /* 0x001fc800010e0602 */
[----:B------:R0:W-:Y:S01]  /*8050*/  STL [R1+0xc14], R6 ;  /* 0x000c140601007387 */ /* 0x0001e20000100800 */
[----:B----4-:R-:W-:-:S03]  /*8060*/  IADD3 R7, P2, R21, R3, RZ ;  /* 0x0000000315077210 */ /* 0x010fc60007f5e0ff */
[----:B------:R1:W-:Y:S04]  /*8070*/  STL [R1+0xbe0], R5 ;  /* 0x000be00501007387 */ /* 0x0003e80000100800 */
[----:B------:R4:W-:Y:S01]  /*8080*/  STL [R1+0xc18], R7 ;  /* 0x000c180701007387 */ /* 0x0009e20000100800 */
[----:B0-----:R-:W-:Y:S01]  /*8090*/  IMAD.X R6, R34, 0x1, R4, P3 ;  /* 0x0000000122067824 */ /* 0x001fe200018e0604 */
[----:B-1----:R-:W-:-:S04]  /*80a0*/  IADD3 R5, P3, R21, R58, RZ ;  /* 0x0000003a15057210 */ /* 0x002fc80007f7e0ff */
[----:B------:R0:W-:Y:S01]  /*80b0*/  STL [R1+0xbe8], R6 ;  /* 0x000be80601007387 */ /* 0x0001e20000100800 */
[----:B----4-:R-:W-:-:S03]  /*80c0*/  IMAD.X R7, R34, 0x1, R2, P4 ;  /* 0x0000000122077824 */ /* 0x010fc600020e0602 */
[----:B------:R1:W-:Y:S04]  /*80d0*/  STL [R1+0xc1c], R5 ;  /* 0x000c1c0501007387 */ /* 0x0003e80000100800 */
[----:B------:R4:W-:Y:S01]  /*80e0*/  STL [R1+0xbf0], R7 ;  /* 0x000bf00701007387 */ /* 0x0009e20000100800 */
[----:B0-----:R-:W-:Y:S01]  /*80f0*/  IADD3 R6, P4, R22, R3, RZ ;  /* 0x0000000316067210 */ /* 0x001fe20007f9e0ff */
[----:B-1----:R-:W-:-:S04]  /*8100*/  IMAD.X R5, R37, 0x1, R4, P5 ;  /* 0x0000000125057824 */ /* 0x002fc800028e0604 */
[----:B------:R0:W-:Y:S01]  /*8110*/  STL [R1+0xc20], R6 ;  /* 0x000c200601007387 */ /* 0x0001e20000100800 */
[----:B----4-:R-:W-:-:S03]  /*8120*/  IADD3 R7, P5, R22, R58, RZ ;  /* 0x0000003a16077210 */ /* 0x010fc60007fbe0ff */
[----:B------:R1:W-:Y:S04]  /*8130*/  STL [R1+0xbf8], R5 ;  /* 0x000bf80501007387 */ /* 0x0003e80000100800 */
[----:B------:R4:W-:Y:S01]  /*8140*/  STL [R1+0xc24], R7 ;  /* 0x000c240701007387 */ /* 0x0009e20000100800 */
[----:B0-----:R-:W-:Y:S01]  /*8150*/  IMAD.X R6, R37, 0x1, R2, P6 ;  /* 0x0000000125067824 */ /* 0x001fe200030e0602 */
[----:B-1----:R-:W-:-:S04]  /*8160*/  IADD3 R5, P6, R23, R3, RZ ;  /* 0x0000000317057210 */ /* 0x002fc80007fde0ff */
[----:B------:R-:W-:Y:S01]  /*8170*/  STL [R1+0xc00], R6 ;  /* 0x000c000601007387 */ /* 0x000fe20000100800 */
[----:B----4-:R-:W-:-:S03]  /*8180*/  IMAD.X R7, R0, 0x1, R4, P0 ;  /* 0x0000000100077824 */ /* 0x010fc600000e0604 */
[----:B------:R0:W-:Y:S04]  /*8190*/  STL [R1+0xc28], R5 ;  /* 0x000c280501007387 */ /* 0x0001e80000100800 */
[----:B------:R-:W-:Y:S01]  /*81a0*/  STL [R1+0xc08], R7 ;  /* 0x000c080701007387 */ /* 0x000fe20000100800 */
[----:B0-----:R-:W-:-:S03]  /*81b0*/  IMAD.X R5, R0, 0x1, R2, P1 ;  /* 0x0000000100057824 */ /* 0x001fc600008e0602 */
[----:B------:R-:W4:Y:S01]  /*81c0*/  LDL.LU R0, [R1+0xd00] ;  /* 0x000d000001007983 */ /* 0x000f220000300800 */
[----:B------:R-:W-:Y:S02]  /*81d0*/  IADD3 R6, P0, R23, R58, RZ ;  /* 0x0000003a17067210 */ /* 0x000fe40007f1e0ff */
[----:B-----5:R-:W-:-:S03]  /*81e0*/  IADD3 R3, P1, R39, R3, RZ ;  /* 0x0000000327037210 */ /* 0x020fc60007f3e0ff */
[----:B------:R0:W-:Y:S04]  /*81f0*/  STL [R1+0xc2c], R6 ;  /* 0x000c2c0601007387 */ /* 0x0001e80000100800 */
[----:B------:R1:W-:Y:S01]  /*8200*/  STL [R1+0xc10], R5 ;  /* 0x000c100501007387 */ /* 0x0003e20000100800 */
[----:B0-----:R-:W-:-:S03]  /*8210*/  IMAD.X R6, R24, 0x1, R4, P2 ;  /* 0x0000000118067824 */ /* 0x001fc600010e0604 */
[----:B------:R-:W-:Y:S01]  /*8220*/  STL [R1+0x890], R3 ;  /* 0x0008900301007387 */ /* 0x000fe20000100800 */
[----:B-1----:R-:W-:-:S03]  /*8230*/  IADD3 R5, P2, R39, R58, RZ ;  /* 0x0000003a27057210 */ /* 0x002fc60007f5e0ff */
[----:B------:R0:W-:Y:S04]  /*8240*/  STL [R1+0x88c], R6 ;  /* 0x00088c0601007387 */ /* 0x0001e80000100800 */
[----:B------:R2:W-:Y:S01]  /*8250*/  STL [R1+0x498], R5 ;  /* 0x0004980501007387 */ /* 0x0005e20000100800 */
[----:B0-----:R-:W-:Y:S01]  /*8260*/  IMAD.X R6, R24, 0x1, R2, P3 ;  /* 0x0000000118067824 */ /* 0x001fe200018e0602 */
[----:B------:R-:W-:-:S04]  /*8270*/  SHF.R.S32.HI R3, RZ, 0x1f, R39 ;  /* 0x0000001fff037819 */ /* 0x000fc80000011427 */
[----:B------:R-:W-:Y:S01]  /*8280*/  STL [R1+0x47c], R6 ;  /* 0x00047c0601007387 */ /* 0x000fe20000100800 */
[----:B--2---:R-:W-:Y:S01]  /*8290*/  IADD3 R5, P3, R36, UR8, RZ ;  /* 0x0000000824057c10 */ /* 0x004fe2000ff7e0ff */
[C---:B------:R-:W-:Y:S02]  /*82a0*/  IMAD.X R7, R30.reuse, 0x1, R4, P4 ;  /* 0x000000011e077824 */ /* 0x040fe400020e0604 */
[----:B------:R-:W-:-:S03]  /*82b0*/  IMAD.X R8, R30, 0x1, R2, P5 ;  /* 0x000000011e087824 */ /* 0x000fc600028e0602 */
[----:B------:R3:W-:Y:S04]  /*82c0*/  STL [R1+0x480], R7 ;  /* 0x0004800701007387 */ /* 0x0007e80000100800 */
[----:B------:R-:W-:Y:S04]  /*82d0*/  STL [R1+0x35c], R5 ;  /* 0x00035c0501007387 */ /* 0x000fe80000100800 */
[----:B------:R0:W-:Y:S01]  /*82e0*/  STL [R1+0x484], R8 ;  /* 0x0004840801007387 */ /* 0x0001e20000100800 */
[C---:B---3--:R-:W-:Y:S02]  /*82f0*/  IMAD.X R7, R32.reuse, 0x1, R4, P6 ;  /* 0x0000000120077824 */ /* 0x048fe400030e0604 */
[----:B0-----:R-:W-:Y:S01]  /*8300*/  IMAD.X R8, R32, 0x1, R2, P0 ;  /* 0x0000000120087824 */ /* 0x001fe200000e0602 */
[----:B------:R-:W-:Y:S01]  /*8310*/  USHF.R.S32.HI UR31, URZ, 0x1f, UR29 ;  /* 0x0000001f3f1f7899 */ /* 0x000fe2000801141d */
[----:B----4-:R-:W-:-:S05]  /*8320*/  IADD3 R6, P4, R0, UR8, RZ ;  /* 0x0000000800067c10 */ /* 0x010fca000ff9e0ff */
[----:B------:R-:W-:Y:S04]  /*8330*/  STL [R1+0x364], R6 ;  /* 0x0003640601007387 */ /* 0x000fe80000100800 */
[----:B------:R0:W-:Y:S04]  /*8340*/  STL [R1+0x488], R7 ;  /* 0x0004880701007387 */ /* 0x0001e80000100800 */
[----:B------:R-:W-:Y:S01]  /*8350*/  STL [R1+0x48c], R8 ;  /* 0x00048c0801007387 */ /* 0x000fe20000100800 */
[C---:B0-----:R-:W-:Y:S02]  /*8360*/  IMAD.X R7, R3.reuse, 0x1, R4, P1 ;  /* 0x0000000103077824 */ /* 0x041fe400008e0604 */
[----:B------:R-:W-:Y:S01]  /*8370*/  IMAD.X R3, R3, 0x1, R2, P2 ;  /* 0x0000000103037824 */ /* 0x000fe200010e0602 */
[----:B------:R-:W-:-:S02]  /*8380*/  LEA.HI.X.SX32 R4, R36, UR9, 0x1, P3 ;  /* 0x0000000924047c11 */ /* 0x000fc400098f0eff */
[----:B------:R-:W-:Y:S01]  /*8390*/  LEA.HI.X.SX32 R2, R0, UR9, 0x1, P4 ;  /* 0x0000000900027c11 */ /* 0x000fe2000a0f0eff */
[----:B------:R0:W-:Y:S04]  /*83a0*/  STL [R1+0x490], R7 ;  /* 0x0004900701007387 */ /* 0x0001e80000100800 */
[----:B------:R1:W-:Y:S04]  /*83b0*/  STL [R1+0x494], R3 ;  /* 0x0004940301007387 */ /* 0x0003e80000100800 */
[----:B------:R-:W2:Y:S04]  /*83c0*/  LDL.LU R0, [R1+0xcfc] ;  /* 0x000cfc0001007983 */ /* 0x000ea80000300800 */
[----:B------:R-:W-:Y:S04]  /*83d0*/  STL [R1+0x358], R4 ;  /* 0x0003580401007387 */ /* 0x000fe80000100800 */
[----:B------:R-:W-:Y:S04]  /*83e0*/  STL [R1+0x360], R2 ;  /* 0x0003600201007387 */ /* 0x000fe80000100800 */
[----:B------:R-:W-:Y:S04]  /*83f0*/  STL [R1+0x428], RZ ;  /* 0x000428ff01007387 */ /* 0x000fe80000100800 */
[----:B------:R-:W-:Y:S04]  /*8400*/  STL [R1], RZ ;  /* 0x000000ff01007387 */ /* 0x000fe80000100800 */
        /* <DEDUP_REMOVED lines=84> */
[----:B------:R-:W-:Y:S01]  /*8950*/  STL [R1+0x1f4], RZ ;  /* 0x0001f4ff01007387 */ /* 0x000fe20000100800 */
[----:B0-----:R-:W-:-:S03]  /*8960*/  IADD3 R7, P0, R6, UR29, RZ ;  /* 0x0000001d06077c10 */ /* 0x001fc6000ff1e0ff */
[----:B------:R-:W-:Y:S04]  /*8970*/  STL [R1+0x1f8], RZ ;  /* 0x0001f8ff01007387 */ /* 0x000fe80000100800 */
[----:B------:R-:W-:Y:S01]  /*8980*/  STL [R1+0x1fc], RZ ;  /* 0x0001fcff01007387 */ /* 0x000fe20000100800 */
[----:B-1----:R-:W-:-:S03]  /*8990*/  IADD3 R3, P1, R5, UR29, RZ ;  /* 0x0000001d05037c10 */ /* 0x002fc6000ff3e0ff */
[----:B------:R-:W-:Y:S04]  /*89a0*/  STL [R1+0x1c0], RZ ;  /* 0x0001c0ff01007387 */ /* 0x000fe80000100800 */
[----:B------:R-:W-:Y:S04]  /*89b0*/  STL [R1+0x1c4], RZ ;  /* 0x0001c4ff01007387 */ /* 0x000fe80000100800 */
[----:B------:R-:W-:Y:S04]  /*89c0*/  STL [R1+0x1c8], RZ ;  /* 0x0001c8ff01007387 */ /* 0x000fe80000100800 */
[----:B------:R-:W-:Y:S01]  /*89d0*/  STL [R1+0x1cc], RZ ;  /* 0x0001ccff01007387 */ /* 0x000fe20000100800 */
[----:B------:R-:W-:-:S03]  /*89e0*/  UIMAD UR27, UR13, 0x3e, URZ ;  /* 0x0000003e0d1b78a4 */ /* 0x000fc6000f8e023f */
[----:B------:R-:W-:Y:S04]  /*89f0*/  STL [R1+0x70], RZ ;  /* 0x000070ff01007387 */ /* 0x000fe80000100800 */
[----:B------:R-:W-:Y:S04]  /*8a00*/  STL [R1+0x74], RZ ;  /* 0x000074ff01007387 */ /* 0x000fe80000100800 */
[----:B------:R0:W-:Y:S04]  /*8a10*/  STL [R1+0x4a0], R7 ;  /* 0x0004a00701007387 */ /* 0x0001e80000100800 */
[----:B------:R-:W-:Y:S04]  /*8a20*/  STL [R1+0x78], RZ ;  /* 0x000078ff01007387 */ /* 0x000fe80000100800 */
[----:B------:R1:W-:Y:S01]  /*8a30*/  STL [R1+0x4a8], R3 ;  /* 0x0004a80301007387 */ /* 0x0003e20000100800 */
[----:B0-----:R-:W-:Y:S01]  /*8a40*/  IADD3.X R7, R2, UR31, RZ, P0, !PT ;  /* 0x0000001f02077c10 */ /* 0x001fe200087fe4ff */
[----:B------:R-:W-:-:S04]  /*8a50*/  USHF.R.S32.HI UR29, URZ, 0x1f, UR27 ;  /* 0x0000001f3f1d7899 */ /* 0x000fc8000801141b */
[----:B------:R0:W-:Y:S01]  /*8a60*/  STL [R1+0x49c], R7 ;  /* 0x00049c0701007387 */ /* 0x0001e20000100800 */
[----:B-1----:R-:W-:-:S05]  /*8a70*/  IADD3.X R3, R4, UR31, RZ, P1, !PT ;  /* 0x0000001f04037c10 */ /* 0x002fca0008ffe4ff */
[----:B------:R1:W-:Y:S01]  /*8a80*/  STL [R1+0x4a4], R3 ;  /* 0x0004a40301007387 */ /* 0x0003e20000100800 */
[----:B0-----:R-:W-:Y:S01]  /*8a90*/  IADD3 R7, P0, R6, UR27, RZ ;  /* 0x0000001b06077c10 */ /* 0x001fe2000ff1e0ff */
[----:B------:R-:W-:-:S04]  /*8aa0*/  UIMAD UR25, UR13, 0x3d, URZ ;  /* 0x0000003d0d1978a4 */ /* 0x000fc8000f8e023f */
[----:B------:R0:W-:Y:S01]  /*8ab0*/  STL [R1+0x4b0], R7 ;  /* 0x0004b00701007387 */ /* 0x0001e20000100800 */
[----:B-1----:R-:W-:-:S03]  /*8ac0*/  IADD3 R3, P1, R5, UR27, RZ ;  /* 0x0000001b05037c10 */ /* 0x002fc6000ff3e0ff */
        /* <DEDUP_REMOVED lines=135> */
[----:B------:R-:W-:Y:S01]  /*9340*/  USHF.R.S32.HI UR38, URZ, 0x1f, UR60 ;  /* 0x0000001f3f267899 */ /* 0x000fe2000801143c */
[----:B-1----:R-:W-:-:S03]  /*9350*/  IADD3.X R3, R4, UR49, RZ, P1, !PT ;  /* 0x0000003104037c10 */ /* 0x002fc60008ffe4ff */
[----:B------:R0:W-:Y:S04]  /*9360*/  STL [R1+0x56c], R7 ;  /* 0x00056c0701007387 */ /* 0x0001e80000100800 */
[----:B------:R1:W-:Y:S01]  /*9370*/  STL [R1+0x574], R3 ;  /* 0x0005740301007387 */ /* 0x0003e20000100800 */
[----:B0-----:R-:W-:Y:S02]  /*9380*/  IADD3 R7, P0, R6, UR60, RZ ;  /* 0x0000003c06077c10 */ /* 0x001fe4000ff1e0ff */
[----:B-1----:R-:W-:-:S03]  /*9390*/  IADD3 R3, P1, R5, UR60, RZ ;  /* 0x0000003c05037c10 */ /* 0x002fc6000ff3e0ff */
[----:B------:R0:W-:Y:S01]  /*93a0*/  STL [R1+0x580], R7 ;  /* 0x0005800701007387 */ /* 0x0001e20000100800 */
[----:B------:R-:W-:-:S03]  /*93b0*/  UIMAD UR30, UR13, 0x30, URZ ;  /* 0x000000300d1e78a4 */ /* 0x000fc6000f8e023f */
[----:B------:R1:W-:Y:S01]  /*93c0*/  STL [R1+0x588], R3 ;  /* 0x0005880301007387 */ /* 0x0003e20000100800 */
[----:B0-----:R-:W-:Y:S02]  /*93d0*/  IADD3.X R7, R2, UR38, RZ, P0, !PT ;  /* 0x0000002602077c10 */ /* 0x001fe400087fe4ff */
[----:B-1----:R-:W-:-:S03]  /*93e0*/  IADD3.X R3, R4, UR38, RZ, P1, !PT ;  /* 0x0000002604037c10 */ /* 0x002fc60008ffe4ff */
[----:B------:R0:W-:Y:S01]  /*93f0*/  STL [R1+0x57c], R7 ;  /* 0x00057c0701007387 */ /* 0x0001e20000100800 */
[----:B------:R-:W-:-:S03]  /*9400*/  USHF.R.S32.HI UR22, URZ, 0x1f, UR30 ;  /* 0x0000001f3f167899 */ /* 0x000fc6000801141e */
        /* <DEDUP_REMOVED lines=154> */
[----:B------:R-:W-:-:S03]  /*9db0*/  USHF.L.U32 UR28, UR13, 0x5, URZ ;  /* 0x000000050d1c7899 */ /* 0x000fc6000800063f */
        /* <DEDUP_REMOVED lines=44> */
[----:B------:R-:W-:-:S03]  /*a080*/  UIMAD UR11, UR13, 0x1b, URZ ;  /* 0x0000001b0d0b78a4 */ /* 0x000fc6000f8e023f */
[----:B------:R1:W-:Y:S01]  /*a090*/  STL [R1+0x6c4], R3 ;  /* 0x0006c40301007387 */ /* 0x0003e20000100800 */
[----:B------:R-:W-:Y:S01]  /*a0a0*/  VIADD R18, R18, 0x3f ;  /* 0x0000003f12127836 */ /* 0x000fe20000000000 */
[----:B0-----:R-:W-:Y:S02]  /*a0b0*/  IADD3 R7, P2, R6, UR12, RZ ;  /* 0x0000000c06077c10 */ /* 0x001fe4000ff5e0ff */
[----:B-1----:R-:W-:-:S03]  /*a0c0*/  IADD3 R3, P1, R5, UR12, RZ ;  /* 0x0000000c05037c10 */ /* 0x002fc6000ff3e0ff */
[----:B------:R0:W-:Y:S01]  /*a0d0*/  STL [R1+0x6d0], R7 ;  /* 0x0006d00701007387 */ /* 0x0001e20000100800 */
[----:B------:R-:W-:Y:S01]  /*a0e0*/  UIMAD UR10, UR13, 0x1a, URZ ;  /* 0x0000001a0d0a78a4 */ /* 0x000fe2000f8e023f */
[----:B------:R-:W-:Y:S02]  /*a0f0*/  SHF.R.S32.HI R19, RZ, 0x1f, R18 ;  /* 0x0000001fff137819 */ /* 0x000fe40000011412 */
[----:B------:R1:W-:Y:S01]  /*a100*/  STL [R1+0x6d8], R3 ;  /* 0x0006d80301007387 */ /* 0x0003e20000100800 */
[----:B0-----:R-:W-:Y:S02]  /*a110*/  IADD3 R7, P0, R6, UR11, RZ ;  /* 0x0000000b06077c10 */ /* 0x001fe4000ff1e0ff */
[----:B-1----:R-:W-:-:S03]  /*a120*/  IADD3 R3, P6, R5, UR11, RZ ;  /* 0x0000000b05037c10 */ /* 0x002fc6000ffde0ff */
[----:B------:R0:W-:Y:S01]  /*a130*/  STL [R1+0x6e0], R7 ;  /* 0x0006e00701007387 */ /* 0x0001e20000100800 */
[----:B------:R-:W-:Y:S01]  /*a140*/  UIMAD UR8, UR13, 0x19, URZ ;  /* 0x000000190d0878a4 */ /* 0x000fe2000f8e023f */
[----:B------:R-:W-:Y:S01]  /*a150*/  LEA.HI R19, R19, R18, RZ, 0x6 ;  /* 0x0000001213137211 */ /* 0x000fe200078f30ff */
[----:B------:R-:W-:Y:S01]  /*a160*/  USHF.R.S32.HI UR14, URZ, 0x1f, UR12 ;  /* 0x0000001f3f0e7899 */ /* 0x000fe2000801140c */
[----:B------:R1:W-:Y:S02]  /*a170*/  STL [R1+0x6e8], R3 ;  /* 0x0006e80301007387 */ /* 0x0003e40000100800 */
[----:B------:R-:W-:Y:S02]  /*a180*/  SHF.R.S32.HI R8, RZ, 0x6, R19 ;  /* 0x00000006ff087819 */ /* 0x000fe40000011413 */
[----:B0-----:R-:W-:Y:S02]  /*a190*/  IADD3 R7, P5, R6, UR10, RZ ;  /* 0x0000000a06077c10 */ /* 0x001fe4000ffbe0ff */
[----:B-1----:R-:W-:-:S03]  /*a1a0*/  IADD3 R3, P4, R5, UR10, RZ ;  /* 0x0000000a05037c10 */ /* 0x002fc6000ff9e0ff */
[----:B------:R0:W-:Y:S01]  /*a1b0*/  STL [R1+0x6f0], R7 ;  /* 0x0006f00701007387 */ /* 0x0001e20000100800 */
[----:B--2---:R-:W-:Y:S01]  /*a1c0*/  LOP3.LUT R8, R0, 0x10, RZ, 0x3c, !PT ;  /* 0x0000001000087812 */ /* 0x004fe200078e3cff */
[----:B------:R-:W-:Y:S01]  /*a1d0*/  UIMAD UR58, UR13, 0x18, URZ ;  /* 0x000000180d3a78a4 */ /* 0x000fe2000f8e023f */
[----:B------:R-:W-:Y:S01]  /*a1e0*/  IADD3 R8, P3, R6, UR8, RZ ;  /* 0x0000000806087c10 */ /* 0x000fe2000ff7e0ff */
[----:B------:R1:W-:Y:S01]  /*a1f0*/  STL [R1+0x6f8], R3 ;  /* 0x0006f80301007387 */ /* 0x0003e20000100800 */
[----:B------:R-:W-:Y:S01]  /*a200*/  USHF.R.S32.HI UR59, URZ, 0x1f, UR11 ;  /* 0x0000001f3f3b7899 */ /* 0x000fe2000801140b */
[----:B0-----:R-:W-:Y:S02]  /*a210*/  LOP3.LUT R7, R0, 0x20, RZ, 0x3c, !PT ;  /* 0x0000002000077812 */ /* 0x001fe400078e3cff */
[----:B------:R-:W-:Y:S02]  /*a220*/  IADD3.X R7, R2, UR14, RZ, P2, !PT ;  /* 0x0000000e02077c10 */ /* 0x000fe400097fe4ff */
[----:B-1----:R-:W-:-:S02]  /*a230*/  LOP3.LUT R3, R0, 0x30, RZ, 0x3c, !PT ;  /* 0x0000003000037812 */ /* 0x002fc400078e3cff */
[----:B------:R-:W-:Y:S01]  /*a240*/  IADD3 R3, P2, R5, UR8, RZ ;  /* 0x0000000805037c10 */ /* 0x000fe2000ff5e0ff */
[----:B------:R0:W-:Y:S01]  /*a250*/  STL [R1+0x700], R8 ;  /* 0x0007000801007387 */ /* 0x0001e20000100800 */
[----:B------:R-:W-:-:S03]  /*a260*/  UIMAD UR56, UR13, 0x17, URZ ;  /* 0x000000170d3878a4 */ /* 0x000fc6000f8e023f */
[----:B------:R1:W-:Y:S04]  /*a270*/  STL [R1+0x6cc], R7 ;  /* 0x0006cc0701007387 */ /* 0x0003e80000100800 */
[----:B------:R2:W-:Y:S01]  /*a280*/  STL [R1+0x708], R3 ;  /* 0x0007080301007387 */ /* 0x0005e20000100800 */
[----:B0-----:R-:W-:Y:S02]  /*a290*/  IADD3.X R8, R4, UR14, RZ, P1, !PT ;  /* 0x0000000e04087c10 */ /* 0x001fe40008ffe4ff */
[----:B-1----:R-:W-:-:S03]  /*a2a0*/  IADD3 R7, P1, R6, UR58, RZ ;  /* 0x0000003a06077c10 */ /* 0x002fc6000ff3e0ff */
[----:B------:R0:W-:Y:S01]  /*a2b0*/  STL [R1+0x6d4], R8 ;  /* 0x0006d40801007387 */ /* 0x0001e20000100800 */
[----:B--2---:R-:W-:Y:S01]  /*a2c0*/  IADD3.X R3, R2, UR59, RZ, P0, !PT ;  /* 0x0000003b02037c10 */ /* 0x004fe200087fe4ff */
[----:B------:R-:W-:Y:S02]  /*a2d0*/  USHF.R.S32.HI UR57, URZ, 0x1f, UR10 ;  /* 0x0000001f3f397899 */ /* 0x000fe4000801140a */
[----:B------:R1:W-:Y:S04]  /*a2e0*/  STL [R1+0x710], R7 ;  /* 0x0007100701007387 */ /* 0x0003e80000100800 */
[----:B------:R2:W-:Y:S01]  /*a2f0*/  STL [R1+0x6dc], R3 ;  /* 0x0006dc0301007387 */ /* 0x0005e20000100800 */
[----:B0-----:R-:W-:Y:S02]  /*a300*/  IADD3 R8, P0, R5, UR58, RZ ;  /* 0x0000003a05087c10 */ /* 0x001fe4000ff1e0ff */
[----:B-1----:R-:W-:-:S03]  /*a310*/  IADD3.X R7, R4, UR59, RZ, P6, !PT ;  /* 0x0000003b04077c10 */ /* 0x002fc6000b7fe4ff */
[----:B------:R0:W-:Y:S01]  /*a320*/  STL [R1+0x718], R8 ;  /* 0x0007180801007387 */ /* 0x0001e20000100800 */
[----:B--2---:R-:W-:Y:S01]  /*a330*/  IADD3 R3, P6, R6, UR56, RZ ;  /* 0x0000003806037c10 */ /* 0x004fe2000ffde0ff */
[----:B------:R-:W-:Y:S02]  /*a340*/  UIMAD UR54, UR13, 0x16, URZ ;  /* 0x000000160d3678a4 */ /* 0x000fe4000f8e023f */
[----:B------:R1:W-:Y:S01]  /*a350*/  STL [R1+0x6e4], R7 ;  /* 0x0006e40701007387 */ /* 0x0003e20000100800 */
[----:B------:R-:W-:-:S03]  /*a360*/  USHF.R.S32.HI UR55, URZ, 0x1f, UR8 ;  /* 0x0000001f3f377899 */ /* 0x000fc60008011408 */
[----:B------:R2:W-:Y:S01]  /*a370*/  STL [R1+0x720], R3 ;  /* 0x0007200301007387 */ /* 0x0005e20000100800 */
[----:B0-----:R-:W-:Y:S02]  /*a380*/  IADD3.X R8, R2, UR57, RZ, P5, !PT ;  /* 0x0000003902087c10 */ /* 0x001fe4000affe4ff */
[----:B-1----:R-:W-:-:S03]  /*a390*/  IADD3 R7, P5, R5, UR56, RZ ;  /* 0x0000003805077c10 */ /* 0x002fc6000ffbe0ff */
[----:B------:R0:W-:Y:S01]  /*a3a0*/  STL [R1+0x6ec], R8 ;  /* 0x0006ec0801007387 */ /* 0x0001e20000100800 */
[----:B--2---:R-:W-:-:S03]  /*a3b0*/  IADD3.X R3, R4, UR57, RZ, P4, !PT ;  /* 0x0000003904037c10 */ /* 0x004fc6000a7fe4ff */
[----:B------:R1:W-:Y:S01]  /*a3c0*/  STL [R1+0x728], R7 ;  /* 0x0007280701007387 */ /* 0x0003e20000100800 */
[----:B------:R-:W-:Y:S02]  /*a3d0*/  UIMAD UR52, UR13, 0x15, URZ ;  /* 0x000000150d3478a4 */ /* 0x000fe4000f8e023f */
[----:B------:R-:W-:Y:S01]  /*a3e0*/  USHF.R.S32.HI UR53, URZ, 0x1f, UR58 ;  /* 0x0000001f3f357899 */ /* 0x000fe2000801143a */
[----:B------:R2:W-:Y:S01]  /*a3f0*/  STL [R1+0x6f4], R3 ;  /* 0x0006f40301007387 */ /* 0x0005e20000100800 */
[----:B0-----:R-:W-:Y:S02]  /*a400*/  IADD3 R8, P4, R6, UR54, RZ ;  /* 0x0000003606087c10 */ /* 0x001fe4000ff9e0ff */
[----:B-1----:R-:W-:-:S03]  /*a410*/  IADD3.X R7, R2, UR55, RZ, P3, !PT ;  /* 0x0000003702077c10 */ /* 0x002fc60009ffe4ff */
[----:B------:R0:W-:Y:S01]  /*a420*/  STL [R1+0x730], R8 ;  /* 0x0007300801007387 */ /* 0x0001e20000100800 */
[----:B--2---:R-:W-:-:S03]  /*a430*/  IADD3 R3, P3, R5, UR54, RZ ;  /* 0x0000003605037c10 */ /* 0x004fc6000ff7e0ff */
[----:B------:R1:W-:Y:S01]  /*a440*/  STL [R1+0x6fc], R7 ;  /* 0x0006fc0701007387 */ /* 0x0003e20000100800 */
[----:B------:R-:W-:-:S03]  /*a450*/  UIMAD UR50, UR13, 0x14, URZ ;  /* 0x000000140d3278a4 */ /* 0x000fc6000f8e023f */
        /* <DEDUP_REMOVED lines=42> */
[----:B------:R-:W-:Y:S02]  /*a700*/  USHF.L.U32 UR43, UR13, 0x4, URZ ;  /* 0x000000040d2b7899 */ /* 0x000fe4000800063f */
        /* <DEDUP_REMOVED lines=76> */
[----:B------:R-:W-:-:S03]  /*abd0*/  USHF.L.U32 UR27, UR13, 0x3, URZ ;  /* 0x000000030d1b7899 */ /* 0x000fc6000800063f */
        /* <DEDUP_REMOVED lines=71> */
[----:B--2---:R-:W-:-:S03]  /*b050*/  IADD3 R3, P6, R6, UR15, RZ ;  /* 0x0000000f06037c10 */ /* 0x004fc6000ffde0ff */
[----:B------:R1:W-:Y:S01]  /*b060*/  STL [R1+0x834], R7 ;  /* 0x0008340701007387 */ /* 0x0003e20000100800 */
[----:B------:R-:W-:-:S03]  /*b070*/  USHF.R.S32.HI UR18, URZ, 0x1f, UR19 ;  /* 0x0000001f3f127899 */ /* 0x000fc60008011413 */
[----:B------:R2:W-:Y:S01]  /*b080*/  STL [R1+0x870], R3 ;  /* 0x0008700301007387 */ /* 0x0005e20000100800 */
[----:B0-----:R-:W-:Y:S02]  /*b090*/  IADD3.X R8, R2, UR16, RZ, P5, !PT ;  /* 0x0000001002087c10 */ /* 0x001fe4000affe4ff */
[----:B-1----:R-:W-:-:S03]  /*b0a0*/  IADD3 R7, P5, R5, UR15, RZ ;  /* 0x0000000f05077c10 */ /* 0x002fc6000ffbe0ff */
[----:B------:R-:W-:Y:S01]  /*b0b0*/  STL [R1+0x83c], R8 ;  /* 0x00083c0801007387 */ /* 0x000fe20000100800 */
[----:B--2---:R-:W-:-:S03]  /*b0c0*/  IADD3.X R3, R4, UR16, RZ, P4, !PT ;  /* 0x0000001004037c10 */ /* 0x004fc6000a7fe4ff */
[----:B------:R0:W-:Y:S01]  /*b0d0*/  STL [R1+0x878], R7 ;  /* 0x0008780701007387 */ /* 0x0001e20000100800 */
[----:B------:R-:W-:Y:S01]  /*b0e0*/  IADD3 R6, P4, R6, UR13, RZ ;  /* 0x0000000d06067c10 */ /* 0x000fe2000ff9e0ff */
[----:B------:R-:W-:Y:S02]  /*b0f0*/  USHF.R.S32.HI UR12, URZ, 0x1f, UR17 ;  /* 0x0000001f3f0c7899 */ /* 0x000fe40008011411 */
[----:B------:R1:W-:Y:S01]  /*b100*/  STL [R1+0x844], R3 ;  /* 0x0008440301007387 */ /* 0x0003e20000100800 */
[----:B0-----:R-:W-:-:S03]  /*b110*/  IADD3.X R7, R2, UR18, RZ, P3, !PT ;  /* 0x0000001202077c10 */ /* 0x001fc60009ffe4ff */
[----:B------:R0:W-:Y:S01]  /*b120*/  STL [R1+0x880], R6 ;  /* 0x0008800601007387 */ /* 0x0001e20000100800 */
[----:B-1----:R-:W-:-:S03]  /*b130*/  IADD3 R3, P3, R5, UR13, RZ ;  /* 0x0000000d05037c10 */ /* 0x002fc6000ff7e0ff */
[----:B------:R-:W-:Y:S01]  /*b140*/  STL [R1+0x84c], R7 ;  /* 0x00084c0701007387 */ /* 0x000fe20000100800 */
[----:B------:R-:W-:Y:S01]  /*b150*/  USHF.R.S32.HI UR11, URZ, 0x1f, UR15 ;  /* 0x0000001f3f0b7899 */ /* 0x000fe2000801140f */
[----:B------:R-:W-:Y:S01]  /*b160*/  IADD3.X R5, R2, UR12, RZ, P1, !PT ;  /* 0x0000000c02057c10 */ /* 0x000fe20008ffe4ff */
[----:B------:R-:W-:Y:S01]  /*b170*/  USHF.R.S32.HI UR9, URZ, 0x1f, UR13 ;  /* 0x0000001f3f097899 */ /* 0x000fe2000801140d */
[----:B------:R1:W-:Y:S01]  /*b180*/  STL [R1+0x888], R3 ;  /* 0x0008880301007387 */ /* 0x0003e20000100800 */
[----:B0-----:R-:W-:-:S05]  /*b190*/  IADD3.X R6, R4, UR18, RZ, P2, !PT ;  /* 0x0000001204067c10 */ /* 0x001fca00097fe4ff */
[----:B------:R0:W-:Y:S01]  /*b1a0*/  STL [R1+0x854], R6 ;  /* 0x0008540601007387 */ /* 0x0001e20000100800 */
[----:B-1----:R-:W-:-:S03]  /*b1b0*/  IADD3.X R3, R4, UR12, RZ, P0, !PT ;  /* 0x0000000c04037c10 */ /* 0x002fc600087fe4ff */
[----:B------:R1:W-:Y:S04]  /*b1c0*/  STL [R1+0x85c], R5 ;  /* 0x00085c0501007387 */ /* 0x0003e80000100800 */
[----:B------:R2:W-:Y:S01]  /*b1d0*/  STL [R1+0x864], R3 ;  /* 0x0008640301007387 */ /* 0x0005e20000100800 */
[----:B0-----:R-:W-:Y:S02]  /*b1e0*/  IADD3.X R6, R2, UR11, RZ, P6, !PT ;  /* 0x0000000b02067c10 */ /* 0x001fe4000b7fe4ff */
[----:B-1----:R-:W-:Y:S02]  /*b1f0*/  IADD3.X R5, R4, UR11, RZ, P5, !PT ;  /* 0x0000000b04057c10 */ /* 0x002fe4000affe4ff */
[----:B--2---:R-:W-:Y:S02]  /*b200*/  IADD3.X R3, R2, UR9, RZ, P4, !PT ;  /* 0x0000000902037c10 */ /* 0x004fe4000a7fe4ff */
[----:B------:R-:W-:Y:S01]  /*b210*/  IADD3.X R2, R4, UR9, RZ, P3, !PT ;  /* 0x0000000904027c10 */ /* 0x000fe20009ffe4ff */
[----:B------:R0:W-:Y:S04]  /*b220*/  STL [R1+0x86c], R6 ;  /* 0x00086c0601007387 */ /* 0x0001e80000100800 */
[----:B------:R0:W-:Y:S04]  /*b230*/  STL [R1+0x874], R5 ;  /* 0x0008740501007387 */ /* 0x0001e80000100800 */
[----:B------:R0:W-:Y:S04]  /*b240*/  STL [R1+0x884], R2 ;  /* 0x0008840201007387 */ /* 0x0001e80000100800 */
[----:B------:R0:W-:Y:S01]  /*b250*/  STL [R1+0x87c], R3 ;  /* 0x00087c0301007387 */ /* 0x0001e20000100800 */
[----:B------:R-:W-:Y:S01]  /*b260*/  USHF.L.U32 UR5, UR13, 0x6, URZ ;  /* 0x000000060d057899 */ /* 0x000fe2000800063f */
[----:B------:R-:W-:-:S02]  /*b270*/  CS2R R20, SRZ ;  /* 0x0000000000147805 */ /* 0x000fc4000001ff00 */
[----:B------:R-:W-:Y:S02]  /*b280*/  CS2R R22, SRZ ;  /* 0x0000000000167805 */ /* 0x000fe4000001ff00 */
[----:B------:R-:W-:Y:S02]  /*b290*/  CS2R R24, SRZ ;  /* 0x0000000000187805 */ /* 0x000fe4000001ff00 */
[----:B------:R-:W-:Y:S02]  /*b2a0*/  CS2R R26, SRZ ;  /* 0x00000000001a7805 */ /* 0x000fe4000001ff00 */
[----:B------:R-:W-:Y:S02]  /*b2b0*/  CS2R R28, SRZ ;  /* 0x00000000001c7805 */ /* 0x000fe4000001ff00 */
[----:B------:R-:W-:Y:S02]  /*b2c0*/  CS2R R30, SRZ ;  /* 0x00000000001e7805 */ /* 0x000fe4000001ff00 */
[----:B------:R-:W-:-:S02]  /*b2d0*/  CS2R R32, SRZ ;  /* 0x0000000000207805 */ /* 0x000fc4000001ff00 */
[----:B------:R-:W-:Y:S02]  /*b2e0*/  CS2R R34, SRZ ;  /* 0x0000000000227805 */ /* 0x000fe4000001ff00 */
[----:B------:R-:W-:Y:S02]  /*b2f0*/  CS2R R36, SRZ ;  /* 0x0000000000247805 */ /* 0x000fe4000001ff00 */
[----:B------:R-:W-:Y:S01]  /*b300*/  CS2R R38, SRZ ;  /* 0x0000000000267805 */ /* 0x000fe2000001ff00 */
[----:B0-----:R-:W-:-:S12]  /*b310*/  USHF.R.S32.HI UR10, URZ, 0x1f, UR5 ;  /* 0x0000001f3f0a7899 */ /* 0x001fd80008011405 */
.L_x_1:
[----:B-1----:R-:W2:Y:S01]  /*b320*/  LDL R5, [R1+0x358] ;  /* 0x0003580001057983 */ /* 0x002ea20000100800 */
[----:B------:R-:W0:Y:S03]  /*b330*/  LDC R2, c[0x0][0x230] ;  /* 0x00008c00ff027b82 */ /* 0x000e260000000800 */
[----:B--2---:R1:W-:Y:S04]  /*b340*/  STL [R1+0x1380], R5 ;  /* 0x0013800501007387 */ /* 0x0043e80000100800 */
[----:B------:R-:W2:Y:S04]  /*b350*/  LDL R4, [R1+0x35c] ;  /* 0x00035c0001047983 */ /* 0x000ea80000100800 */
[----:B-1----:R-:W0:Y:S04]  /*b360*/  LDL R5, [R1+0x428] ;  /* 0x0004280001057983 */ /* 0x002e280000100800 */
[----:B------:R-:W-:Y:S04]  /*b370*/  STL [R1+0x1354], R61 ;  /* 0x0013543d01007387 */ /* 0x000fe80000100800 */
[----:B------:R-:W-:Y:S04]  /*b380*/  STL [R1+0x135c], R61 ;  /* 0x00135c3d01007387 */ /* 0x000fe80000100800 */
[----:B------:R-:W-:Y:S04]  /*b390*/  STL [R1+0x1364], R61 ;  /* 0x0013643d01007387 */ /* 0x000fe80000100800 */
[----:B------:R-:W-:Y:S04]  /*b3a0*/  STL [R1+0x136c], R61 ;  /* 0x00136c3d01007387 */ /* 0x000fe80000100800 */
[----:B------:R-:W-:Y:S04]  /*b3b0*/  STL [R1+0x1374], R61 ;  /* 0x0013743d01007387 */ /* 0x000fe80000100800 */
[----:B------:R1:W-:Y:S04]  /*b3c0*/  STL [R1+0x137c], R61 ;  /* 0x00137c3d01007387 */ /* 0x0003e80000100800 */
        /* <DEDUP_REMOVED lines=41> */
[----:B-----5:R-:W-:Y:S04]  /*b660*/  STL [R1+0x10d0], R0 ;  /* 0x0010d00001007387 */ /* 0x020fe80000100800 */
        /* <DEDUP_REMOVED lines=35> */
[----:B------:R-:W-:Y:S04]  /*b8a0*/  STL.64 [R1+0x1018], R22 ;  /* 0x0010181601007387 */ /* 0x000fe80000100a00 */
        /* <DEDUP_REMOVED lines=57> */
[----:B------:R-:W-:Y:S01]  /*bc40*/  STL [R1+0x1220], R37 ;  /* 0x0012202501007387 */ /* 0x000fe20000100800 */
[----:B0-----:R-:W-:-:S03]  /*bc50*/  IMAD R2, R5, -0x40, R2 ;  /* 0xffffffc005027824 */ /* 0x001fc600078e0202 */
[----:B------:R-:W-:Y:S04]  /*bc60*/  STL [R1+0xfd4], R38 ;  /* 0x000fd42601007387 */ /* 0x000fe80000100800 */
[----:B------:R-:W-:Y:S04]  /*bc70*/  STL [R1+0x1224], R38 ;  /* 0x0012242601007387 */ /* 0x000fe80000100800 */
[----:B------:R-:W-:Y:S04]  /*bc80*/  STL [R1+0xfd0], R39 ;  /* 0x000fd02701007387 */ /* 0x000fe80000100800 */
[----:B------:R-:W-:Y:S04]  /*bc90*/  STL [R1+0x1228], R39 ;  /* 0x0012282701007387 */ /* 0x000fe80000100800 */
[----:B------:R-:W2:Y:S01]  /*bca0*/  LDL.LU R5, [R1+0x1380] ;  /* 0x0013800001057983 */ /* 0x000ea20000300800 */
[----:B------:R-:W-:-:S02]  /*bcb0*/  ISETP.GT.AND P0, PT, R2, RZ, PT ;  /* 0x000000ff0200720c */ /* 0x000fc40003f04270 */
[----:B-1----:R-:W-:-:S11]  /*bcc0*/  PRMT R61, RZ, 0x7610, R61 ;  /* 0x00007610ff3d7816 */ /* 0x002fd6000000003d */
[----:B--2---:R-:W2:Y:S04]  /*bcd0*/  @P0 LDG.E.U8 R61, desc[UR6][R4.64] ;  /* 0x00000006043d0981 */ /* 0x004ea8000c1e1100 */
[----:B--2---:R0:W-:Y:S04]  /*bce0*/  STL [R1+0x310], R61 ;  /* 0x0003103d01007387 */ /* 0x0041e80000100800 */
[----:B0-----:R-:W2:Y:S04]  /*bcf0*/  LDL.LU R61, [R1+0x137c] ;  /* 0x00137c00013d7983 */ /* 0x001ea80000300800 */
[----:B------:R-:W3:Y:S04]  /*bd00*/  LDL R4, [R1+0x360] ;  /* 0x0003600001047983 */ /* 0x000ee80000100800 */
[----:B------:R-:W3:Y:S01]  /*bd10*/  LDL R5, [R1+0x364] ;  /* 0x0003640001057983 */ /* 0x000ee20000100800 */
[----:B------:R-:W-:-:S02]  /*bd20*/  PRMT R60, RZ, 0x7610, R60 ;  /* 0x00007610ff3c7816 */ /* 0x000fc4000000003c */
[----:B---3--:R-:W-:-:S04]  /*bd30*/  @P0 LOP3.LUT R5, R5, R4, RZ, 0x3c, !PT ;  /* 0x0000000405050212 */ /* 0x008fc800078e3cff */
[----:B------:R-:W-:-:S04]  /*bd40*/  @P0 LOP3.LUT R4, R5, R4, RZ, 0x3c, !PT ;  /* 0x0000000405040212 */ /* 0x000fc800078e3cff */
[----:B------:R-:W-:-:S05]  /*bd50*/  @P0 LOP3.LUT R5, R5, R4, RZ, 0x3c, !PT ;  /* 0x0000000405050212 */ /* 0x000fca00078e3cff */
[----:B------:R-:W3:Y:S01]  /*bd60*/  @P0 LDG.E.U8 R60, desc[UR6][R4.64] ;  /* 0x00000006043c0981 */ /* 0x000ee2000c1e1100 */
[----:B------:R-:W-:-:S03]  /*bd70*/  ISETP.GT.AND P1, PT, R2, 0x1, PT ;  /* 0x000000010200780c */ /* 0x000fc60003f24270 */
[----:B---3--:R0:W-:Y:S04]  /*bd80*/  STL [R1+0x30c], R60 ;  /* 0x00030c3c01007387 */ /* 0x0081e80000100800 */
[----:B0-----:R-:W3:Y:S04]  /*bd90*/  LDL.LU R60, [R1+0x1378] ;  /* 0x00137800013c7983 */ /* 0x001ee80000300800 */
[----:B------:R-:W4:Y:S04]  /*bda0*/  LDL R4, [R1+0x884] ;  /* 0x0008840001047983 */ /* 0x000f280000100800 */
[----:B------:R-:W4:Y:S01]  /*bdb0*/  LDL R5, [R1+0x888] ;  /* 0x0008880001057983 */ /* 0x000f220000100800 */
[----:B--2---:R-:W-:-:S02]  /*bdc0*/  PRMT R61, RZ, 0x7610, R61 ;  /* 0x00007610ff3d7816 */ /* 0x004fc4000000003d */
[----:B----4-:R-:W-:-:S04]  /*bdd0*/  @P1 LOP3.LUT R5, R5, R4, RZ, 0x3c, !PT ;  /* 0x0000000405051212 */ /* 0x010fc800078e3cff */
[----:B------:R-:W-:-:S04]  /*bde0*/  @P1 LOP3.LUT R4, R5, R4, RZ, 0x3c, !PT ;  /* 0x0000000405041212 */ /* 0x000fc800078e3cff */
[----:B------:R-:W-:-:S05]  /*bdf0*/  @P1 LOP3.LUT R5, R5, R4, RZ, 0x3c, !PT ;  /* 0x0000000405051212 */ /* 0x000fca00078e3cff */
[----:B------:R-:W2:Y:S04]  /*be00*/  @P1 LDG.E.U8 R61, desc[UR6][R4.64] ;  /* 0x00000006043d1981 */ /* 0x000ea8000c1e1100 */
[----:B--2---:R0:W-:Y:S04]  /*be10*/  STL [R1+0x308], R61 ;  /* 0x0003083d01007387 */ /* 0x0041e80000100800 */
[----:B0-----:R-:W2:Y:S04]  /*be20*/  LDL.LU R61, [R1+0x1374] ;  /* 0x00137400013d7983 */ /* 0x001ea80000300800 */
[----:B------:R-:W4:Y:S04]  /*be30*/  LDL R4, [R1+0x87c] ;  /* 0x00087c0001047983 */ /* 0x000f280000100800 */
[----:B------:R-:W4:Y:S01]  /*be40*/  LDL R5, [R1+0x880] ;  /* 0x0008800001057983 */ /* 0x000f220000100800 */
[----:B---3--:R-:W-:-:S02]  /*be50*/  PRMT R60, RZ, 0x7610, R60 ;  /* 0x00007610ff3c7816 */ /* 0x008fc4000000003c */
[----:B----4-:R-:W-:-:S04]  /*be60*/  @P1 LOP3.LUT R5, R5, R4, RZ, 0x3c, !PT ;  /* 0x0000000405051212 */ /* 0x010fc800078e3cff */
        /* <DEDUP_REMOVED lines=84> */
[----:B------:R-:W-:-:S02]  /*c3b0*/  PRMT R59, RZ, 0x7610, R59 ;  /* 0x00007610ff3b7816 */ /* 0x000fc4000000003b */
[----:B----4-:R-:W-:-:S04]  /*c3c0*/  @P0 LOP3.LUT R5, R5, R4, RZ, 0x3c, !PT ;  /* 0x0000000405050212 */ /* 0x010fc800078e3cff */
[----:B------:R-:W-:-:S04]  /*c3d0*/  @P0 LOP3.LUT R4, R5, R4, RZ, 0x3c, !PT ;  /* 0x0000000405040212 */ /* 0x000fc800078e3cff */
[----:B------:R-:W-:-:S05]  /*c3e0*/  @P0 LOP3.LUT R5, R5, R4, RZ, 0x3c, !PT ;  /* 0x0000000405050212 */ /* 0x000fca00078e3cff */
[----:B------:R-:W4:Y:S04]  /*c3f0*/  @P0 LDG.E.U8 R59, desc[UR6][R4.64] ;  /* 0x00000006043b0981 */ /* 0x000f28000c1e1100 */
[----:B----4-:R0:W-:Y:S04]  /*c400*/  STL [R1+0x2e0], R59 ;  /* 0x0002e03b01007387 */ /* 0x0101e80000100800 */
[----:B0-----:R-:W4:Y:S04]  /*c410*/  LDL.LU R59, [R1+0x134c] ;  /* 0x00134c00013b7983 */ /* 0x001f280000300800 */
[----:B------:R-:W2:Y:S04]  /*c420*/  LDL R4, [R1+0x82c] ;  /* 0x00082c0001047983 */ /* 0x000ea80000100800 */
[----:B------:R-:W2:Y:S01]  /*c430*/  LDL R5, [R1+0x830] ;  /* 0x0008300001057983 */ /* 0x000ea20000100800 */
[----:B------:R-:W-:-:S02]  /*c440*/  PRMT R39, RZ, 0x7610, R39 ;  /* 0x00007610ff277816 */ /* 0x000fc40000000027 */
[----:B--2---:R-:W-:-:S04]  /*c450*/  @P0 LOP3.LUT R5, R5, R4, RZ, 0x3c, !PT ;  /* 0x0000000405050212 */ /* 0x004fc800078e3cff */
[----:B------:R-:W-:-:S04]  /*c460*/  @P0 LOP3.LUT R4, R5, R4, RZ, 0x3c, !PT ;  /* 0x0000000405040212 */ /* 0x000fc800078e3cff */
[----:B------:R-:W-:-:S05]  /*c470*/  @P0 LOP3.LUT R5, R5, R4, RZ, 0x3c, !PT ;  /* 0x0000000405050212 */ /* 0x000fca00078e3cff */
[----:B------:R-:W2:Y:S04]  /*c480*/  @P0 LDG.E.U8 R39, desc[UR6][R4.64] ;  /* 0x0000000604270981 */ /* 0x000ea8000c1e1100 */
[----:B------:R-:W3:Y:S04]  /*c490*/  LDL R4, [R1+0x824] ;  /* 0x0008240001047983 */ /* 0x000ee80000100800 */
[----:B------:R-:W3:Y:S01]  /*c4a0*/  LDL R5, [R1+0x828] ;  /* 0x0008280001057983 */ /* 0x000ee20000100800 */
[----:B------:R-:W-:Y:S02]  /*c4b0*/  ISETP.GT.AND P1, PT, R2, 0x7, PT ;  /* 0x000000070200780c */ /* 0x000fe40003f24270 */
[----:B------:R-:W-:Y:S01]  /*c4c0*/  PRMT R38, RZ, 0x7610, R38 ;  /* 0x00007610ff267816 */ /* 0x000fe20000000026 */
[----:B--2---:R-:W-:Y:S10]  /*c4d0*/  STL [R1+0x122c], R39 ;  /* 0x00122c2701007387 */ /* 0x004ff40000100800 */
[----:B---3--:R-:W-:-:S04]  /*c4e0*/  @P1 LOP3.LUT R5, R5, R4, RZ, 0x3c, !PT ;  /* 0x0000000405051212 */ /* 0x008fc800078e3cff */
[----:B------:R-:W-:-:S04]  /*c4f0*/  @P1 LOP3.LUT R4, R5, R4, RZ, 0x3c, !PT ;  /* 0x0000000405041212 */ /* 0x000fc800078e3cff */
[----:B------:R-:W-:-:S05]  /*c500*/  @P1 LOP3.LUT R5, R5, R4, RZ, 0x3c, !PT ;  /* 0x0000000405051212 */ /* 0x000fca00078e3cff */
[----:B------:R-:W2:Y:S04]  /*c510*/  @P1 LDG.E.U8 R38, desc[UR6][R4.64] ;  /* 0x0000000604261981 */ /* 0x000ea8000c1e1100 */
[----:B------:R-:W3:Y:S04]  /*c520*/  LDL R4, [R1+0x81c] ;  /* 0x00081c0001047983 */ /* 0x000ee80000100800 */
[----:B------:R-:W3:Y:S01]  /*c530*/  LDL R5, [R1+0x820] ;  /* 0x0008200001057983 */ /* 0x000ee20000100800 */
[----:B------:R-:W-:-:S03]  /*c540*/  PRMT R37, RZ, 0x7610, R37 ;  /* 0x00007610ff257816 */ /* 0x000fc60000000025 */
[----:B--2---:R-:W-:Y:S01]  /*c550*/  STL [R1+0x1230], R38 ;  /* 0x0012302601007387 */ /* 0x004fe20000100800 */
[----:B---3--:R-:W-:-:S04]  /*c560*/  @P1 LOP3.LUT R5, R5, R4, RZ, 0x3c, !PT ;  /* 0x0000000405051212 */ /* 0x008fc800078e3cff */
[----:B------:R-:W-:-:S04]  /*c570*/  @P1 LOP3.LUT R4, R5, R4, RZ, 0x3c, !PT ;  /* 0x0000000405041212 */ /* 0x000fc800078e3cff */
[----:B------:R-:W-:-:S05]  /*c580*/  @P1 LOP3.LUT R5, R5, R4, RZ, 0x3c, !PT ;  /* 0x0000000405051212 */ /* 0x000fca00078e3cff */
[----:B------:R0:W2:Y:S04]  /*c590*/  @P1 LDG.E.U8 R37, desc[UR6][R4.64] ;  /* 0x0000000604251981 */ /* 0x0000a8000c1e1100 */
[----:B------:R-:W0:Y:S04]  /*c5a0*/  LDL R4, [R1+0x814] ;  /* 0x0008140001047983 */ /* 0x000e280000100800 */
[----:B------:R-:W0:Y:S01]  /*c5b0*/  LDL R5, [R1+0x818] ;  /* 0x0008180001057983 */ /* 0x000e220000100800 */
[----:B------:R-:W-:Y:S02]  /*c5c0*/  ISETP.GT.AND P2, PT, R2, 0x8, PT ;  /* 0x000000080200780c */ /* 0x000fe40003f44270 */
[----:B------:R-:W-:-:S11]  /*c5d0*/  PRMT R58, RZ, 0x7610, R58 ;  /* 0x00007610ff3a7816 */ /* 0x000fd6000000003a */
[----:B0-----:R-:W-:-:S04]  /*c5e0*/  @P2 LOP3.LUT R5, R5, R4, RZ, 0x3c, !PT ;  /* 0x0000000405052212 */ /* 0x001fc800078e3cff */
[----:B------:R-:W-:-:S04]  /*c5f0*/  @P2 LOP3.LUT R4, R5, R4, RZ, 0x3c, !PT ;  /* 0x0000000405042212 */ /* 0x000fc800078e3cff */
[----:B------:R-:W-:-:S05]  /*c600*/  @P2 LOP3.LUT R5, R5, R4, RZ, 0x3c, !PT ;  /* 0x0000000405052212 */ /* 0x000fca00078e3cff */
[----:B------:R-:W3:Y:S04]  /*c610*/  @P2 LDG.E.U8 R58, desc[UR6][R4.64] ;  /* 0x00000006043a2981 */ /* 0x000ee8000c1e1100 */
[----:B--2---:R-:W-:Y:S04]  /*c620*/  STL [R1+0x1234], R37 ;  /* 0x0012342501007387 */ /* 0x004fe80000100800 */
[----:B---3--:R0:W-:Y:S04]  /*c630*/  STL [R1+0x2d8], R58 ;  /* 0x0002d83a01007387 */ /* 0x0081e80000100800 */
        /* <DEDUP_REMOVED lines=26> */
[----:B------:R-:W2:Y:S01]  /*c7e0*/  @P0 LDG.E.U8 R55, desc[UR6][R4.64] ;  /* 0x0000000604370981 */ /* 0x000ea2000c1e1100 */
[----:B------:R-:W-:-:S03]  /*c7f0*/  ISETP.GT.AND P1, PT, R2, 0xa, PT ;  /* 0x0000000a0200780c */ /* 0x000fc60003f24270 */
        /* <DEDUP_REMOVED lines=8> */
[----:B------:R-:W3:Y:S04]  /*c880*/  @P1 LDG.E.U8 R49, desc[UR6][R4.64] ;  /* 0x0000000604311981 */ /* 0x000ee8000c1e1100 */
        /* <DEDUP_REMOVED lines=8> */
[----:B------:R-:W4:Y:S01]  /*c910*/  @P1 LDG.E.U8 R54, desc[UR6][R4.64] ;  /* 0x0000000604361981 */ /* 0x000f22000c1e1100 */
[----:B------:R-:W-:-:S03]  /*c920*/  ISETP.GT.AND P2, PT, R2, 0xb, PT ;  /* 0x0000000b0200780c */ /* 0x000fc60003f44270 */
        /* <DEDUP_REMOVED lines=324> */
[----:B------:R-:W2:Y:S04]  /*dd70*/  LDL R4, [R1+0x6cc] ;  /* 0x0006cc0001047983 */ /* 0x000ea80000100800 */
[----:B------:R-:W2:Y:S01]  /*dd80*/  LDL R5, [R1+0x6d0] ;  /* 0x0006d00001057983 */ /* 0x000ea20000100800 */
[----:B------:R-:W-:-:S03]  /*dd90*/  PRMT R29, RZ, 0x7610, R29 ;  /* 0x00007610ff1d7816 */ /* 0x000fc6000000001d */
[----:B----4-:R-:W-:Y:S01]  /*dda0*/  STL [R1+0x1258], R31 ;  /* 0x0012581f01007387 */ /* 0x010fe20000100800 */
[----:B--2---:R-:W-:-:S04]  /*ddb0*/  @P1 LOP3.LUT R5, R5, R4, RZ, 0x3c, !PT ;  /* 0x0000000405051212 */ /* 0x004fc800078e3cff */
[----:B------:R-:W-:-:S04]  /*ddc0*/  @P1 LOP3.LUT R4, R5, R4, RZ, 0x3c, !PT ;  /* 0x0000000405041212 */ /* 0x000fc800078e3cff */
[----:B------:R-:W-:-:S05]  /*ddd0*/  @P1 LOP3.LUT R5, R5, R4, RZ, 0x3c, !PT ;  /* 0x0000000405051212 */ /* 0x000fca00078e3cff */
[----:B------:R-:W2:Y:S04]  /*dde0*/  @P1 LDG.E.U8 R29, desc[UR6][R4.64] ;  /* 0x00000006041d1981 */ /* 0x000ea8000c1e1100 */
[----:B------:R-:W4:Y:S04]  /*ddf0*/  LDL R4, [R1+0x6c4] ;  /* 0x0006c40001047983 */ /* 0x000f280000100800 */
[----:B------:R-:W4:Y:S01]  /*de00*/  LDL R5, [R1+0x6c8] ;  /* 0x0006c80001057983 */ /* 0x000f220000100800 */
[----:B------:R-:W-:Y:S02]  /*de10*/  ISETP.GT.AND P2, PT, R2, 0x1d, PT ;  /* 0x0000001d0200780c */ /* 0x000fe40003f44270 */
[----:B------:R-:W-:Y:S01]  /*de20*/  PRMT R28, RZ, 0x7610, R28 ;  /* 0x00007610ff1c7816 */ /* 0x000fe2000000001c */
[----:B--2---:R-:W-:Y:S10]  /*de30*/  STL [R1+0x125c], R29 ;  /* 0x00125c1d01007387 */ /* 0x004ff40000100800 */
[----:B----4-:R-:W-:-:S04]  /*de40*/  @P2 LOP3.LUT R5, R5, R4, RZ, 0x3c, !PT ;  /* 0x0000000405052212 */ /* 0x010fc800078e3cff */
[----:B------:R-:W-:-:S04]  /*de50*/  @P2 LOP3.LUT R4, R5, R4, RZ, 0x3c, !PT ;  /* 0x0000000405042212 */ /* 0x000fc800078e3cff */
[----:B------:R-:W-:-:S05]  /*de60*/  @P2 LOP3.LUT R5, R5, R4, RZ, 0x3c, !PT ;  /* 0x0000000405052212 */ /* 0x000fca00078e3cff */
[----:B------:R-:W2:Y:S04]  /*de70*/  @P2 LDG.E.U8 R28, desc[UR6][R4.64] ;  /* 0x00000006041c2981 */ /* 0x000ea8000c1e1100 */
[----:B------:R-:W4:Y:S04]  /*de80*/  LDL R4, [R1+0x6bc] ;  /* 0x0006bc0001047983 */ /* 0x000f280000100800 */
[----:B------:R-:W4:Y:S01]  /*de90*/  LDL R5, [R1+0x6c0] ;  /* 0x0006c00001057983 */ /* 0x000f220000100800 */
[----:B------:R-:W-:-:S03]  /*dea0*/  PRMT R35, RZ, 0x7610, R35 ;  /* 0x00007610ff237816 */ /* 0x000fc60000000023 */
[----:B--2---:R-:W-:Y:S01]  /*deb0*/  STL [R1+0x1260], R28 ;  /* 0x0012601c01007387 */ /* 0x004fe20000100800 */
[----:B----4-:R-:W-:-:S04]  /*dec0*/  @P2 LOP3.LUT R5, R5, R4, RZ, 0x3c, !PT ;  /* 0x0000000405052212 */ /* 0x010fc800078e3cff */
[----:B------:R-:W-:-:S04]  /*ded0*/  @P2 LOP3.LUT R4, R5, R4, RZ, 0x3c, !PT ;  /* 0x0000000405042212 */ /* 0x000fc800078e3cff */
[----:B------:R-:W-:-:S05]  /*dee0*/  @P2 LOP3.LUT R5, R5, R4, RZ, 0x3c, !PT ;  /* 0x0000000405052212 */ /* 0x000fca00078e3cff */
[----:B------:R-:W2:Y:S04]  /*def0*/  @P2 LDG.E.U8 R35, desc[UR6][R4.64] ;  /* 0x0000000604232981 */ /* 0x000ea8000c1e1100 */
[----:B------:R-:W4:Y:S04]  /*df00*/  LDL R4, [R1+0x6b4] ;  /* 0x0006b40001047983 */ /* 0x000f280000100800 */
[----:B------:R-:W4:Y:S01]  /*df10*/  LDL R5, [R1+0x6b8] ;  /* 0x0006b80001057983 */ /* 0x000f220000100800 */
[----:B------:R-:W-:Y:S02]  /*df20*/  ISETP.GT.AND P0, PT, R2, 0x1e, PT ;  /* 0x0000001e0200780c */ /* 0x000fe40003f04270 */
[----:B------:R-:W-:Y:S01]  /*df30*/  PRMT R24, RZ, 0x7610, R24 ;  /* 0x00007610ff187816 */ /* 0x000fe20000000018 */
[----:B--2---:R0:W-:Y:S04]  /*df40*/  STL [R1+0x1264], R35 ;  /* 0x0012642301007387 */ /* 0x0041e80000100800 */
[----:B0-----:R-:W2:Y:S06]  /*df50*/  LDL R35, [R1+0x6b0] ;  /* 0x0006b00001237983 */ /* 0x001eac0000100800 */
[----:B----4-:R-:W-:-:S04]  /*df60*/  @P0 LOP3.LUT R5, R5, R4, RZ, 0x3c, !PT ;  /* 0x0000000405050212 */ /* 0x010fc800078e3cff */
[----:B------:R-:W-:-:S04]  /*df70*/  @P0 LOP3.LUT R4, R5, R4, RZ, 0x3c, !PT ;  /* 0x0000000405040212 */ /* 0x000fc800078e3cff */
[----:B------:R-:W-:-:S05]  /*df80*/  @P0 LOP3.LUT R5, R5, R4, RZ, 0x3c, !PT ;  /* 0x0000000405050212 */ /* 0x000fca00078e3cff */
[----:B------:R2:W4:Y:S04]  /*df90*/  @P0 LDG.E.U8 R24, desc[UR6][R4.64] ;  /* 0x0000000604180981 */ /* 0x000528000c1e1100 */
[----:B------:R-:W3:Y:S01]  /*dfa0*/  LDL R5, [R1+0x6ac] ;  /* 0x0006ac0001057983 */ /* 0x000ee20000100800 */
[----:B------:R-:W-:Y:S01]  /*dfb0*/  PRMT R25, RZ, 0x7610, R25 ;  /* 0x00007610ff197816 */ /* 0x000fe20000000019 */
[----:B--2---:R-:W-:Y:S02]  /*dfc0*/  @P0 IMAD.MOV.U32 R4, RZ, RZ, R35 ;  /* 0x000000ffff040224 */ /* 0x004fe400078e0023 */
[----:B----4-:R-:W-:Y:S01]  /*dfd0*/  STL [R1+0x1268], R24 ;  /* 0x0012681801007387 */ /* 0x010fe20000100800 */
[----:B------:R-:W-:Y:S02]  /*dfe0*/  ISETP.GT.AND P1, PT, R2, 0x1f, PT ;  /* 0x0000001f0200780c */ /* 0x000fe40003f24270 */
[----:B------:R-:W-:Y:S01]  /*dff0*/  PRMT R26, RZ, 0x7610, R26 ;  /* 0x00007610ff1a7816 */ /* 0x000fe2000000001a */
[----:B------:R-:W2:Y:S04]  /*e000*/  LDL R35, [R1+0x690] ;  /* 0x0006900001237983 */ /* 0x000ea80000100800 */
[----:B---3--:R-:W3:Y:S04]  /*e010*/  @P0 LDG.E.U8 R25, desc[UR6][R4.64] ;  /* 0x0000000604190981 */ /* 0x008ee8000c1e1100 */
[----:B------:R-:W4:Y:S04]  /*e020*/  LDL R4, [R1+0x6a4] ;  /* 0x0006a40001047983 */ /* 0x000f280000100800 */
[----:B------:R-:W4:Y:S04]  /*e030*/  LDL R5, [R1+0x6a8] ;  /* 0x0006a80001057983 */ /* 0x000f280000100800 */
[----:B---3--:R-:W-:Y:S01]  /*e040*/  STL [R1+0x126c], R25 ;  /* 0x00126c1901007387 */ /* 0x008fe20000100800 */
[----:B----4-:R-:W-:-:S04]  /*e050*/  @P1 LOP3.LUT R5, R5, R4, RZ, 0x3c, !PT ;  /* 0x0000000405051212 */ /* 0x010fc800078e3cff */
[----:B------:R-:W-:-:S04]  /*e060*/  @P1 LOP3.LUT R4, R5, R4, RZ, 0x3c, !PT ;  /* 0x0000000405041212 */ /* 0x000fc800078e3cff */
[----:B------:R-:W-:-:S05]  /*e070*/  @P1 LOP3.LUT R5, R5, R4, RZ, 0x3c, !PT ;  /* 0x0000000405051212 */ /* 0x000fca00078e3cff */
[----:B------:R-:W3:Y:S04]  /*e080*/  @P1 LDG.E.U8 R26, desc[UR6][R4.64] ;  /* 0x00000006041a1981 */ /* 0x000ee8000c1e1100 */
[----:B------:R-:W4:Y:S04]  /*e090*/  LDL R4, [R1+0x69c] ;  /* 0x00069c0001047983 */ /* 0x000f280000100800 */
[----:B------:R-:W4:Y:S01]  /*e0a0*/  LDL R5, [R1+0x6a0] ;  /* 0x0006a00001057983 */ /* 0x000f220000100800 */
[----:B------:R-:W-:-:S03]  /*e0b0*/  PRMT R27, RZ, 0x7610, R27 ;  /* 0x00007610ff1b7816 */ /* 0x000fc6000000001b */
[----:B---3--:R-:W-:Y:S01]  /*e0c0*/  STL [R1+0x1270], R26 ;  /* 0x0012701a01007387 */ /* 0x008fe20000100800 */
[----:B----4-:R-:W-:-:S04]  /*e0d0*/  @P1 LOP3.LUT R5, R5, R4, RZ, 0x3c, !PT ;  /* 0x0000000405051212 */ /* 0x010fc800078e3cff */
[----:B------:R-:W-:-:S04]  /*e0e0*/  @P1 LOP3.LUT R4, R5, R4, RZ, 0x3c, !PT ;  /* 0x0000000405041212 */ /* 0x000fc800078e3cff */
[----:B------:R-:W-:-:S05]  /*e0f0*/  @P1 LOP3.LUT R5, R5, R4, RZ, 0x3c, !PT ;  /* 0x0000000405051212 */ /* 0x000fca00078e3cff */
[----:B------:R-:W3:Y:S04]  /*e100*/  @P1 LDG.E.U8 R27, desc[UR6][R4.64] ;  /* 0x00000006041b1981 */ /* 0x000ee8000c1e1100 */
[----:B------:R-:W4:Y:S04]  /*e110*/  LDL R4, [R1+0x694] ;  /* 0x0006940001047983 */ /* 0x000f280000100800 */
[----:B------:R-:W4:Y:S01]  /*e120*/  LDL R5, [R1+0x698] ;  /* 0x0006980001057983 */ /* 0x000f220000100800 */
[----:B------:R-:W-:Y:S02]  /*e130*/  ISETP.GT.AND P2, PT, R2, 0x20, PT ;  /* 0x000000200200780c */ /* 0x000fe40003f44270 */
[----:B------:R-:W-:Y:S01]  /*e140*/  PRMT R29, RZ, 0x7610, R29 ;  /* 0x00007610ff1d7816 */ /* 0x000fe2000000001d */
[----:B---3--:R0:W-:Y:S10]  /*e150*/  STL [R1+0x1274], R27 ;  /* 0x0012741b01007387 */ /* 0x0081f40000100800 */
[----:B----4-:R-:W-:-:S04]  /*e160*/  @P2 LOP3.LUT R5, R5, R4, RZ, 0x3c, !PT ;  /* 0x0000000405052212 */ /* 0x010fc800078e3cff */
[----:B------:R-:W-:-:S04]  /*e170*/  @P2 LOP3.LUT R4, R5, R4, RZ, 0x3c, !PT ;  /* 0x0000000405042212 */ /* 0x000fc800078e3cff */
[----:B------:R-:W-:-:S05]  /*e180*/  @P2 LOP3.LUT R5, R5, R4, RZ, 0x3c, !PT ;  /* 0x0000000405052212 */ /* 0x000fca00078e3cff */
[----:B------:R2:W3:Y:S04]  /*e190*/  @P2 LDG.E.U8 R29, desc[UR6][R4.64] ;  /* 0x00000006041d2981 */ /* 0x0004e8000c1e1100 */
[----:B------:R-:W4:Y:S01]  /*e1a0*/  LDL R5, [R1+0x68c] ;  /* 0x00068c0001057983 */ /* 0x000f220000100800 */
[----:B------:R-:W-:Y:S01]  /*e1b0*/  PRMT R28, RZ, 0x7610, R28 ;  /* 0x00007610ff1c7816 */ /* 0x000fe2000000001c */
[----:B--2---:R-:W-:Y:S02]  /*e1c0*/  @P2 IMAD.MOV.U32 R4, RZ, RZ, R35 ;  /* 0x000000ffff042224 */ /* 0x004fe400078e0023 */
[----:B---3--:R1:W-:Y:S01]  /*e1d0*/  STL [R1+0x12b0], R29 ;  /* 0x0012b01d01007387 */ /* 0x0083e20000100800 */
[----:B------:R-:W-:Y:S02]  /*e1e0*/  ISETP.GT.AND P0, PT, R2, 0x21, PT ;  /* 0x000000210200780c */ /* 0x000fe40003f04270 */
[----:B0-----:R-:W-:Y:S01]  /*e1f0*/  PRMT R27, RZ, 0x7610, R27 ;  /* 0x00007610ff1b7816 */ /* 0x001fe2000000001b */
[----:B------:R-:W2:Y:S04]  /*e200*/  LDL R35, [R1+0x670] ;  /* 0x0006700001237983 */ /* 0x000ea80000100800 */
[----:B----4-:R-:W3:Y:S04]  /*e210*/  @P2 LDG.E.U8 R28, desc[UR6][R4.64] ;  /* 0x00000006041c2981 */ /* 0x010ee8000c1e1100 */
[----:B-1----:R-:W4:Y:S04]  /*e220*/  LDL R29, [R1+0x680] ;  /* 0x00068000011d7983 */ /* 0x002f280000100800 */
[----:B------:R-:W2:Y:S04]  /*e230*/  LDL R4, [R1+0x684] ;  /* 0x0006840001047983 */ /* 0x000ea80000100800 */
[----:B------:R-:W2:Y:S04]  /*e240*/  LDL R5, [R1+0x688] ;  /* 0x0006880001057983 */ /* 0x000ea80000100800 */
[----:B---3--:R0:W-:Y:S04]  /*e250*/  STL [R1+0x12b4], R28 ;  /* 0x0012b41c01007387 */ /* 0x0081e80000100800 */
[----:B0-----:R-:W3:Y:S01]  /*e260*/  LDL R28, [R1+0x67c] ;  /* 0x00067c00011c7983 */ /* 0x001ee20000100800 */
[----:B--2---:R-:W-:-:S04]  /*e270*/  @P0 LOP3.LUT R5, R5, R4, RZ, 0x3c, !PT ;  /* 0x0000000405050212 */ /* 0x004fc800078e3cff */
[----:B------:R-:W-:-:S04]  /*e280*/  @P0 LOP3.LUT R4, R5, R4, RZ, 0x3c, !PT ;  /* 0x0000000405040212 */ /* 0x000fc800078e3cff */
[----:B------:R-:W-:-:S05]  /*e290*/  @P0 LOP3.LUT R5, R5, R4, RZ, 0x3c, !PT ;  /* 0x0000000405050212 */ /* 0x000fca00078e3cff */
[----:B------:R4:W2:Y:S01]  /*e2a0*/  @P0 LDG.E.U8 R27, desc[UR6][R4.64] ;  /* 0x00000006041b0981 */ /* 0x0008a2000c1e1100 */
[----:B------:R-:W-:Y:S01]  /*e2b0*/  PRMT R26, RZ, 0x7610, R26 ;  /* 0x00007610ff1a7816 */ /* 0x000fe2000000001a */
[----:B----4-:R-:W-:Y:S02]  /*e2c0*/  @P0 IMAD.MOV.U32 R4, RZ, RZ, R29 ;  /* 0x000000ffff040224 */ /* 0x010fe400078e001d */
[----:B---3--:R-:W-:-:S05]  /*e2d0*/  @P0 IMAD.MOV.U32 R5, RZ, RZ, R28 ;  /* 0x000000ffff050224 */ /* 0x008fca00078e001c */
[----:B------:R-:W3:Y:S04]  /*e2e0*/  @P0 LDG.E.U8 R26, desc[UR6][R4.64] ;  /* 0x00000006041a0981 */ /* 0x000ee8000c1e1100 */
[----:B--2---:R0:W-:Y:S04]  /*e2f0*/  STL [R1+0x12b8], R27 ;  /* 0x0012b81b01007387 */ /* 0x0041e80000100800 */
[----:B------:R-:W2:Y:S04]  /*e300*/  LDL R4, [R1+0x674] ;  /* 0x0006740001047983 */ /* 0x000ea80000100800 */
[----:B------:R-:W2:Y:S01]  /*e310*/  LDL R5, [R1+0x678] ;  /* 0x0006780001057983 */ /* 0x000ea20000100800 */
[----:B------:R-:W-:-:S02]  /*e320*/  ISETP.GT.AND P1, PT, R2, 0x22, PT ;  /* 0x000000220200780c */ /* 0x000fc40003f24270 */
[----:B0-----:R-:W-:Y:S01]  /*e330*/  PRMT R27, RZ, 0x7610, R27 ;  /* 0x00007610ff1b7816 */ /* 0x001fe2000000001b */
[----:B------:R-:W4:Y:S04]  /*e340*/  LDL R29, [R1+0x65c] ;  /* 0x00065c00011d7983 */ /* 0x000f280000100800 */
[----:B------:R-:W4:Y:S04]  /*e350*/  LDL R28, [R1+0x660] ;  /* 0x00066000011c7983 */ /* 0x000f280000100800 */
[----:B---3--:R0:W-:Y:S02]  /*e360*/  STL [R1+0x12bc], R26 ;  /* 0x0012bc1a01007387 */ /* 0x0081e40000100800 */
[----:B--2---:R-:W-:-:S04]  /*e370*/  @P1 LOP3.LUT R5, R5, R4, RZ, 0x3c, !PT ;  /* 0x0000000405051212 */ /* 0x004fc800078e3cff */
[----:B------:R-:W-:-:S04]  /*e380*/  @P1 LOP3.LUT R4, R5, R4, RZ, 0x3c, !PT ;  /* 0x0000000405041212 */ /* 0x000fc800078e3cff */
[----:B------:R-:W-:-:S05]  /*e390*/  @P1 LOP3.LUT R5, R5, R4, RZ, 0x3c, !PT ;  /* 0x0000000405051212 */ /* 0x000fca00078e3cff */
[----:B------:R1:W2:Y:S04]  /*e3a0*/  @P1 LDG.E.U8 R27, desc[UR6][R4.64] ;  /* 0x00000006041b1981 */ /* 0x0002a8000c1e1100 */
[----:B------:R-:W3:Y:S01]  /*e3b0*/  LDL R5, [R1+0x66c] ;  /* 0x00066c0001057983 */ /* 0x000ee20000100800 */
[----:B------:R-:W-:Y:S01]  /*e3c0*/  PRMT R0, RZ, 0x7610, R0 ;  /* 0x00007610ff007816 */ /* 0x000fe20000000000 */
[----:B-1----:R-:W-:Y:S02]  /*e3d0*/  @P1 IMAD.MOV.U32 R4, RZ, RZ, R35 ;  /* 0x000000ffff041224 */ /* 0x002fe400078e0023 */
[----:B--2---:R1:W-:Y:S01]  /*e3e0*/  STL [R1+0xd8], R27 ;  /* 0x0000d81b01007387 */ /* 0x0043e20000100800 */
[----:B------:R-:W-:Y:S02]  /*e3f0*/  ISETP.GT.AND P2, PT, R2, 0x23, PT ;  /* 0x000000230200780c */ /* 0x000fe40003f44270 */
[----:B------:R-:W-:Y:S01]  /*e400*/  PRMT R6, RZ, 0x7610, R6 ;  /* 0x00007610ff067816 */ /* 0x000fe20000000006 */
[----:B0-----:R-:W2:Y:S01]  /*e410*/  LDL R26, [R1+0x658] ;  /* 0x00065800011a7983 */ /* 0x001ea20000100800 */
[----:B------:R-:W-:-:S02]  /*e420*/  PRMT R3, RZ, 0x7610, R3 ;  /* 0x00007610ff037816 */ /* 0x000fc40000000003 */
[----:B------:R-:W-:Y:S01]  /*e430*/  ISETP.GT.AND P0, PT, R2, 0x24, PT ;  /* 0x000000240200780c */ /* 0x000fe20003f04270 */
[----:B------:R-:W2:Y:S04]  /*e440*/  LDL R35, [R1+0x64c] ;  /* 0x00064c0001237983 */ /* 0x000ea80000100800 */
[----:B---3--:R0:W3:Y:S04]  /*e450*/  @P1 LDG.E.U8 R0, desc[UR6][R4.64] ;  /* 0x0000000604001981 */ /* 0x0080e8000c1e1100 */
[----:B-1----:R-:W2:Y:S04]  /*e460*/  LDL R27, [R1+0x654] ;  /* 0x00065400011b7983 */ /* 0x002ea80000100800 */
[----:B------:R-:W0:Y:S04]  /*e470*/  LDL R4, [R1+0x664] ;  /* 0x0006640001047983 */ /* 0x000e280000100800 */
[----:B------:R-:W0:Y:S02]  /*e480*/  LDL R5, [R1+0x668] ;  /* 0x0006680001057983 */ /* 0x000e240000100800 */
[----:B0-----:R-:W-:-:S04]  /*e490*/  @P2 LOP3.LUT R5, R5, R4, RZ, 0x3c, !PT ;  /* 0x0000000405052212 */ /* 0x001fc800078e3cff */
[----:B------:R-:W-:-:S04]  /*e4a0*/  @P2 LOP3.LUT R4, R5, R4, RZ, 0x3c, !PT ;  /* 0x0000000405042212 */ /* 0x000fc800078e3cff */
[----:B------:R-:W-:-:S05]  /*e4b0*/  @P2 LOP3.LUT R5, R5, R4, RZ, 0x3c, !PT ;  /* 0x0000000405052212 */ /* 0x000fca00078e3cff */
[----:B------:R4:W2:Y:S02]  /*e4c0*/  @P2 LDG.E.U8 R6, desc[UR6][R4.64] ;  /* 0x0000000604062981 */ /* 0x0008a4000c1e1100 */
[----:B----4-:R-:W-:Y:S02]  /*e4d0*/  @P2 IMAD.MOV.U32 R4, RZ, RZ, R28 ;  /* 0x000000ffff042224 */ /* 0x010fe400078e001c */
[----:B------:R-:W-:-:S05]  /*e4e0*/  @P2 IMAD.MOV.U32 R5, RZ, RZ, R29 ;  /* 0x000000ffff052224 */ /* 0x000fca00078e001d */
[----:B------:R2:W4:Y:S01]  /*e4f0*/  @P2 LDG.E.U8 R3, desc[UR6][R4.64] ;  /* 0x0000000604032981 */ /* 0x000522000c1e1100 */
[----:B------:R-:W-:-:S03]  /*e500*/  PRMT R34, RZ, 0x7610, R34 ;  /* 0x00007610ff227816 */ /* 0x000fc60000000022 */
[----:B---3--:R0:W-:Y:S01]  /*e510*/  STL [R1+0xd4], R0 ;  /* 0x0000d40001007387 */ /* 0x0081e20000100800 */
[----:B--2---:R-:W-:Y:S02]  /*e520*/  @P0 IMAD.MOV.U32 R4, RZ, RZ, R26 ;  /* 0x000000ffff040224 */ /* 0x004fe400078e001a */
[----:B------:R-:W-:Y:S01]  /*e530*/  @P0 IMAD.MOV.U32 R5, RZ, RZ, R27 ;  /* 0x000000ffff050224 */ /* 0x000fe200078e001b */
[----:B0-----:R-:W2:Y:S04]  /*e540*/  LDL R0, [R1+0x650] ;  /* 0x0006500001007983 */ /* 0x001ea80000100800 */
[----:B------:R2:W3:Y:S04]  /*e550*/  @P0 LDG.E.U8 R34, desc[UR6][R4.64] ;  /* 0x0000000604220981 */ /* 0x0004e8000c1e1100 */
[----:B------:R0:W-:Y:S04]  /*e560*/  STL [R1+0xd0], R6 ;  /* 0x0000d00601007387 */ /* 0x0001e80000100800 */
[----:B0-----:R-:W3:Y:S04]  /*e570*/  LDL.LU R6, [R1+0x12c8] ;  /* 0x0012c80001067983 */ /* 0x001ee80000300800 */
[----:B------:R-:W3:Y:S04]  /*e580*/  LDL R29, [R1+0x644] ;  /* 0x00064400011d7983 */ /* 0x000ee80000100800 */
[----:B------:R-:W3:Y:S04]  /*e590*/  LDL R28, [R1+0x648] ;  /* 0x00064800011c7983 */ /* 0x000ee80000100800 */
[----:B----4-:R0:W-:Y:S04]  /*e5a0*/  STL [R1+0xcc], R3 ;  /* 0x0000cc0301007387 */ /* 0x0101e80000100800 */
[----:B0-----:R-:W4:Y:S04]  /*e5b0*/  LDL.LU R3, [R1+0x12c4] ;  /* 0x0012c40001037983 */ /* 0x001f280000300800 */
[----:B------:R-:W4:Y:S04]  /*e5c0*/  LDL R27, [R1+0x63c] ;  /* 0x00063c00011b7983 */ /* 0x000f280000100800 */
[----:B------:R-:W4:Y:S01]  /*e5d0*/  LDL R26, [R1+0x640] ;  /* 0x00064000011a7983 */ /* 0x000f220000100800 */
[----:B------:R-:W-:Y:S01]  /*e5e0*/  ISETP.GT.AND P1, PT, R2, 0x25, PT ;  /* 0x000000250200780c */ /* 0x000fe20003f24270 */
[----:B--2---:R-:W-:Y:S01]  /*e5f0*/  @P0 IMAD.MOV.U32 R4, RZ, RZ, R0 ;  /* 0x000000ffff040224 */ /* 0x004fe200078e0000 */
[----:B------:R-:W-:Y:S01]  /*e600*/  PRMT R33, RZ, 0x7610, R33 ;  /* 0x00007610ff217816 */ /* 0x000fe20000000021 */
[----:B------:R-:W-:Y:S01]  /*e610*/  @P0 IMAD.MOV.U32 R5, RZ, RZ, R35 ;  /* 0x000000ffff050224 */ /* 0x000fe200078e0023 */
[----:B------:R-:W-:Y:S01]  /*e620*/  PRMT R32, RZ, 0x7610, R32 ;  /* 0x00007610ff207816 */ /* 0x000fe20000000020 */
[----:B---3--:R0:W-:Y:S04]  /*e630*/  STL [R1+0x1278], R34 ;  /* 0x0012782201007387 */ /* 0x0081e80000100800 */
[----:B------:R1:W2:Y:S04]  /*e640*/  @P0 LDG.E.U8 R33, desc[UR6][R4.64] ;  /* 0x0000000604210981 */ /* 0x0002a8000c1e1100 */
[----:B------:R-:W3:Y:S04]  /*e650*/  LDL R0, [R1+0x638] ;  /* 0x0006380001007983 */ /* 0x000ee80000100800 */
[----:B0-----:R-:W3:Y:S01]  /*e660*/  LDL R34, [R1+0x634] ;  /* 0x0006340001227983 */ /* 0x001ee20000100800 */
[----:B------:R-:W-:Y:S01]  /*e670*/  PRMT R36, RZ, 0x7610, R36 ;  /* 0x00007610ff247816 */ /* 0x000fe20000000024 */
[----:B-1----:R-:W-:-:S02]  /*e680*/  @P1 IMAD.MOV.U32 R5, RZ, RZ, R29 ;  /* 0x000000ffff051224 */ /* 0x002fc400078e001d */
[----:B------:R-:W-:-:S05]  /*e690*/  @P1 IMAD.MOV.U32 R4, RZ, RZ, R28 ;  /* 0x000000ffff041224 */ /* 0x000fca00078e001c */
[----:B------:R4:W3:Y:S02]  /*e6a0*/  @P1 LDG.E.U8 R32, desc[UR6][R4.64] ;  /* 0x0000000604201981 */ /* 0x0008e4000c1e1100 */
[----:B----4-:R-:W-:Y:S02]  /*e6b0*/  @P1 IMAD.MOV.U32 R5, RZ, RZ, R27 ;  /* 0x000000ffff051224 */ /* 0x010fe400078e001b */
[----:B------:R-:W-:-:S05]  /*e6c0*/  @P1 IMAD.MOV.U32 R4, RZ, RZ, R26 ;  /* 0x000000ffff041224 */ /* 0x000fca00078e001a */
[----:B------:R3:W4:Y:S01]  /*e6d0*/  @P1 LDG.E.U8 R36, desc[UR6][R4.64] ;  /* 0x0000000604241981 */ /* 0x000722000c1e1100 */
[----:B------:R-:W-:Y:S02]  /*e6e0*/  ISETP.GT.AND P2, PT, R2, 0x26, PT ;  /* 0x000000260200780c */ /* 0x000fe40003f44270 */
[----:B------:R-:W-:Y:S01]  /*e6f0*/  PRMT R20, RZ, 0x7610, R20 ;  /* 0x00007610ff147816 */ /* 0x000fe20000000014 */
[----:B--2---:R-:W-:Y:S04]  /*e700*/  STL [R1+0x127c], R33 ;  /* 0x00127c2101007387 */ /* 0x004fe80000100800 */
[----:B------:R-:W2:Y:S04]  /*e710*/  LDL R29, [R1+0x62c] ;  /* 0x00062c00011d7983 */ /* 0x000ea80000100800 */
[----:B------:R-:W2:Y:S02]  /*e720*/  LDL R28, [R1+0x630] ;  /* 0x00063000011c7983 */ /* 0x000ea40000100800 */
[----:B---3--:R-:W-:-:S02]  /*e730*/  @P2 IMAD.MOV.U32 R4, RZ, RZ, R0 ;  /* 0x000000ffff042224 */ /* 0x008fc400078e0000 */
[----:B------:R-:W-:-:S05]  /*e740*/  @P2 IMAD.MOV.U32 R5, RZ, RZ, R34 ;  /* 0x000000ffff052224 */ /* 0x000fca00078e0022 */
[----:B------:R2:W3:Y:S04]  /*e750*/  @P2 LDG.E.U8 R20, desc[UR6][R4.64] ;  /* 0x0000000604142981 */ /* 0x0004e8000c1e1100 */
[----:B------:R0:W-:Y:S04]  /*e760*/  STL [R1+0x1280], R32 ;  /* 0x0012802001007387 */ /* 0x0001e80000100800 */
[----:B------:R-:W3:Y:S04]  /*e770*/  LDL R27, [R1+0x624] ;  /* 0x00062400011b7983 */ /* 0x000ee80000100800 */
[----:B------:R-:W3:Y:S04]  /*e780*/  LDL R26, [R1+0x628] ;  /* 0x00062800011a7983 */ /* 0x000ee80000100800 */
[----:B----4-:R-:W-:Y:S04]  /*e790*/  STL [R1+0x1284], R36 ;  /* 0x0012842401007387 */ /* 0x010fe80000100800 */
[----:B0-----:R-:W4:Y:S04]  /*e7a0*/  LDL R32, [R1+0x61c] ;  /* 0x00061c0001207983 */ /* 0x001f280000100800 */
[----:B------:R-:W4:Y:S01]  /*e7b0*/  LDL R0, [R1+0x620] ;  /* 0x0006200001007983 */ /* 0x000f220000100800 */
[----:B------:R-:W-:Y:S01]  /*e7c0*/  ISETP.GT.AND P0, PT, R2, 0x27, PT ;  /* 0x000000270200780c */ /* 0x000fe20003f04270 */
[----:B--2---:R-:W-:Y:S01]  /*e7d0*/  @P2 IMAD.MOV.U32 R5, RZ, RZ, R29 ;  /* 0x000000ffff052224 */ /* 0x004fe200078e001d */
[----:B------:R-:W-:Y:S01]  /*e7e0*/  PRMT R21, RZ, 0x7610, R21 ;  /* 0x00007610ff157816 */ /* 0x000fe20000000015 */
[----:B------:R-:W-:Y:S01]  /*e7f0*/  @P2 IMAD.MOV.U32 R4, RZ, RZ, R28 ;  /* 0x000000ffff042224 */ /* 0x000fe200078e001c */
[----:B------:R-:W-:-:S04]  /*e800*/  PRMT R23, RZ, 0x7610, R23 ;  /* 0x00007610ff177816 */ /* 0x000fc80000000017 */
[----:B------:R0:W2:Y:S04]  /*e810*/  @P2 LDG.E.U8 R21, desc[UR6][R4.64] ;  /* 0x0000000604152981 */ /* 0x0000a8000c1e1100 */
[----:B---3--:R-:W-:Y:S04]  /*e820*/  STL [R1+0x1288], R20 ;  /* 0x0012881401007387 */ /* 0x008fe80000100800 */
[----:B------:R-:W3:Y:S04]  /*e830*/  LDL R29, [R1+0x614] ;  /* 0x00061400011d7983 */ /* 0x000ee80000100800 */
[----:B------:R-:W3:Y:S01]  /*e840*/  LDL R28, [R1+0x618] ;  /* 0x00061800011c7983 */ /* 0x000ee20000100800 */
[----:B------:R-:W-:Y:S01]  /*e850*/  PRMT R22, RZ, 0x7610, R22 ;  /* 0x00007610ff167816 */ /* 0x000fe20000000016 */
[----:B0-----:R-:W-:-:S02]  /*e860*/  @P0 IMAD.MOV.U32 R5, RZ, RZ, R27 ;  /* 0x000000ffff050224 */ /* 0x001fc400078e001b */
        /* <DEDUP_REMOVED lines=13> */
[----:B------:R-:W-:Y:S04]  /*e940*/  STL [R1+0x1290], R23 ;  /* 0x0012901701007387 */ /* 0x000fe80000100800 */
[----:B------:R-:W3:Y:S04]  /*e950*/  LDL R34, [R1+0x604] ;  /* 0x0006040001227983 */ /* 0x000ee80000100800 */
[----:B------:R-:W3:Y:S04]  /*e960*/  LDL R0, [R1+0x608] ;  /* 0x0006080001007983 */ /* 0x000ee80000100800 */
[----:B----4-:R0:W-:Y:S04]  /*e970*/  STL [R1+0x1294], R22 ;  /* 0x0012941601007387 */ /* 0x0101e80000100800 */
[----:B------:R-:W4:Y:S04]  /*e980*/  LDL R33, [R1+0x5fc] ;  /* 0x0005fc0001217983 */ /* 0x000f280000100800 */
[----:B------:R-:W4:Y:S04]  /*e990*/  LDL R32, [R1+0x600] ;  /* 0x0006000001207983 */ /* 0x000f280000100800 */
[----:B------:R-:W4:Y:S04]  /*e9a0*/  LDL R29, [R1+0x5f4] ;  /* 0x0005f400011d7983 */ /* 0x000f280000100800 */
[----:B------:R-:W4:Y:S01]  /*e9b0*/  LDL R28, [R1+0x5f8] ;  /* 0x0005f800011c7983 */ /* 0x000f220000100800 */
[C---:B------:R-:W-:Y:S01]  /*e9c0*/  ISETP.GT.AND P2, PT, R2.reuse, 0x29, PT ;  /* 0x000000290200780c */ /* 0x040fe20003f44270 */
[----:B--2---:R-:W-:Y:S01]  /*e9d0*/  @P1 IMAD.MOV.U32 R4, RZ, RZ, R26 ;  /* 0x000000ffff041224 */ /* 0x004fe200078e001a */
[----:B------:R-:W-:Y:S01]  /*e9e0*/  PRMT R24, RZ, 0x7610, R24 ;  /* 0x00007610ff187816 */ /* 0x000fe20000000018 */
[----:B------:R-:W-:Y:S01]  /*e9f0*/  @P1 IMAD.MOV.U32 R5, RZ, RZ, R27 ;  /* 0x000000ffff051224 */ /* 0x000fe200078e001b */
[----:B0-----:R-:W-:Y:S01]  /*ea00*/  PRMT R22, RZ, 0x7610, R22 ;  /* 0x00007610ff167816 */ /* 0x001fe20000000016 */
[----:B---3--:R0:W-:Y:S04]  /*ea10*/  STL [R1+0x12c0], R25 ;  /* 0x0012c01901007387 */ /* 0x0081e80000100800 */
[----:B------:R1:W2:Y:S04]  /*ea20*/  @P1 LDG.E.U8 R24, desc[UR6][R4.64] ;  /* 0x0000000604181981 */ /* 0x0002a8000c1e1100 */
[----:B------:R-:W3:Y:S04]  /*ea30*/  LDL R27, [R1+0x5ec] ;  /* 0x0005ec00011b7983 */ /* 0x000ee80000100800 */
[----:B------:R-:W2:Y:S01]  /*ea40*/  LDL R26, [R1+0x5f0] ;  /* 0x0005f000011a7983 */ /* 0x000ea20000100800 */
[----:B------:R-:W-:-:S02]  /*ea50*/  ISETP.GT.AND P0, PT, R2, 0x2a, PT ;  /* 0x0000002a0200780c */ /* 0x000fc40003f04270 */
[----:B------:R-:W-:Y:S02]  /*ea60*/  PRMT R31, RZ, 0x7610, R31 ;  /* 0x00007610ff1f7816 */ /* 0x000fe4000000001f */
[----:B------:R-:W-:Y:S01]  /*ea70*/  PRMT R23, RZ, 0x7610, R23 ;  /* 0x00007610ff177816 */ /* 0x000fe20000000017 */
[----:B-1----:R-:W-:Y:S02]  /*ea80*/  @P2 IMAD.MOV.U32 R5, RZ, RZ, R34 ;  /* 0x000000ffff052224 */ /* 0x002fe400078e0022 */
[----:B------:R-:W-:Y:S01]  /*ea90*/  @P2 IMAD.MOV.U32 R4, RZ, RZ, R0 ;  /* 0x000000ffff042224 */ /* 0x000fe200078e0000 */
[----:B------:R-:W-:Y:S01]  /*eaa0*/  PRMT R21, RZ, 0x7610, R21 ;  /* 0x00007610ff157816 */ /* 0x000fe20000000015 */
[----:B------:R-:W3:Y:S04]  /*eab0*/  LDL R0, [R1+0x5e8] ;  /* 0x0005e80001007983 */ /* 0x000ee80000100800 */
[----:B------:R4:W3:Y:S02]  /*eac0*/  @P2 LDG.E.U8 R22, desc[UR6][R4.64] ;  /* 0x0000000604162981 */ /* 0x0008e4000c1e1100 */
[----:B----4-:R-:W-:-:S02]  /*ead0*/  @P2 IMAD.MOV.U32 R5, RZ, RZ, R33 ;  /* 0x000000ffff052224 */ /* 0x010fc400078e0021 */
[----:B------:R-:W-:-:S05]  /*eae0*/  @P2 IMAD.MOV.U32 R4, RZ, RZ, R32 ;  /* 0x000000ffff042224 */ /* 0x000fca00078e0020 */
[----:B------:R1:W4:Y:S02]  /*eaf0*/  @P2 LDG.E.U8 R31, desc[UR6][R4.64] ;  /* 0x00000006041f2981 */ /* 0x000324000c1e1100 */
[----:B-1----:R-:W-:Y:S02]  /*eb00*/  @P0 IMAD.MOV.U32 R4, RZ, RZ, R28 ;  /* 0x000000ffff040224 */ /* 0x002fe400078e001c */
[----:B------:R-:W-:-:S05]  /*eb10*/  @P0 IMAD.MOV.U32 R5, RZ, RZ, R29 ;  /* 0x000000ffff050224 */ /* 0x000fca00078e001d */
[----:B------:R2:W4:Y:S02]  /*eb20*/  @P0 LDG.E.U8 R23, desc[UR6][R4.64] ;  /* 0x0000000604170981 */ /* 0x000524000c1e1100 */
[----:B--2---:R-:W-:Y:S02]  /*eb30*/  @P0 IMAD.MOV.U32 R4, RZ, RZ, R26 ;  /* 0x000000ffff040224 */ /* 0x004fe400078e001a */
[----:B---3--:R-:W-:-:S05]  /*eb40*/  @P0 IMAD.MOV.U32 R5, RZ, RZ, R27 ;  /* 0x000000ffff050224 */ /* 0x008fca00078e001b */
[----:B------:R-:W2:Y:S04]  /*eb50*/  @P0 LDG.E.U8 R21, desc[UR6][R4.64] ;  /* 0x0000000604150981 */ /* 0x000ea8000c1e1100 */
[----:B------:R1:W-:Y:S04]  /*eb60*/  STL [R1+0x60], R22 ;  /* 0x0000601601007387 */ /* 0x0003e80000100800 */
[----:B------:R-:W3:Y:S04]  /*eb70*/  LDL R28, [R1+0x5dc] ;  /* 0x0005dc00011c7983 */ /* 0x000ee80000100800 */
[----:B0-----:R-:W3:Y:S04]  /*eb80*/  LDL R25, [R1+0x5e0] ;  /* 0x0005e00001197983 */ /* 0x001ee80000100800 */
[----:B-1----:R-:W3:Y:S04]  /*eb90*/  LDL R22, [R1+0x5e4] ;  /* 0x0005e40001167983 */ /* 0x002ee80000100800 */
[----:B----4-:R0:W-:Y:S04]  /*eba0*/  STL [R1+0x1298], R23 ;  /* 0x0012981701007387 */ /* 0x0101e80000100800 */
[----:B------:R-:W4:Y:S04]  /*ebb0*/  LDL R27, [R1+0x5d4] ;  /* 0x0005d400011b7983 */ /* 0x000f280000100800 */
[----:B------:R-:W4:Y:S01]  /*ebc0*/  LDL R26, [R1+0x5d8] ;  /* 0x0005d800011a7983 */ /* 0x000f220000100800 */
[----:B------:R-:W-:-:S02]  /*ebd0*/  ISETP.GT.AND P1, PT, R2, 0x2b, PT ;  /* 0x0000002b0200780c */ /* 0x000fc40003f24270 */
[----:B------:R-:W-:Y:S01]  /*ebe0*/  PRMT R20, RZ, 0x7610, R20 ;  /* 0x00007610ff147816 */ /* 0x000fe20000000014 */
[----:B--2---:R1:W-:Y:S10]  /*ebf0*/  STL [R1+0x129c], R21 ;  /* 0x00129c1501007387 */ /* 0x0043f40000100800 */
[----:B------:R-:W-:-:S02]  /*ec00*/  @P1 IMAD.MOV.U32 R4, RZ, RZ, R0 ;  /* 0x000000ffff041224 */ /* 0x000fc400078e0000 */
[----:B------:R-:W2:Y:S01]  /*ec10*/  LDL R0, [R1+0x5d0] ;  /* 0x0005d00001007983 */ /* 0x000ea20000100800 */
[----:B------:R-:W-:Y:S02]  /*ec20*/  ISETP.GT.AND P2, PT, R2, 0x2c, PT ;  /* 0x0000002c0200780c */ /* 0x000fe40003f44270 */
[----:B------:R-:W-:Y:S02]  /*ec30*/  PRMT R30, RZ, 0x7610, R30 ;  /* 0x00007610ff1e7816 */ /* 0x000fe4000000001e */
[----:B------:R-:W-:Y:S01]  /*ec40*/  PRMT R37, RZ, 0x7610, R37 ;  /* 0x00007610ff257816 */ /* 0x000fe20000000025 */
[----:B---3--:R-:W-:Y:S02]  /*ec50*/  @P1 IMAD.MOV.U32 R5, RZ, RZ, R22 ;  /* 0x000000ffff051224 */ /* 0x008fe400078e0016 */
[----:B------:R-:W3:Y:S04]  /*ec60*/  LDL R22, [R1+0x5cc] ;  /* 0x0005cc0001167983 */ /* 0x000ee80000100800 */
[----:B------:R0:W3:Y:S02]  /*ec70*/  @P1 LDG.E.U8 R20, desc[UR6][R4.64] ;  /* 0x0000000604141981 */ /* 0x0000e4000c1e1100 */
[----:B0-----:R-:W-:-:S02]  /*ec80*/  @P1 IMAD.MOV.U32 R4, RZ, RZ, R25 ;  /* 0x000000ffff041224 */ /* 0x001fc400078e0019 */
[----:B------:R-:W-:-:S05]  /*ec90*/  @P1 IMAD.MOV.U32 R5, RZ, RZ, R28 ;  /* 0x000000ffff051224 */ /* 0x000fca00078e001c */
[----:B------:R4:W3:Y:S02]  /*eca0*/  @P1 LDG.E.U8 R30, desc[UR6][R4.64] ;  /* 0x00000006041e1981 */ /* 0x0008e4000c1e1100 */
[----:B----4-:R-:W-:Y:S02]  /*ecb0*/  @P2 IMAD.MOV.U32 R5, RZ, RZ, R27 ;  /* 0x000000ffff052224 */ /* 0x010fe400078e001b */
[----:B------:R-:W-:-:S05]  /*ecc0*/  @P2 IMAD.MOV.U32 R4, RZ, RZ, R26 ;  /* 0x000000ffff042224 */ /* 0x000fca00078e001a */
[----:B------:R2:W4:Y:S01]  /*ecd0*/  @P2 LDG.E.U8 R37, desc[UR6][R4.64] ;  /* 0x0000000604252981 */ /* 0x000522000c1e1100 */
[----:B------:R-:W-:Y:S01]  /*ece0*/  PRMT R38, RZ, 0x7610, R38 ;  /* 0x00007610ff267816 */ /* 0x000fe20000000026 */
[----:B--2---:R-:W-:Y:S02]  /*ecf0*/  @P2 IMAD.MOV.U32 R4, RZ, RZ, R0 ;  /* 0x000000ffff042224 */ /* 0x004fe400078e0000 */
[----:B---3--:R-:W-:Y:S01]  /*ed00*/  @P2 IMAD.MOV.U32 R5, RZ, RZ, R22 ;  /* 0x000000ffff052224 */ /* 0x008fe200078e0016 */
[----:B------:R0:W-:Y:S04]  /*ed10*/  STL [R1+0x12a0], R20 ;  /* 0x0012a01401007387 */ /* 0x0001e80000100800 */
[----:B------:R-:W2:Y:S04]  /*ed20*/  LDL R25, [R1+0x5c4] ;  /* 0x0005c40001197983 */ /* 0x000ea80000100800 */
[----:B------:R-:W3:Y:S04]  /*ed30*/  LDL R23, [R1+0x5c8] ;  /* 0x0005c80001177983 */ /* 0x000ee80000100800 */
[----:B------:R2:W3:Y:S04]  /*ed40*/  @P2 LDG.E.U8 R38, desc[UR6][R4.64] ;  /* 0x0000000604262981 */ /* 0x0004e8000c1e1100 */
[----:B------:R-:W-:Y:S04]  /*ed50*/  STL [R1+0x12a4], R30 ;  /* 0x0012a41e01007387 */ /* 0x000fe80000100800 */
[----:B-1----:R-:W3:Y:S04]  /*ed60*/  LDL R21, [R1+0x594] ;  /* 0x0005940001157983 */ /* 0x002ee80000100800 */
[----:B0-----:R-:W3:Y:S04]  /*ed70*/  LDL R20, [R1+0x598] ;  /* 0x0005980001147983 */ /* 0x001ee80000100800 */
[----:B----4-:R-:W-:Y:S04]  /*ed80*/  STL [R1+0x12a8], R37 ;  /* 0x0012a82501007387 */ /* 0x010fe80000100800 */
[----:B------:R-:W4:Y:S01]  /*ed90*/  LDL R0, [R1+0x590] ;  /* 0x0005900001007983 */ /* 0x000f220000100800 */
[----:B------:R-:W-:-:S03]  /*eda0*/  ISETP.GT.AND P0, PT, R2, 0x2d, PT ;  /* 0x0000002d0200780c */ /* 0x000fc60003f04270 */
[----:B------:R-:W4:Y:S01]  /*edb0*/  LDL R22, [R1+0x58c] ;  /* 0x00058c0001167983 */ /* 0x000f220000100800 */
[----:B------:R-:W-:Y:S02]  /*edc0*/  ISETP.GT.AND P1, PT, R2, 0x30, PT ;  /* 0x000000300200780c */ /* 0x000fe40003f24270 */
[----:B------:R-:W-:Y:S02]  /*edd0*/  PRMT R39, RZ, 0x7610, R39 ;  /* 0x00007610ff277816 */ /* 0x000fe40000000027 */
[----:B------:R-:W-:-:S05]  /*ede0*/  PRMT R61, RZ, 0x7610, R61 ;  /* 0x00007610ff3d7816 */ /* 0x000fca000000003d */
[----:B--2---:R-:W-:Y:S02]  /*edf0*/  @P0 IMAD.MOV.U32 R5, RZ, RZ, R25 ;  /* 0x000000ffff050224 */ /* 0x004fe400078e0019 */
[----:B---3--:R-:W-:Y:S01]  /*ee00*/  @P0 IMAD.MOV.U32 R4, RZ, RZ, R23 ;  /* 0x000000ffff040224 */ /* 0x008fe200078e0017 */
[----:B------:R0:W-:Y:S04]  /*ee10*/  STL [R1+0x12ac], R38 ;  /* 0x0012ac2601007387 */ /* 0x0001e80000100800 */
[----:B------:R-:W2:Y:S04]  /*ee20*/  LDL R25, [R1+0x584] ;  /* 0x0005840001197983 */ /* 0x000ea80000100800 */
[----:B------:R-:W3:Y:S04]  /*ee30*/  LDL R23, [R1+0x588] ;  /* 0x0005880001177983 */ /* 0x000ee80000100800 */
[----:B------:R-:W3:Y:S04]  /*ee40*/  LDL R27, [R1+0x57c] ;  /* 0x00057c00011b7983 */ /* 0x000ee80000100800 */
[----:B------:R-:W3:Y:S04]  /*ee50*/  LDL R26, [R1+0x580] ;  /* 0x00058000011a7983 */ /* 0x000ee80000100800 */
[----:B------:R1:W3:Y:S01]  /*ee60*/  @P0 LDG.E.U8 R39, desc[UR6][R4.64] ;  /* 0x0000000604270981 */ /* 0x0002e2000c1e1100 */
[----:B------:R-:W-:-:S02]  /*ee70*/  ISETP.GT.AND P2, PT, R2, 0x31, PT ;  /* 0x000000310200780c */ /* 0x000fc40003f44270 */
[----:B------:R-:W-:Y:S01]  /*ee80*/  PRMT R60, RZ, 0x7610, R60 ;  /* 0x00007610ff3c7816 */ /* 0x000fe2000000003c */
[----:B------:R-:W3:Y:S01]  /*ee90*/  LDL R29, [R1+0x59c] ;  /* 0x00059c00011d7983 */ /* 0x000ee20000100800 */
[----:B------:R-:W-:Y:S02]  /*eea0*/  ISETP.GT.AND P3, PT, R2, 0x38, PT ;  /* 0x000000380200780c */ /* 0x000fe40003f64270 */
[----:B------:R-:W-:Y:S01]  /*eeb0*/  PRMT R59, RZ, 0x7610, R59 ;  /* 0x00007610ff3b7816 */ /* 0x000fe2000000003b */
[----:B------:R-:W3:Y:S01]  /*eec0*/  LDL R28, [R1+0x5a0] ;  /* 0x0005a000011c7983 */ /* 0x000ee20000100800 */
[----:B-1----:R-:W-:Y:S02]  /*eed0*/  @P1 IMAD.MOV.U32 R4, RZ, RZ, R20 ;  /* 0x000000ffff041224 */ /* 0x002fe400078e0014 */
[----:B------:R-:W-:Y:S01]  /*eee0*/  @P1 IMAD.MOV.U32 R5, RZ, RZ, R21 ;  /* 0x000000ffff051224 */ /* 0x000fe200078e0015 */
[----:B------:R-:W3:Y:S04]  /*eef0*/  LDL R20, [R1+0x518] ;  /* 0x0005180001147983 */ /* 0x000ee80000100800 */
[----:B------:R-:W3:Y:S04]  /*ef00*/  LDL R21, [R1+0x514] ;  /* 0x0005140001157983 */ /* 0x000ee80000100800 */
[----:B------:R4:W3:Y:S01]  /*ef10*/  @P1 LDG.E.U8 R61, desc[UR6][R4.64] ;  /* 0x00000006043d1981 */ /* 0x0008e2000c1e1100 */
[----:B------:R-:W-:-:S02]  /*ef20*/  PRMT R58, RZ, 0x7610, R58 ;  /* 0x00007610ff3a7816 */ /* 0x000fc4000000003a */
[----:B------:R-:W-:Y:S01]  /*ef30*/  PRMT R57, RZ, 0x7610, R57 ;  /* 0x00007610ff397816 */ /* 0x000fe20000000039 */
[----:B------:R-:W3:Y:S01]  /*ef40*/  LDL R36, [R1+0x4ac] ;  /* 0x0004ac0001247983 */ /* 0x000ee20000100800 */
[----:B----4-:R-:W-:-:S03]  /*ef50*/  @P1 IMAD.MOV.U32 R4, RZ, RZ, R0 ;  /* 0x000000ffff041224 */ /* 0x010fc600078e0000 */
[----:B------:R-:W4:Y:S01]  /*ef60*/  LDL R0, [R1+0x510] ;  /* 0x0005100001007983 */ /* 0x000f220000100800 */
[----:B------:R-:W-:-:S03]  /*ef70*/  @P1 IMAD.MOV.U32 R5, RZ, RZ, R22 ;  /* 0x000000ffff051224 */ /* 0x000fc600078e0016 */
[----:B------:R-:W4:Y:S04]  /*ef80*/  LDL R22, [R1+0x50c] ;  /* 0x00050c0001167983 */ /* 0x000f280000100800 */
[----:B------:R2:W4:Y:S02]  /*ef90*/  @P1 LDG.E.U8 R60, desc[UR6][R4.64] ;  /* 0x00000006043c1981 */ /* 0x000524000c1e1100 */
[----:B--2---:R-:W-:Y:S02]  /*efa0*/  @P2 IMAD.MOV.U32 R5, RZ, RZ, R25 ;  /* 0x000000ffff052224 */ /* 0x004fe400078e0019 */
[----:B------:R-:W2:Y:S01]  /*efb0*/  LDL R25, [R1+0x504] ;  /* 0x0005040001197983 */ /* 0x000ea20000100800 */
[----:B---3--:R-:W-:-:S03]  /*efc0*/  @P2 IMAD.MOV.U32 R4, RZ, RZ, R23 ;  /* 0x000000ffff042224 */ /* 0x008fc600078e0017 */
[----:B------:R-:W3:Y:S04]  /*efd0*/  LDL R23, [R1+0x508] ;  /* 0x0005080001177983 */ /* 0x000ee80000100800 */
[----:B------:R1:W3:Y:S02]  /*efe0*/  @P2 LDG.E.U8 R59, desc[UR6][R4.64] ;  /* 0x00000006043b2981 */ /* 0x0002e4000c1e1100 */
[----:B-1----:R-:W-:Y:S02]  /*eff0*/  @P2 IMAD.MOV.U32 R4, RZ, RZ, R26 ;  /* 0x000000ffff042224 */ /* 0x002fe400078e001a */
[----:B------:R-:W-:Y:S01]  /*f000*/  @P2 IMAD.MOV.U32 R5, RZ, RZ, R27 ;  /* 0x000000ffff052224 */ /* 0x000fe200078e001b */
[----:B------:R-:W-:Y:S01]  /*f010*/  ISETP.GT.AND P4, PT, R2, 0x39, PT ;  /* 0x000000390200780c */ /* 0x000fe20003f84270 */
[----:B------:R-:W3:Y:S04]  /*f020*/  LDL R27, [R1+0x56c] ;  /* 0x00056c00011b7983 */ /* 0x000ee80000100800 */
[----:B------:R1:W3:Y:S01]  /*f030*/  @P2 LDG.E.U8 R58, desc[UR6][R4.64] ;  /* 0x00000006043a2981 */ /* 0x0002e2000c1e1100 */
[----:B------:R-:W-:-:S02]  /*f040*/  PRMT R56, RZ, 0x7610, R56 ;  /* 0x00007610ff387816 */ /* 0x000fc40000000038 */
[----:B------:R-:W-:Y:S01]  /*f050*/  PRMT R55, RZ, 0x7610, R55 ;  /* 0x00007610ff377816 */ /* 0x000fe20000000037 */
[----:B------:R-:W3:Y:S01]  /*f060*/  LDL R26, [R1+0x570] ;  /* 0x00057000011a7983 */ /* 0x000ee20000100800 */
[----:B-1----:R-:W-:Y:S02]  /*f070*/  @P3 IMAD.MOV.U32 R4, RZ, RZ, R20 ;  /* 0x000000ffff043224 */ /* 0x002fe400078e0014 */
[----:B------:R-:W-:Y:S01]  /*f080*/  @P3 IMAD.MOV.U32 R5, RZ, RZ, R21 ;  /* 0x000000ffff053224 */ /* 0x000fe200078e0015 */
[----:B------:R-:W3:Y:S04]  /*f090*/  LDL R20, [R1+0x500] ;  /* 0x0005000001147983 */ /* 0x000ee80000100800 */
[----:B------:R-:W3:Y:S04]  /*f0a0*/  LDL R21, [R1+0x4fc] ;  /* 0x0004fc0001157983 */ /* 0x000ee80000100800 */
[----:B------:R4:W3:Y:S02]  /*f0b0*/  @P3 LDG.E.U8 R57, desc[UR6][R4.64] ;  /* 0x0000000604393981 */ /* 0x0008e4000c1e1100 */
[----:B----4-:R-:W-:-:S02]  /*f0c0*/  @P3 IMAD.MOV.U32 R4, RZ, RZ, R0 ;  /* 0x000000ffff043224 */ /* 0x010fc400078e0000 */
[----:B------:R-:W4:Y:S01]  /*f0d0*/  LDL R0, [R1+0x5c0] ;  /* 0x0005c00001007983 */ /* 0x000f220000100800 */
[----:B------:R-:W-:-:S03]  /*f0e0*/  @P3 IMAD.MOV.U32 R5, RZ, RZ, R22 ;  /* 0x000000ffff053224 */ /* 0x000fc600078e0016 */
[----:B------:R-:W4:Y:S04]  /*f0f0*/  LDL R22, [R1+0x5bc] ;  /* 0x0005bc0001167983 */ /* 0x000f280000100800 */
[----:B------:R2:W4:Y:S01]  /*f100*/  @P3 LDG.E.U8 R56, desc[UR6][R4.64] ;  /* 0x0000000604383981 */ /* 0x000522000c1e1100 */
[----:B------:R-:W-:Y:S01]  /*f110*/  PRMT R49, RZ, 0x7610, R49 ;  /* 0x00007610ff317816 */ /* 0x000fe20000000031 */
[----:B--2---:R-:W-:Y:S02]  /*f120*/  @P4 IMAD.MOV.U32 R5, RZ, RZ, R25 ;  /* 0x000000ffff054224 */ /* 0x004fe400078e0019 */
[----:B------:R-:W2:Y:S01]  /*f130*/  LDL R25, [R1+0x574] ;  /* 0x0005740001197983 */ /* 0x000ea20000100800 */
[----:B---3--:R-:W-:-:S03]  /*f140*/  @P4 IMAD.MOV.U32 R4, RZ, RZ, R23 ;  /* 0x000000ffff044224 */ /* 0x008fc600078e0017 */
[----:B------:R-:W3:Y:S04]  /*f150*/  LDL R23, [R1+0x578] ;  /* 0x0005780001177983 */ /* 0x000ee80000100800 */
[----:B------:R1:W3:Y:S02]  /*f160*/  @P4 LDG.E.U8 R55, desc[UR6][R4.64] ;  /* 0x0000000604374981 */ /* 0x0002e4000c1e1100 */
[----:B-1----:R-:W-:Y:S02]  /*f170*/  @P4 IMAD.MOV.U32 R4, RZ, RZ, R20 ;  /* 0x000000ffff044224 */ /* 0x002fe400078e0014 */
[----:B------:R-:W3:Y:S01]  /*f180*/  LDL R20, [R1+0x568] ;  /* 0x0005680001147983 */ /* 0x000ee20000100800 */
[----:B------:R-:W-:-:S03]  /*f190*/  @P4 IMAD.MOV.U32 R5, RZ, RZ, R21 ;  /* 0x000000ffff054224 */ /* 0x000fc600078e0015 */
[----:B------:R-:W3:Y:S04]  /*f1a0*/  LDL R21, [R1+0x564] ;  /* 0x0005640001157983 */ /* 0x000ee80000100800 */
[----:B------:R4:W3:Y:S02]  /*f1b0*/  @P4 LDG.E.U8 R49, desc[UR6][R4.64] ;  /* 0x0000000604314981 */ /* 0x0008e4000c1e1100 */
[----:B----4-:R-:W-:Y:S02]  /*f1c0*/  @P0 IMAD.MOV.U32 R4, RZ, RZ, R0 ;  /* 0x000000ffff040224 */ /* 0x010fe400078e0000 */
[----:B------:R-:W4:Y:S01]  /*f1d0*/  LDL R0, [R1+0x560] ;  /* 0x0005600001007983 */ /* 0x000f220000100800 */
[C---:B------:R-:W-:Y:S01]  /*f1e0*/  ISETP.GT.AND P1, PT, R2.reuse, 0x32, PT ;  /* 0x000000320200780c */ /* 0x040fe20003f24270 */
[----:B------:R-:W-:Y:S01]  /*f1f0*/  @P0 IMAD.MOV.U32 R5, RZ, RZ, R22 ;  /* 0x000000ffff050224 */ /* 0x000fe200078e0016 */
[----:B------:R-:W-:Y:S01]  /*f200*/  PRMT R54, RZ, 0x7610, R54 ;  /* 0x00007610ff367816 */ /* 0x000fe20000000036 */
[----:B------:R-:W4:Y:S01]  /*f210*/  LDL R22, [R1+0x55c] ;  /* 0x00055c0001167983 */ /* 0x000f220000100800 */
[----:B------:R-:W-:-:S02]  /*f220*/  ISETP.GT.AND P2, PT, R2, 0x33, PT ;  /* 0x000000330200780c */ /* 0x000fc40003f44270 */
[----:B------:R-:W-:Y:S02]  /*f230*/  PRMT R53, RZ, 0x7610, R53 ;  /* 0x00007610ff357816 */ /* 0x000fe40000000035 */
[----:B------:R2:W4:Y:S01]  /*f240*/  @P0 LDG.E.U8 R54, desc[UR6][R4.64] ;  /* 0x0000000604360981 */ /* 0x000522000c1e1100 */
[----:B------:R-:W-:Y:S02]  /*f250*/  PRMT R52, RZ, 0x7610, R52 ;  /* 0x00007610ff347816 */ /* 0x000fe40000000034 */
[----:B------:R-:W-:Y:S02]  /*f260*/  PRMT R51, RZ, 0x7610, R51 ;  /* 0x00007610ff337816 */ /* 0x000fe40000000033 */
[----:B--2---:R-:W-:Y:S02]  /*f270*/  @P1 IMAD.MOV.U32 R5, RZ, RZ, R25 ;  /* 0x000000ffff051224 */ /* 0x004fe400078e0019 */
[----:B------:R-:W2:Y:S01]  /*f280*/  LDL R25, [R1+0x4f4] ;  /* 0x0004f40001197983 */ /* 0x000ea20000100800 */
[----:B---3--:R-:W-:-:S03]  /*f290*/  @P1 IMAD.MOV.U32 R4, RZ, RZ, R23 ;  /* 0x000000ffff041224 */ /* 0x008fc600078e0017 */
[----:B------:R-:W3:Y:S04]  /*f2a0*/  LDL R23, [R1+0x4f8] ;  /* 0x0004f80001177983 */ /* 0x000ee80000100800 */
[----:B------:R1:W3:Y:S02]  /*f2b0*/  @P1 LDG.E.U8 R53, desc[UR6][R4.64] ;  /* 0x0000000604351981 */ /* 0x0002e4000c1e1100 */
[----:B-1----:R-:W-:Y:S02]  /*f2c0*/  @P1 IMAD.MOV.U32 R4, RZ, RZ, R26 ;  /* 0x000000ffff041224 */ /* 0x002fe400078e001a */
[----:B------:R-:W-:Y:S01]  /*f2d0*/  @P1 IMAD.MOV.U32 R5, RZ, RZ, R27 ;  /* 0x000000ffff051224 */ /* 0x000fe200078e001b */
[----:B------:R-:W3:Y:S04]  /*f2e0*/  LDL R26, [R1+0x4f0] ;  /* 0x0004f000011a7983 */ /* 0x000ee80000100800 */
[----:B------:R-:W3:Y:S04]  /*f2f0*/  LDL R27, [R1+0x4ec] ;  /* 0x0004ec00011b7983 */ /* 0x000ee80000100800 */
[----:B------:R1:W3:Y:S02]  /*f300*/  @P1 LDG.E.U8 R52, desc[UR6][R4.64] ;  /* 0x0000000604341981 */ /* 0x0002e4000c1e1100 */
[----:B-1----:R-:W-:-:S02]  /*f310*/  @P2 IMAD.MOV.U32 R4, RZ, RZ, R20 ;  /* 0x000000ffff042224 */ /* 0x002fc400078e0014 */
[----:B------:R-:W-:Y:S01]  /*f320*/  @P2 IMAD.MOV.U32 R5, RZ, RZ, R21 ;  /* 0x000000ffff052224 */ /* 0x000fe200078e0015 */
[----:B------:R-:W3:Y:S04]  /*f330*/  LDL R20, [R1+0x4e8] ;  /* 0x0004e80001147983 */ /* 0x000ee80000100800 */
[----:B------:R-:W3:Y:S04]  /*f340*/  LDL R21, [R1+0x4e4] ;  /* 0x0004e40001157983 */ /* 0x000ee80000100800 */
[----:B------:R4:W3:Y:S02]  /*f350*/  @P2 LDG.E.U8 R51, desc[UR6][R4.64] ;  /* 0x0000000604332981 */ /* 0x0008e4000c1e1100 */
[----:B----4-:R-:W-:-:S02]  /*f360*/  @P2 IMAD.MOV.U32 R4, RZ, RZ, R0 ;  /* 0x000000ffff042224 */ /* 0x010fc400078e0000 */
[----:B------:R-:W4:Y:S01]  /*f370*/  LDL R0, [R1+0x4e0] ;  /* 0x0004e00001007983 */ /* 0x000f220000100800 */
[C---:B------:R-:W-:Y:S01]  /*f380*/  ISETP.GT.AND P3, PT, R2.reuse, 0x3a, PT ;  /* 0x0000003a0200780c */ /* 0x040fe20003f64270 */
[----:B------:R-:W-:Y:S01]  /*f390*/  @P2 IMAD.MOV.U32 R5, RZ, RZ, R22 ;  /* 0x000000ffff052224 */ /* 0x000fe200078e0016 */
[----:B------:R-:W-:Y:S01]  /*f3a0*/  PRMT R50, RZ, 0x7610, R50 ;  /* 0x00007610ff327816 */ /* 0x000fe20000000032 */
[----:B------:R-:W4:Y:S01]  /*f3b0*/  LDL R22, [R1+0x4dc] ;  /* 0x0004dc0001167983 */ /* 0x000f220000100800 */
[----:B------:R-:W-:Y:S02]  /*f3c0*/  ISETP.GT.AND P4, PT, R2, 0x3b, PT ;  /* 0x0000003b0200780c */ /* 0x000fe40003f84270 */
[----:B------:R-:W-:Y:S02]  /*f3d0*/  PRMT R48, RZ, 0x7610, R48 ;  /* 0x00007610ff307816 */ /* 0x000fe40000000030 */
[----:B------:R2:W4:Y:S01]  /*f3e0*/  @P2 LDG.E.U8 R50, desc[UR6][R4.64] ;  /* 0x0000000604322981 */ /* 0x000522000c1e1100 */
[----:B------:R-:W-:-:S02]  /*f3f0*/  PRMT R47, RZ, 0x7610, R47 ;  /* 0x00007610ff2f7816 */ /* 0x000fc4000000002f */
[----:B------:R-:W-:Y:S02]  /*f400*/  PRMT R46, RZ, 0x7610, R46 ;  /* 0x00007610ff2e7816 */ /* 0x000fe4000000002e */
[----:B--2---:R-:W-:Y:S02]  /*f410*/  @P3 IMAD.MOV.U32 R5, RZ, RZ, R25 ;  /* 0x000000ffff053224 */ /* 0x004fe400078e0019 */
[----:B------:R-:W2:Y:S01]  /*f420*/  LDL R25, [R1+0x5b4] ;  /* 0x0005b40001197983 */ /* 0x000ea20000100800 */
[----:B---3--:R-:W-:-:S03]  /*f430*/  @P3 IMAD.MOV.U32 R4, RZ, RZ, R23 ;  /* 0x000000ffff043224 */ /* 0x008fc600078e0017 */
[----:B------:R-:W3:Y:S04]  /*f440*/  LDL R23, [R1+0x5b8] ;  /* 0x0005b80001177983 */ /* 0x000ee80000100800 */
[----:B------:R1:W3:Y:S02]  /*f450*/  @P3 LDG.E.U8 R48, desc[UR6][R4.64] ;  /* 0x0000000604303981 */ /* 0x0002e4000c1e1100 */
[----:B-1----:R-:W-:Y:S01]  /*f460*/  @P3 IMAD.MOV.U32 R4, RZ, RZ, R26 ;  /* 0x000000ffff043224 */ /* 0x002fe200078e001a */
[C---:B------:R-:W-:Y:S01]  /*f470*/  ISETP.GT.AND P0, PT, R2.reuse, 0x2e, PT ;  /* 0x0000002e0200780c */ /* 0x040fe20003f04270 */
[----:B------:R-:W3:Y:S01]  /*f480*/  LDL R26, [R1+0x548] ;  /* 0x00054800011a7983 */ /* 0x000ee20000100800 */
[----:B------:R-:W-:Y:S01]  /*f490*/  @P3 IMAD.MOV.U32 R5, RZ, RZ, R27 ;  /* 0x000000ffff053224 */ /* 0x000fe200078e001b */
[----:B------:R-:W-:-:S02]  /*f4a0*/  ISETP.GT.AND P1, PT, R2, 0x34, PT ;  /* 0x000000340200780c */ /* 0x000fc40003f24270 */
        /* <DEDUP_REMOVED lines=9> */
[----:B------:R-:W-:-:S03]  /*f540*/  @P4 IMAD.MOV.U32 R5, RZ, RZ, R22 ;  /* 0x000000ffff054224 */ /* 0x000fc600078e0016 */
[----:B------:R-:W4:Y:S01]  /*f550*/  LDL R22, [R1+0x54c] ;  /* 0x00054c0001167983 */ /* 0x000f220000100800 */
[----:B------:R-:W-:Y:S02]  /*f560*/  PRMT R40, RZ, 0x7610, R40 ;  /* 0x00007610ff287816 */ /* 0x000fe40000000028 */
[----:B------:R-:W-:-:S04]  /*f570*/  PRMT R45, RZ, 0x7610, R45 ;  /* 0x00007610ff2d7816 */ /* 0x000fc8000000002d */
        /* <DEDUP_REMOVED lines=21> */
[----:B------:R-:W-:-:S04]  /*f6d0*/  PRMT R41, RZ, 0x7610, R41 ;  /* 0x00007610ff297816 */ /* 0x000fc80000000029 */
[----:B-1----:R-:W-:Y:S02]  /*f6e0*/  @P2 IMAD.MOV.U32 R4, RZ, RZ, R26 ;  /* 0x000000ffff042224 */ /* 0x002fe400078e001a */
[----:B------:R-:W-:Y:S01]  /*f6f0*/  @P2 IMAD.MOV.U32 R5, RZ, RZ, R27 ;  /* 0x000000ffff052224 */ /* 0x000fe200078e001b */
[----:B------:R-:W4:Y:S04]  /*f700*/  LDL R26, [R1+0x4c8] ;  /* 0x0004c800011a7983 */ /* 0x000f280000100800 */
[----:B------:R-:W4:Y:S04]  /*f710*/  LDL R27, [R1+0x4c4] ;  /* 0x0004c400011b7983 */ /* 0x000f280000100800 */
[----:B------:R2:W4:Y:S01]  /*f720*/  @P2 LDG.E.U8 R42, desc[UR6][R4.64] ;  /* 0x00000006042a2981 */ /* 0x000522000c1e1100 */
[----:B------:R-:W-:Y:S01]  /*f730*/  PRMT R19, RZ, 0x7610, R19 ;  /* 0x00007610ff137816 */ /* 0x000fe20000000013 */
[----:B--2---:R-:W-:-:S02]  /*f740*/  @P2 IMAD.MOV.U32 R5, RZ, RZ, R25 ;  /* 0x000000ffff052224 */ /* 0x004fc400078e0019 */
        /* <DEDUP_REMOVED lines=11> */
[----:B------:R-:W-:Y:S01]  /*f800*/  ISETP.GT.AND P4, PT, R2, 0x3d, PT ;  /* 0x0000003d0200780c */ /* 0x000fe20003f84270 */
[----:B------:R-:W-:Y:S01]  /*f810*/  @P3 IMAD.MOV.U32 R5, RZ, RZ, R22 ;  /* 0x000000ffff053224 */ /* 0x000fe200078e0016 */
[----:B------:R-:W-:Y:S01]  /*f820*/  PRMT R18, RZ, 0x7610, R18 ;  /* 0x00007610ff127816 */ /* 0x000fe20000000012 */
[----:B------:R-:W4:Y:S01]  /*f830*/  LDL R22, [R1+0x5a4] ;  /* 0x0005a40001167983 */ /* 0x000f220000100800 */
[----:B------:R-:W-:-:S04]  /*f840*/  PRMT R17, RZ, 0x7610, R17 ;  /* 0x00007610ff117816 */ /* 0x000fc80000000011 */
[----:B------:R1:W4:Y:S01]  /*f850*/  @P3 LDG.E.U8 R18, desc[UR6][R4.64] ;  /* 0x0000000604123981 */ /* 0x000322000c1e1100 */
[----:B------:R-:W-:-:S04]  /*f860*/  PRMT R9, RZ, 0x7610, R9 ;  /* 0x00007610ff097816 */ /* 0x000fc80000000009 */
[----:B-1----:R-:W-:Y:S02]  /*f870*/  @P4 IMAD.MOV.U32 R4, RZ, RZ, R26 ;  /* 0x000000ffff044224 */ /* 0x002fe400078e001a */
[----:B------:R-:W4:Y:S01]  /*f880*/  LDL R26, [R1+0x538] ;  /* 0x00053800011a7983 */ /* 0x000f220000100800 */
[----:B------:R-:W-:-:S03]  /*f890*/  @P4 IMAD.MOV.U32 R5, RZ, RZ, R27 ;  /* 0x000000ffff054224 */ /* 0x000fc600078e001b */
[----:B------:R-:W4:Y:S04]  /*f8a0*/  LDL R27, [R1+0x534] ;  /* 0x00053400011b7983 */ /* 0x000f280000100800 */
[----:B------:R2:W4:Y:S01]  /*f8b0*/  @P4 LDG.E.U8 R17, desc[UR6][R4.64] ;  /* 0x0000000604114981 */ /* 0x000522000c1e1100 */
[----:B------:R-:W-:Y:S02]  /*f8c0*/  ISETP.GT.AND P1, PT, R2, 0x2f, PT ;  /* 0x0000002f0200780c */ /* 0x000fe40003f24270 */
[----:B------:R-:W-:Y:S01]  /*f8d0*/  PRMT R16, RZ, 0x7610, R16 ;  /* 0x00007610ff107816 */ /* 0x000fe20000000010 */
[----:B--2---:R-:W-:Y:S02]  /*f8e0*/  @P4 IMAD.MOV.U32 R5, RZ, RZ, R25 ;  /* 0x000000ffff054224 */ /* 0x004fe400078e0019 */
[----:B------:R-:W2:Y:S01]  /*f8f0*/  LDL R25, [R1+0x524] ;  /* 0x0005240001197983 */ /* 0x000ea20000100800 */
[----:B---3--:R-:W-:-:S03]  /*f900*/  @P4 IMAD.MOV.U32 R4, RZ, RZ, R23 ;  /* 0x000000ffff044224 */ /* 0x008fc600078e0017 */
[----:B------:R-:W3:Y:S04]  /*f910*/  LDL R23, [R1+0x528] ;  /* 0x0005280001177983 */ /* 0x000ee80000100800 */
[----:B------:R1:W2:Y:S02]  /*f920*/  @P4 LDG.E.U8 R9, desc[UR6][R4.64] ;  /* 0x0000000604094981 */ /* 0x0002a4000c1e1100 */
[----:B-1----:R-:W-:Y:S02]  /*f930*/  @P0 IMAD.MOV.U32 R4, RZ, RZ, R20 ;  /* 0x000000ffff040224 */ /* 0x002fe400078e0014 */
[----:B------:R-:W3:Y:S01]  /*f940*/  LDL R20, [R1+0x530] ;  /* 0x0005300001147983 */ /* 0x000ee20000100800 */
[----:B------:R-:W-:-:S03]  /*f950*/  @P0 IMAD.MOV.U32 R5, RZ, RZ, R21 ;  /* 0x000000ffff050224 */ /* 0x000fc600078e0015 */
[----:B------:R-:W2:Y:S04]  /*f960*/  LDL R21, [R1+0x52c] ;  /* 0x00052c0001157983 */ /* 0x000ea80000100800 */
[----:B------:R4:W2:Y:S02]  /*f970*/  @P0 LDG.E.U8 R16, desc[UR6][R4.64] ;  /* 0x0000000604100981 */ /* 0x0008a4000c1e1100 */
        /* <DEDUP_REMOVED lines=8> */
[----:B------:R-:W-:Y:S02]  /*fa00*/  ISETP.GT.AND P0, PT, R2, 0x37, PT ;  /* 0x000000370200780c */ /* 0x000fe40003f04270 */
[----:B------:R-:W-:Y:S01]  /*fa10*/  PRMT R13, RZ, 0x7610, R13 ;  /* 0x00007610ff0d7816 */ /* 0x000fe2000000000d */
[----:B-1----:R-:W-:Y:S02]  /*fa20*/  @P1 IMAD.MOV.U32 R4, RZ, RZ, R28 ;  /* 0x000000ffff041224 */ /* 0x002fe400078e001c */
[----:B------:R-:W-:-:S05]  /*fa30*/  @P1 IMAD.MOV.U32 R5, RZ, RZ, R29 ;  /* 0x000000ffff051224 */ /* 0x000fca00078e001d */
[----:B------:R1:W4:Y:S01]  /*fa40*/  @P1 LDG.E.U8 R14, desc[UR6][R4.64] ;  /* 0x00000006040e1981 */ /* 0x000322000c1e1100 */
[----:B------:R-:W-:Y:S01]  /*fa50*/  PRMT R12, RZ, 0x7610, R12 ;  /* 0x00007610ff0c7816 */ /* 0x000fe2000000000c */
[----:B-1----:R-:W-:Y:S02]  /*fa60*/  @P2 IMAD.MOV.U32 R4, RZ, RZ, R26 ;  /* 0x000000ffff042224 */ /* 0x002fe400078e001a */
[----:B------:R-:W-:-:S05]  /*fa70*/  @P2 IMAD.MOV.U32 R5, RZ, RZ, R27 ;  /* 0x000000ffff052224 */ /* 0x000fca00078e001b */
[----:B------:R3:W4:Y:S01]  /*fa80*/  @P2 LDG.E.U8 R13, desc[UR6][R4.64] ;  /* 0x00000006040d2981 */ /* 0x000722000c1e1100 */
[----:B------:R-:W-:Y:S01]  /*fa90*/  PRMT R11, RZ, 0x7610, R11 ;  /* 0x00007610ff0b7816 */ /* 0x000fe2000000000b */
[----:B---3--:R-:W-:Y:S02]  /*faa0*/  @P2 IMAD.MOV.U32 R4, RZ, RZ, R20 ;  /* 0x000000ffff042224 */ /* 0x008fe400078e0014 */
[----:B------:R-:W3:Y:S01]  /*fab0*/  LDL R20, [R1+0x4b8] ;  /* 0x0004b80001147983 */ /* 0x000ee20000100800 */
[----:B--2---:R-:W-:-:S03]  /*fac0*/  @P2 IMAD.MOV.U32 R5, RZ, RZ, R21 ;  /* 0x000000ffff052224 */ /* 0x004fc600078e0015 */
[----:B------:R-:W2:Y:S04]  /*fad0*/  LDL R21, [R1+0x4b4] ;  /* 0x0004b40001157983 */ /* 0x000ea80000100800 */
[----:B------:R1:W2:Y:S02]  /*fae0*/  @P2 LDG.E.U8 R12, desc[UR6][R4.64] ;  /* 0x00000006040c2981 */ /* 0x0002a4000c1e1100 */
[----:B-1----:R-:W-:Y:S02]  /*faf0*/  @P0 IMAD.MOV.U32 R4, RZ, RZ, R23 ;  /* 0x000000ffff040224 */ /* 0x002fe400078e0017 */
[----:B------:R-:W-:-:S05]  /*fb00*/  @P0 IMAD.MOV.U32 R5, RZ, RZ, R25 ;  /* 0x000000ffff050224 */ /* 0x000fca00078e0019 */
[----:B------:R4:W2:Y:S02]  /*fb10*/  @P0 LDG.E.U8 R11, desc[UR6][R4.64] ;  /* 0x00000006040b0981 */ /* 0x0008a4000c1e1100 */
[----:B----4-:R-:W-:Y:S02]  /*fb20*/  @P0 IMAD.MOV.U32 R4, RZ, RZ, R0 ;  /* 0x000000ffff040224 */ /* 0x010fe400078e0000 */
[----:B------:R-:W4:Y:S01]  /*fb30*/  LDL R0, [R1+0x4b0] ;  /* 0x0004b00001007983 */ /* 0x000f220000100800 */
[----:B------:R-:W-:Y:S01]  /*fb40*/  ISETP.GT.AND P1, PT, R2, 0x3e, PT ;  /* 0x0000003e0200780c */ /* 0x000fe20003f24270 */
[----:B------:R-:W-:Y:S01]  /*fb50*/  @P0 IMAD.MOV.U32 R5, RZ, RZ, R22 ;  /* 0x000000ffff050224 */ /* 0x000fe200078e0016 */
[----:B------:R-:W-:Y:S01]  /*fb60*/  PRMT R10, RZ, 0x7610, R10 ;  /* 0x00007610ff0a7816 */ /* 0x000fe2000000000a */
[----:B------:R-:W4:Y:S01]  /*fb70*/  LDL.LU R26, [R1+0x310] ;  /* 0x00031000011a7983 */ /* 0x000f220000300800 */
[----:B------:R-:W-:-:S03]  /*fb80*/  PRMT R8, RZ, 0x7610, R8 ;  /* 0x00007610ff087816 */ /* 0x000fc60000000008 */
[----:B------:R-:W4:Y:S04]  /*fb90*/  LDL.LU R27, [R1+0x30c] ;  /* 0x00030c00011b7983 */ /* 0x000f280000300800 */
[----:B------:R-:W4:Y:S04]  /*fba0*/  LDL.LU R28, [R1+0x308] ;  /* 0x00030800011c7983 */ /* 0x000f280000300800 */
[----:B------:R-:W4:Y:S04]  /*fbb0*/  LDL.LU R29, [R1+0x304] ;  /* 0x00030400011d7983 */ /* 0x000f280000300800 */
[----:B------:R3:W4:Y:S04]  /*fbc0*/  @P0 LDG.E.U8 R10, desc[UR6][R4.64] ;  /* 0x00000006040a0981 */ /* 0x000728000c1e1100 */
[----:B------:R-:W4:Y:S04]  /*fbd0*/  LDL.LU R23, [R1+0x2d4] ;  /* 0x0002d40001177983 */ /* 0x000f280000300800 */
[----:B------:R-:W4:Y:S01]  /*fbe0*/  LDL R25, [R1+0x4a8] ;  /* 0x0004a80001197983 */ /* 0x000f220000100800 */
[----:B------:R-:W-:-:S03]  /*fbf0*/  PRMT R7, RZ, 0x7610, R7 ;  /* 0x00007610ff077816 */ /* 0x000fc60000000007 */
[----:B0-----:R-:W4:Y:S04]  /*fc00*/  LDL.LU R38, [R1+0x2d0] ;  /* 0x0002d00001267983 */ /* 0x001f280000300800 */
[----:B------:R-:W4:Y:S04]  /*fc10*/  LDL.LU R37, [R1+0x2cc] ;  /* 0x0002cc0001257983 */ /* 0x000f280000300800 */
[----:B------:R-:W4:Y:S01]  /*fc20*/  LDL.LU R30, [R1+0x298] ;  /* 0x00029800011e7983 */ /* 0x000f220000300800 */
[----:B---3--:R-:W-:-:S03]  /*fc30*/  @P1 IMAD.MOV.U32 R4, RZ, RZ, R20 ;  /* 0x000000ffff041224 */ /* 0x008fc600078e0014 */
[----:B------:R-:W3:Y:S01]  /*fc40*/  LDL.LU R20, [R1+0x294] ;  /* 0x0002940001147983 */ /* 0x000ee20000300800 */
[----:B--2---:R-:W-:-:S03]  /*fc50*/  @P1 IMAD.MOV.U32 R5, RZ, RZ, R21 ;  /* 0x000000ffff051224 */ /* 0x004fc600078e0015 */
[----:B------:R-:W2:Y:S04]  /*fc60*/  LDL.LU R21, [R1+0x290] ;  /* 0x0002900001157983 */ /* 0x000ea80000300800 */
[----:B------:R0:W2:Y:S04]  /*fc70*/  @P1 LDG.E.U8 R8, desc[UR6][R4.64] ;  /* 0x0000000604081981 */ /* 0x0000a8000c1e1100 */
[----:B------:R-:W2:Y:S04]  /*fc80*/  LDL.LU R22, [R1+0x28c] ;  /* 0x00028c0001167983 */ /* 0x000ea80000300800 */
[----:B------:R-:W2:Y:S01]  /*fc90*/  LDL.LU R32, [R1+0x258] ;  /* 0x0002580001207983 */ /* 0x000ea20000300800 */
[----:B0-----:R-:W-:-:S03]  /*fca0*/  @P1 IMAD.MOV.U32 R5, RZ, RZ, R36 ;  /* 0x000000ffff051224 */ /* 0x001fc600078e0024 */
[----:B------:R-:W2:Y:S04]  /*fcb0*/  LDL.LU R33, [R1+0x254] ;  /* 0x0002540001217983 */ /* 0x000ea80000300800 */
[----:B------:R-:W2:Y:S04]  /*fcc0*/  LDL.LU R34, [R1+0x250] ;  /* 0x0002500001227983 */ /* 0x000ea80000300800 */
[----:B------:R-:W2:Y:S01]  /*fcd0*/  LDL.LU R35, [R1+0x11c] ;  /* 0x00011c0001237983 */ /* 0x000ea20000300800 */
[----:B----4-:R-:W-:-:S05]  /*fce0*/  @P1 IMAD.MOV.U32 R4, RZ, RZ, R0 ;  /* 0x000000ffff041224 */ /* 0x010fca00078e0000 */
[----:B------:R0:W4:Y:S04]  /*fcf0*/  @P1 LDG.E.U8 R7, desc[UR6][R4.64] ;  /* 0x0000000604071981 */ /* 0x000128000c1e1100 */
[----:B------:R-:W3:Y:S01]  /*fd00*/  LDL R5, [R1+0x4a4] ;  /* 0x0004a40001057983 */ /* 0x000ee20000100800 */
[----:B------:R-:W-:Y:S02]  /*fd10*/  ISETP.GT.AND P2, PT, R2, 0x3f, PT ;  /* 0x0000003f0200780c */ /* 0x000fe40003f44270 */
[----:B------:R-:W-:-:S11]  /*fd20*/  PRMT R6, RZ, 0x7610, R6 ;  /* 0x00007610ff067816 */ /* 0x000fd60000000006 */
[----:B0-----:R-:W-:Y:S01]  /*fd30*/  @P2 IMAD.MOV.U32 R4, RZ, RZ, R25 ;  /* 0x000000ffff042224 */ /* 0x001fe200078e0019 */
[----:B------:R-:W0:Y:S01]  /*fd40*/  S2R R0, SR_TID.X ;  /* 0x0000000000007919 */ /* 0x000e220000002100 */
[----:B------:R-:W1:Y:S01]  /*fd50*/  S2R R36, SR_TID.X ;  /* 0x0000000000247919 */ /* 0x000e620000002100 */
[----:B0-----:R-:W-:-:S04]  /*fd60*/  LOP3.LUT R0, R0, 0x1f, RZ, 0xc0, !PT ;  /* 0x0000001f00007812 */ /* 0x001fc800078ec0ff */
[----:B------:R-:W-:Y:S02]  /*fd70*/  LOP3.LUT R25, R0, 0x20, RZ, 0xfc, !PT ;  /* 0x0000002000197812 */ /* 0x000fe400078efcff */
[----:B-1----:R-:W-:Y:S02]  /*fd80*/  LOP3.LUT R0, R36, 0x1f, RZ, 0xc0, !PT ;  /* 0x0000001f24007812 */ /* 0x002fe400078ec0ff */
[-C--:B------:R-:W-:Y:S02]  /*fd90*/  ISETP.GE.AND P1, PT, R25, R2.reuse, PT ;  /* 0x000000021900720c */ /* 0x080fe40003f26270 */
[----:B------:R-:W-:Y:S01]  /*fda0*/  ISETP.GE.AND P0, PT, R0, R2, PT ;  /* 0x000000020000720c */ /* 0x000fe20003f06270 */
[----:B---3--:R0:W3:Y:S04]  /*fdb0*/  @P2 LDG.E.U8 R6, desc[UR6][R4.64] ;  /* 0x0000000604062981 */ /* 0x0080e8000c1e1100 */
[----:B------:R-:W0:Y:S04]  /*fdc0*/  LDL R4, [R1+0x49c] ;  /* 0x00049c0001047983 */ /* 0x000e280000100800 */
[----:B------:R-:W0:Y:S04]  /*fdd0*/  LDL R5, [R1+0x4a0] ;  /* 0x0004a00001057983 */ /* 0x000e280000100800 */
[----:B------:R-:W4:Y:S04]  /*fde0*/  LDL.LU R25, [R1+0x12c0] ;  /* 0x0012c00001197983 */ /* 0x000f280000300800 */
[----:B------:R-:W2:Y:S01]  /*fdf0*/  LDL.LU R2, [R1+0x2d8] ;  /* 0x0002d80001027983 */ /* 0x000ea20000300800 */
[----:B------:R-:W-:-:S02]  /*fe00*/  PRMT R3, RZ, 0x7610, R3 ;  /* 0x00007610ff037816 */ /* 0x000fc40000000003 */
[----:B0-----:R-:W-:-:S04]  /*fe10*/  @P2 LOP3.LUT R5, R5, R4, RZ, 0x3c, !PT ;  /* 0x0000000405052212 */ /* 0x001fc800078e3cff */
[----:B------:R-:W-:-:S04]  /*fe20*/  @P2 LOP3.LUT R4, R5, R4, RZ, 0x3c, !PT ;  /* 0x0000000405042212 */ /* 0x000fc800078e3cff */
[----:B------:R-:W-:-:S05]  /*fe30*/  @P2 LOP3.LUT R5, R5, R4, RZ, 0x3c, !PT ;  /* 0x0000000405052212 */ /* 0x000fca00078e3cff */
[----:B------:R-:W3:Y:S01]  /*fe40*/  @P2 LDG.E.U8 R3, desc[UR6][R4.64] ;  /* 0x0000000604032981 */ /* 0x000ee2000c1e1100 */
[----:B------:R-:W-:Y:S06]  /*fe50*/  BAR.SYNC.DEFER_BLOCKING 0x0 ;  /* 0x0000000000007b1d */ /* 0x000fec0000010000 */
[----:B------:R0:W-:Y:S04]  /*fe60*/  STS.U8 [R0+UR4], R26 ;  /* 0x0000001a00007988 */ /* 0x0001e80008000004 */
[----:B------:R1:W-:Y:S04]  /*fe70*/  STS.U8 [R0+UR4+0x20], R27 ;  /* 0x0000201b00007988 */ /* 0x0003e80008000004 */
[----:B------:R4:W-:Y:S04]  /*fe80*/  STS.U8 [R0+UR4+0x40], R28 ;  /* 0x0000401c00007988 */ /* 0x0009e80008000004 */
[----:B0-----:R-:W3:Y:S04]  /*fe90*/  LDL.LU R26, [R1+0x12bc] ;  /* 0x0012bc00011a7983 */ /* 0x001ee80000300800 */
[----:B-1----:R-:W3:Y:S04]  /*fea0*/  LDL.LU R27, [R1+0x12b8] ;  /* 0x0012b800011b7983 */ /* 0x002ee80000300800 */
[----:B----4-:R-:W4:Y:S04]  /*feb0*/  LDL.LU R28, [R1+0x12b4] ;  /* 0x0012b400011c7983 */ /* 0x010f280000300800 */
[----:B------:R0:W-:Y:S04]  /*fec0*/  STS.U8 [R0+UR4+0x60], R29 ;  /* 0x0000601d00007988 */ /* 0x0001e80008000004 */
[----:B--2---:R-:W-:Y:S04]  /*fed0*/  STS.U8 [R0+UR4+0x220], R2 ;  /* 0x0002200200007988 */ /* 0x004fe80008000004 */
[----:B0-----:R-:W2:Y:S04]  /*fee0*/  LDL.LU R29, [R1+0x12b0] ;  /* 0x0012b000011d7983 */ /* 0x001ea80000300800 */
[----:B------:R0:W-:Y:S04]  /*fef0*/  STS.U8 [R0+UR4+0x200], R23 ;  /* 0x0002001700007988 */ /* 0x0001e80008000004 */
[----:B0-----:R-:W3:Y:S04]  /*ff00*/  LDL.LU R23, [R1+0x60] ;  /* 0x0000600001177983 */ /* 0x001ee80000300800 */
[----:B------:R-:W-:Y:S04]  /*ff10*/  STS.U8 [R0+UR4+0x260], R38 ;  /* 0x0002602600007988 */ /* 0x000fe80008000004 */
[----:B------:R-:W-:Y:S04]  /*ff20*/  STS.U8 [R0+UR4+0x240], R37 ;  /* 0x0002402500007988 */ /* 0x000fe80008000004 */
[----:B------:R-:W-:Y:S04]  /*ff30*/  STS.U8 [R0+UR4+0x400], R30 ;  /* 0x0004001e00007988 */ /* 0x000fe80008000004 */
[----:B------:R-:W-:Y:S04]  /*ff40*/  STS.U8 [R0+UR4+0x420], R20 ;  /* 0x0004201400007988 */ /* 0x000fe80008000004 */
[----:B------:R-:W-:Y:S04]  /*ff50*/  STS.U8 [R0+UR4+0x440], R21 ;  /* 0x0004401500007988 */ /* 0x000fe80008000004 */
[----:B------:R0:W-:Y:S04]  /*ff60*/  STS.U8 [R0+UR4+0x460], R22 ;  /* 0x0004601600007988 */ /* 0x0001e80008000004 */
[----:B------:R1:W-:Y:S04]  /*ff70*/  STS.U8 [R0+UR4+0x620], R32 ;  /* 0x0006202000007988 */ /* 0x0003e80008000004 */
[----:B------:R1:W-:Y:S04]  /*ff80*/  STS.U8 [R0+UR4+0x600], R33 ;  /* 0x0006002100007988 */ /* 0x0003e80008000004 */
[----:B0-----:R-:W3:Y:S04]  /*ff90*/  LDL.LU R22, [R1+0x300] ;  /* 0x0003000001167983 */ /* 0x001ee80000300800 */
[----:B------:R-:W3:Y:S04]  /*ffa0*/  LDL.LU R38, [R1+0x2fc] ;  /* 0x0002fc0001267983 */ /* 0x000ee80000300800 */
[----:B------:R-:W3:Y:S04]  /*ffb0*/  LDL.LU R37, [R1+0x2f8] ;  /* 0x0002f80001257983 */ /* 0x000ee80000300800 */
[----:B------:R0:W-:Y:S04]  /*ffc0*/  STS.U8 [R0+UR4+0x660], R34 ;  /* 0x0006602200007988 */ /* 0x0001e80008000004 */
[----:B------:R-:W3:Y:S04]  /*ffd0*/  LDL.LU R2, [R1+0x2f4] ;  /* 0x0002f40001027983 */ /* 0x000ee80000300800 */
[----:B------:R-:W-:Y:S04]  /*ffe0*/  STS.U8 [R0+UR4+0x640], R35 ;  /* 0x0006402300007988 */ /* 0x000fe80008000004 */
[----:B-1----:R-:W3:Y:S04]  /*fff0*/  LDL.LU R32, [R1+0x2c8] ;  /* 0x0002c80001207983 */ /* 0x002ee80000300800 */
[----:B------:R-:W3:Y:S04]  /*10000*/  LDL.LU R33, [R1+0x2c4] ;  /* 0x0002c40001217983 */ /* 0x000ee80000300800 */
[----:B0-----:R-:W3:Y:S04]  /*10010*/  LDL.LU R34, [R1+0x2c0] ;  /* 0x0002c00001227983 */ /* 0x001ee80000300800 */
[----:B--2---:R-:W-:Y:S04]  /*10020*/  STS.U8 [R0+UR4+0x800], R29 ;  /* 0x0008001d00007988 */ /* 0x004fe80008000004 */
[----:B----4-:R-:W-:Y:S04]  /*10030*/  STS.U8 [R0+UR4+0x820], R28 ;  /* 0x0008201c00007988 */ /* 0x010fe80008000004 */
[----:B---3--:R0:W-:Y:S04]  /*10040*/  STS.U8 [R0+UR4+0x840], R27 ;  /* 0x0008401b00007988 */ /* 0x0081e80008000004 */
[----:B------:R1:W-:Y:S04]  /*10050*/  STS.U8 [R0+UR4+0x860], R26 ;  /* 0x0008601a00007988 */ /* 0x0003e80008000004 */
[----:B------:R2:W-:Y:S04]  /*10060*/  STS.U8 [R0+UR4+0xa20], R25 ;  /* 0x000a201900007988 */ /* 0x0005e80008000004 */
[----:B0-----:R-:W3:Y:S04]  /*10070*/  LDL.LU R27, [R1+0x2bc] ;  /* 0x0002bc00011b7983 */ /* 0x001ee80000300800 */
[----:B-1----:R-:W4:Y:S04]  /*10080*/  LDL.LU R26, [R1+0x288] ;  /* 0x00028800011a7983 */ /* 0x002f280000300800 */
[----:B------:R0:W-:Y:S04]  /*10090*/  STS.U8 [R0+UR4+0xa00], R24 ;  /* 0x000a001800007988 */ /* 0x0001e80008000004 */
[----:B--2---:R-:W2:Y:S04]  /*100a0*/  LDL.LU R25, [R1+0x284] ;  /* 0x0002840001197983 */ /* 0x004ea80000300800 */
[----:B------:R-:W-:Y:S04]  /*100b0*/  STS.U8 [R0+UR4+0xa60], R23 ;  /* 0x000a601700007988 */ /* 0x000fe80008000004 */
[----:B0-----:R-:W2:Y:S04]  /*100c0*/  LDL.LU R24, [R1+0x280] ;  /* 0x0002800001187983 */ /* 0x001ea80000300800 */
[----:B------:R-:W2:Y:S04]  /*100d0*/  LDL.LU R35, [R1+0x27c] ;  /* 0x00027c0001237983 */ /* 0x000ea80000300800 */
[----:B------:R-:W2:Y:S04]  /*100e0*/  LDL.LU R28, [R1+0x118] ;  /* 0x00011800011c7983 */ /* 0x000ea80000300800 */
[----:B------:R-:W2:Y:S04]  /*100f0*/  LDL.LU R29, [R1+0x114] ;  /* 0x00011400011d7983 */ /* 0x000ea80000300800 */
[----:B------:R0:W-:Y:S04]  /*10100*/  STS.U8 [R0+UR4+0xa40], R31 ;  /* 0x000a401f00007988 */ /* 0x0001e80008000004 */
[----:B0-----:R-:W2:Y:S04]  /*10110*/  LDL.LU R31, [R1+0x110] ;  /* 0x00011000011f7983 */ /* 0x001ea80000300800 */
[----:B------:R-:W2:Y:S04]  /*10120*/  LDL.LU R30, [R1+0x10c] ;  /* 0x00010c00011e7983 */ /* 0x000ea80000300800 */
[----:B------:R-:W2:Y:S04]  /*10130*/  LDL.LU R20, [R1+0xd8] ;  /* 0x0000d80001147983 */ /* 0x000ea80000300800 */
[----:B------:R-:W2:Y:S04]  /*10140*/  LDL.LU R21, [R1+0xd4] ;  /* 0x0000d40001157983 */ /* 0x000ea80000300800 */
[----:B------:R-:W2:Y:S01]  /*10150*/  LDL.LU R23, [R1+0xd0] ;  /* 0x0000d00001177983 */ /* 0x000ea20000300800 */
[----:B------:R-:W-:-:S03]  /*10160*/  LOP3.LUT R36, R36, 0x1f, RZ, 0xc0, !PT ;  /* 0x0000001f24247812 */ /* 0x000fc600078ec0ff */
[----:B------:R-:W-:Y:S01]  /*10170*/  STS.U8 [R0+UR4+0xc00], R61 ;  /* 0x000c003d00007988 */ /* 0x000fe20008000004 */
[----:B------:R-:W-:-:S03]  /*10180*/  LOP3.LUT R36, R36, 0x8, RZ, 0x3c, !PT ;  /* 0x0000000824247812 */ /* 0x000fc600078e3cff */
[----:B------:R-:W-:Y:S04]  /*10190*/  STS.U8 [R0+UR4+0xc20], R60 ;  /* 0x000c203c00007988 */ /* 0x000fe80008000004 */
[----:B------:R-:W-:Y:S04]  /*101a0*/  STS.U8 [R0+UR4+0xc40], R59 ;  /* 0x000c403b00007988 */ /* 0x000fe80008000004 */
        /* <DEDUP_REMOVED lines=8> */
[----:B0-----:R-:W2:Y:S04]  /*10230*/  LDL.LU R22, [R1+0xcc] ;  /* 0x0000cc0001167983 */ /* 0x001ea80000300800 */
[----:B-1----:R-:W2:Y:S04]  /*10240*/  LDL.LU R38, [R1+0x12ac] ;  /* 0x0012ac0001267983 */ /* 0x002ea80000300800 */
[----:B------:R-:W-:Y:S04]  /*10250*/  STS.U8 [R36+UR4+0xe0], R2 ;  /* 0x0000e00224007988 */ /* 0x000fe80008000004 */
[----:B------:R-:W2:Y:S04]  /*10260*/  LDL.LU R37, [R1+0x12a8] ;  /* 0x0012a80001257983 */ /* 0x000ea80000300800 */
[----:B------:R0:W-:Y:S04]  /*10270*/  STS.U8 [R36+UR4+0x2a0], R32 ;  /* 0x0002a02024007988 */ /* 0x0001e80008000004 */
[----:B------:R1:W-:Y:S04]  /*10280*/  STS.U8 [R36+UR4+0x280], R33 ;  /* 0x0002802124007988 */ /* 0x0003e80008000004 */
[----:B------:R1:W-:Y:S04]  /*10290*/  STS.U8 [R36+UR4+0x2e0], R34 ;  /* 0x0002e02224007988 */ /* 0x0003e80008000004 */
[----:B0-----:R-:W2:Y:S04]  /*102a0*/  LDL.LU R32, [R1+0x2f0] ;  /* 0x0002f00001207983 */ /* 0x001ea80000300800 */
[----:B-1----:R-:W2:Y:S04]  /*102b0*/  LDL.LU R33, [R1+0x2ec] ;  /* 0x0002ec0001217983 */ /* 0x002ea80000300800 */
[----:B------:R-:W2:Y:S04]  /*102c0*/  LDL.LU R34, [R1+0x2e8] ;  /* 0x0002e80001227983 */ /* 0x000ea80000300800 */
[----:B------:R-:W2:Y:S04]  /*102d0*/  LDL.LU R2, [R1+0x2e4] ;  /* 0x0002e40001027983 */ /* 0x000ea80000300800 */
[----:B---3--:R0:W-:Y:S04]  /*102e0*/  STS.U8 [R36+UR4+0x2c0], R27 ;  /* 0x0002c01b24007988 */ /* 0x0081e80008000004 */
[----:B----4-:R1:W-:Y:S04]  /*102f0*/  STS.U8 [R36+UR4+0x480], R26 ;  /* 0x0004801a24007988 */ /* 0x0103e80008000004 */
[----:B0-----:R-:W3:Y:S04]  /*10300*/  LDL.LU R27, [R1+0x2b8] ;  /* 0x0002b800011b7983 */ /* 0x001ee80000300800 */
[----:B--2---:R0:W-:Y:S04]  /*10310*/  STS.U8 [R36+UR4+0x4a0], R25 ;  /* 0x0004a01924007988 */ /* 0x0041e80008000004 */
[----:B-1----:R-:W2:Y:S04]  /*10320*/  LDL.LU R26, [R1+0x2b4] ;  /* 0x0002b400011a7983 */ /* 0x002ea80000300800 */
[----:B------:R1:W-:Y:S04]  /*10330*/  STS.U8 [R36+UR4+0x4c0], R24 ;  /* 0x0004c01824007988 */ /* 0x0003e80008000004 */
[----:B0-----:R-:W4:Y:S04]  /*10340*/  LDL.LU R25, [R1+0x2b0] ;  /* 0x0002b00001197983 */ /* 0x001f280000300800 */
[----:B------:R0:W-:Y:S04]  /*10350*/  STS.U8 [R36+UR4+0x4e0], R35 ;  /* 0x0004e02324007988 */ /* 0x0001e80008000004 */
[----:B-1----:R-:W4:Y:S04]  /*10360*/  LDL.LU R24, [R1+0x2ac] ;  /* 0x0002ac0001187983 */ /* 0x002f280000300800 */
        /* <DEDUP_REMOVED lines=9> */
[----:B0-----:R-:W3:Y:S04]  /*10400*/  LDL.LU R30, [R1+0x12a4] ;  /* 0x0012a400011e7983 */ /* 0x001ee80000300800 */
[----:B------:R0:W-:Y:S04]  /*10410*/  STS.U8 [R36+UR4+0x8a0], R21 ;  /* 0x0008a01524007988 */ /* 0x0001e80008000004 */
[----:B-1----:R-:W2:Y:S04]  /*10420*/  LDL.LU R20, [R1+0x12a0] ;  /* 0x0012a00001147983 */ /* 0x002ea80000300800 */
[----:B------:R1:W-:Y:S04]  /*10430*/  STS.U8 [R36+UR4+0x8c0], R23 ;  /* 0x0008c01724007988 */ /* 0x0003e80008000004 */
[----:B0-----:R-:W4:Y:S04]  /*10440*/  LDL.LU R21, [R1+0x129c] ;  /* 0x00129c0001157983 */ /* 0x001f280000300800 */
[----:B-1----:R-:W3:Y:S04]  /*10450*/  LDL.LU R23, [R1+0x1298] ;  /* 0x0012980001177983 */ /* 0x002ee80000300800 */
[----:B------:R0:W-:Y:S04]  /*10460*/  STS.U8 [R36+UR4+0x8e0], R22 ;  /* 0x0008e01624007988 */ /* 0x0001e80008000004 */
[----:B0-----:R-:W2:Y:S04]  /*10470*/  LDL.LU R22, [R1+0x1294] ;  /* 0x0012940001167983 */ /* 0x001ea80000300800 */
[----:B---3--:R-:W-:Y:S04]  /*10480*/  STS.U8 [R36+UR4+0xaa0], R23 ;  /* 0x000aa01724007988 */ /* 0x008fe80008000004 */
[----:B----4-:R-:W-:Y:S04]  /*10490*/  STS.U8 [R36+UR4+0xa80], R21 ;  /* 0x000a801524007988 */ /* 0x010fe80008000004 */
[----:B--2---:R-:W-:Y:S04]  /*104a0*/  STS.U8 [R36+UR4+0xae0], R20 ;  /* 0x000ae01424007988 */ /* 0x004fe80008000004 */
[----:B------:R0:W-:Y:S04]  /*104b0*/  STS.U8 [R36+UR4+0xac0], R30 ;  /* 0x000ac01e24007988 */ /* 0x0001e80008000004 */
[----:B------:R-:W-:Y:S04]  /*104c0*/  STS.U8 [R36+UR4+0xc80], R53 ;  /* 0x000c803524007988 */ /* 0x000fe80008000004 */
[----:B------:R-:W-:Y:S01]  /*104d0*/  STS.U8 [R36+UR4+0xca0], R52 ;  /* 0x000ca03424007988 */ /* 0x000fe20008000004 */
[----:B0-----:R-:W-:-:S03]  /*104e0*/  LOP3.LUT R30, R0, 0x10, RZ, 0x3c, !PT ;  /* 0x00000010001e7812 */ /* 0x001fc600078e3cff */
[----:B------:R-:W-:Y:S04]  /*104f0*/  STS.U8 [R36+UR4+0xcc0], R51 ;  /* 0x000cc03324007988 */ /* 0x000fe80008000004 */
[----:B------:R-:W-:Y:S04]  /*10500*/  STS.U8 [R36+UR4+0xce0], R50 ;  /* 0x000ce03224007988 */ /* 0x000fe80008000004 */
[----:B------:R-:W-:Y:S04]  /*10510*/  STS.U8 [R36+UR4+0xea0], R48 ;  /* 0x000ea03024007988 */ /* 0x000fe80008000004 */
[----:B------:R-:W2:Y:S04]  /*10520*/  LDL.LU R23, [R1+0x1290] ;  /* 0x0012900001177983 */ /* 0x000ea80000300800 */
[----:B------:R-:W-:Y:S04]  /*10530*/  STS.U8 [R36+UR4+0xe80], R47 ;  /* 0x000e802f24007988 */ /* 0x000fe80008000004 */
[----:B------:R-:W3:Y:S04]  /*10540*/  LDL.LU R21, [R1+0x128c] ;  /* 0x00128c0001157983 */ /* 0x000ee80000300800 */
[----:B------:R-:W-:Y:S04]  /*10550*/  STS.U8 [R36+UR4+0xee0], R46 ;  /* 0x000ee02e24007988 */ /* 0x000fe80008000004 */
[----:B------:R-:W4:Y:S04]  /*10560*/  LDL.LU R20, [R1+0x1288] ;  /* 0x0012880001147983 */ /* 0x000f280000300800 */
[----:B------:R0:W-:Y:S04]  /*10570*/  STS.U8 [R36+UR4+0xec0], R40 ;  /* 0x000ec02824007988 */ /* 0x0001e80008000004 */
[----:B------:R1:W-:Y:S04]  /*10580*/  STS.U8 [R30+UR4+0x100], R32 ;  /* 0x000100201e007988 */ /* 0x0003e80008000004 */
[----:B------:R1:W-:Y:S04]  /*10590*/  STS.U8 [R30+UR4+0x120], R33 ;  /* 0x000120211e007988 */ /* 0x0003e80008000004 */
[----:B0-----:R-:W2:Y:S04]  /*105a0*/  LDL.LU R36, [R1+0x1284] ;  /* 0x0012840001247983 */ /* 0x001ea80000300800 */
[----:B-1----:R-:W3:Y:S04]  /*105b0*/  LDL.LU R32, [R1+0x1280] ;  /* 0x0012800001207983 */ /* 0x002ee80000300800 */
[----:B------:R-:W4:Y:S04]  /*105c0*/  LDL.LU R33, [R1+0x127c] ;  /* 0x00127c0001217983 */ /* 0x000f280000300800 */
[----:B------:R0:W-:Y:S04]  /*105d0*/  STS.U8 [R30+UR4+0x140], R34 ;  /* 0x000140221e007988 */ /* 0x0001e80008000004 */
[----:B------:R1:W-:Y:S04]  /*105e0*/  STS.U8 [R30+UR4+0x160], R2 ;  /* 0x000160021e007988 */ /* 0x0003e80008000004 */
[----:B------:R1:W-:Y:S04]  /*105f0*/  STS.U8 [R30+UR4+0x320], R27 ;  /* 0x0003201b1e007988 */ /* 0x0003e80008000004 */
[----:B0-----:R-:W2:Y:S04]  /*10600*/  LDL.LU R34, [R1+0x1278] ;  /* 0x0012780001227983 */ /* 0x001ea80000300800 */
[----:B-1----:R-:W3:Y:S04]  /*10610*/  LDL.LU R2, [R1+0x2e0] ;  /* 0x0002e00001027983 */ /* 0x002ee80000300800 */
[----:B------:R-:W3:Y:S04]  /*10620*/  LDL.LU R27, [R1+0x1274] ;  /* 0x00127400011b7983 */ /* 0x000ee80000300800 */
[----:B------:R0:W-:Y:S04]  /*10630*/  STS.U8 [R30+UR4+0x300], R26 ;  /* 0x0003001a1e007988 */ /* 0x0001e80008000004 */
[----:B------:R1:W-:Y:S04]  /*10640*/  STS.U8 [R30+UR4+0x360], R25 ;  /* 0x000360191e007988 */ /* 0x0003e80008000004 */
[----:B------:R1:W-:Y:S04]  /*10650*/  STS.U8 [R30+UR4+0x340], R24 ;  /* 0x000340181e007988 */ /* 0x0003e80008000004 */
[----:B0-----:R-:W3:Y:S04]  /*10660*/  LDL.LU R26, [R1+0x1270] ;  /* 0x00127000011a7983 */ /* 0x001ee80000300800 */
[----:B-1----:R-:W3:Y:S04]  /*10670*/  LDL.LU R25, [R1+0x126c] ;  /* 0x00126c0001197983 */ /* 0x002ee80000300800 */
[----:B------:R-:W3:Y:S04]  /*10680*/  LDL.LU R24, [R1+0x1268] ;  /* 0x0012680001187983 */ /* 0x000ee80000300800 */
[----:B------:R0:W-:Y:S04]  /*10690*/  STS.U8 [R30+UR4+0x500], R35 ;  /* 0x000500231e007988 */ /* 0x0001e80008000004 */
[----:B------:R1:W-:Y:S04]  /*106a0*/  STS.U8 [R30+UR4+0x520], R28 ;  /* 0x0005201c1e007988 */ /* 0x0003e80008000004 */
[----:B------:R1:W-:Y:S04]  /*106b0*/  STS.U8 [R30+UR4+0x540], R29 ;  /* 0x0005401d1e007988 */ /* 0x0003e80008000004 */
[----:B0-----:R-:W4:Y:S04]  /*106c0*/  LDL.LU R35, [R1+0x1264] ;  /* 0x0012640001237983 */ /* 0x001f280000300800 */
[----:B-1----:R-:W2:Y:S04]  /*106d0*/  LDL.LU R28, [R1+0x1260] ;  /* 0x00126000011c7983 */ /* 0x002ea80000300800 */
[----:B------:R-:W3:Y:S04]  /*106e0*/  LDL.LU R29, [R1+0x125c] ;  /* 0x00125c00011d7983 */ /* 0x000ee80000300800 */
[----:B------:R0:W-:Y:S04]  /*106f0*/  STS.U8 [R30+UR4+0x560], R31 ;  /* 0x0005601f1e007988 */ /* 0x0001e80008000004 */
[----:B0-----:R-:W4:Y:S04]  /*10700*/  LDL.LU R31, [R1+0x1258] ;  /* 0x00125800011f7983 */ /* 0x001f280000300800 */
[----:B----4-:R0:W-:Y:S04]  /*10710*/  STS.U8 [R30+UR4+0x720], R31 ;  /* 0x0007201f1e007988 */ /* 0x0101e80008000004 */
[----:B---3--:R1:W-:Y:S04]  /*10720*/  STS.U8 [R30+UR4+0x700], R29 ;  /* 0x0007001d1e007988 */ /* 0x0083e80008000004 */
[----:B--2---:R2:W-:Y:S04]  /*10730*/  STS.U8 [R30+UR4+0x760], R28 ;  /* 0x0007601c1e007988 */ /* 0x0045e80008000004 */
[----:B0-----:R-:W3:Y:S04]  /*10740*/  LDL.LU R31, [R1+0x1254] ;  /* 0x00125400011f7983 */ /* 0x001ee80000300800 */
[----:B-1----:R-:W4:Y:S04]  /*10750*/  LDL.LU R29, [R1+0x1250] ;  /* 0x00125000011d7983 */ /* 0x002f280000300800 */
[----:B--2---:R-:W2:Y:S04]  /*10760*/  LDL.LU R28, [R1+0x124c] ;  /* 0x00124c00011c7983 */ /* 0x004ea80000300800 */
[----:B------:R0:W-:Y:S04]  /*10770*/  STS.U8 [R30+UR4+0x740], R35 ;  /* 0x000740231e007988 */ /* 0x0001e80008000004 */
[----:B------:R1:W-:Y:S04]  /*10780*/  STS.U8 [R30+UR4+0x900], R34 ;  /* 0x000900221e007988 */ /* 0x0003e80008000004 */
[----:B------:R1:W-:Y:S04]  /*10790*/  STS.U8 [R30+UR4+0x920], R33 ;  /* 0x000920211e007988 */ /* 0x0003e80008000004 */
[----:B0-----:R-:W3:Y:S04]  /*107a0*/  LDL.LU R35, [R1+0x1248] ;  /* 0x0012480001237983 */ /* 0x001ee80000300800 */
[----:B-1----:R-:W4:Y:S04]  /*107b0*/  LDL.LU R34, [R1+0x1244] ;  /* 0x0012440001227983 */ /* 0x002f280000300800 */
[----:B------:R-:W2:Y:S04]  /*107c0*/  LDL.LU R33, [R1+0x1240] ;  /* 0x0012400001217983 */ /* 0x000ea80000300800 */
        /* <DEDUP_REMOVED lines=8> */
[----:B0-----:R-:W3:Y:S04]  /*10850*/  LDL.LU R38, [R1+0x1230] ;  /* 0x0012300001267983 */ /* 0x001ee80000300800 */
[----:B-1----:R-:W4:Y:S04]  /*10860*/  LDL.LU R39, [R1+0x122c] ;  /* 0x00122c0001277983 */ /* 0x002f280000300800 */
        /* <DEDUP_REMOVED lines=11> */
[----:B------:R-:W-:Y:S04]  /*10920*/  STL [R1+0x109c], R30 ;  /* 0x00109c1e01007387 */ /* 0x000fe80000100800 */
[----:B----4-:R0:W-:Y:S04]  /*10930*/  STS.U8 [R0+UR4+0x1a0], R39 ;  /* 0x0001a02700007988 */ /* 0x0101e80008000004 */
[----:B---3--:R1:W-:Y:S04]  /*10940*/  STS.U8 [R0+UR4+0x1c0], R38 ;  /* 0x0001c02600007988 */ /* 0x0083e80008000004 */
[----:B--2---:R2:W-:Y:S04]  /*10950*/  STS.U8 [R0+UR4+0x1e0], R37 ;  /* 0x0001e02500007988 */ /* 0x0045e80008000004 */
[----:B------:R3:W-:Y:S04]  /*10960*/  STS.U8 [R0+UR4+0x3a0], R36 ;  /* 0x0003a02400007988 */ /* 0x0007e80008000004 */
[----:B------:R4:W-:Y:S04]  /*10970*/  STS.U8 [R0+UR4+0x380], R32 ;  /* 0x0003802000007988 */ /* 0x0009e80008000004 */
[----:B------:R4:W-:Y:S04]  /*10980*/  STS.U8 [R0+UR4+0x3e0], R33 ;  /* 0x0003e02100007988 */ /* 0x0009e80008000004 */
[----:B------:R4:W-:Y:S04]  /*10990*/  STS.U8 [R0+UR4+0x3c0], R34 ;  /* 0x0003c02200007988 */ /* 0x0009e80008000004 */
[----:B------:R4:W-:Y:S04]  /*109a0*/  STS.U8 [R0+UR4+0x580], R35 ;  /* 0x0005802300007988 */ /* 0x0009e80008000004 */
[----:B------:R4:W-:Y:S04]  /*109b0*/  STS.U8 [R0+UR4+0x5a0], R28 ;  /* 0x0005a01c00007988 */ /* 0x0009e80008000004 */
[----:B------:R4:W-:Y:S04]  /*109c0*/  STS.U8 [R0+UR4+0x5c0], R29 ;  /* 0x0005c01d00007988 */ /* 0x0009e80008000004 */
[----:B------:R4:W-:Y:S04]  /*109d0*/  STS.U8 [R0+UR4+0x5e0], R31 ;  /* 0x0005e01f00007988 */ /* 0x0009e80008000004 */
[----:B0-----:R-:W4:Y:S04]  /*109e0*/  LDL.LU R39, [R1+0x1228] ;  /* 0x0012280001277983 */ /* 0x001f280000300800 */
[----:B------:R0:W-:Y:S04]  /*109f0*/  STS.U8 [R0+UR4+0x7a0], R24 ;  /* 0x0007a01800007988 */ /* 0x0001e80008000004 */
[----:B-1----:R-:W4:Y:S04]  /*10a00*/  LDL.LU R38, [R1+0x1224] ;  /* 0x0012240001267983 */ /* 0x002f280000300800 */
[----:B------:R1:W-:Y:S04]  /*10a10*/  STS.U8 [R0+UR4+0x780], R25 ;  /* 0x0007801900007988 */ /* 0x0003e80008000004 */
[----:B--2---:R-:W2:Y:S04]  /*10a20*/  LDL.LU R37, [R1+0x1220] ;  /* 0x0012200001257983 */ /* 0x004ea80000300800 */
[----:B------:R1:W-:Y:S04]  /*10a30*/  STS.U8 [R0+UR4+0x7e0], R26 ;  /* 0x0007e01a00007988 */ /* 0x0003e80008000004 */
[----:B---3--:R-:W3:Y:S04]  /*10a40*/  LDL.LU R36, [R1+0x121c] ;  /* 0x00121c0001247983 */ /* 0x008ee80000300800 */
[----:B------:R1:W-:Y:S04]  /*10a50*/  STS.U8 [R0+UR4+0x7c0], R27 ;  /* 0x0007c01b00007988 */ /* 0x0003e80008000004 */
[----:B----4-:R-:W4:Y:S04]  /*10a60*/  LDL.LU R32, [R1+0x1218] ;  /* 0x0012180001207983 */ /* 0x010f280000300800 */
[----:B------:R1:W-:Y:S04]  /*10a70*/  STS.U8 [R0+UR4+0x980], R20 ;  /* 0x0009801400007988 */ /* 0x0003e80008000004 */
[----:B------:R-:W4:Y:S04]  /*10a80*/  LDL.LU R33, [R1+0x1214] ;  /* 0x0012140001217983 */ /* 0x000f280000300800 */
[----:B------:R1:W-:Y:S04]  /*10a90*/  STS.U8 [R0+UR4+0x9a0], R21 ;  /* 0x0009a01500007988 */ /* 0x0003e80008000004 */
[----:B------:R-:W4:Y:S04]  /*10aa0*/  LDL.LU R34, [R1+0x1210] ;  /* 0x0012100001227983 */ /* 0x000f280000300800 */
[----:B------:R1:W-:Y:S04]  /*10ab0*/  STS.U8 [R0+UR4+0x9c0], R23 ;  /* 0x0009c01700007988 */ /* 0x0003e80008000004 */
[----:B------:R-:W2:Y:S04]  /*10ac0*/  LDL.LU R35, [R1+0x120c] ;  /* 0x00120c0001237983 */ /* 0x000ea80000300800 */
[----:B------:R1:W-:Y:S04]  /*10ad0*/  STS.U8 [R0+UR4+0x9e0], R22 ;  /* 0x0009e01600007988 */ /* 0x0003e80008000004 */
[----:B------:R-:W4:Y:S04]  /*10ae0*/  LDL.LU R28, [R1+0x1208] ;  /* 0x00120800011c7983 */ /* 0x000f280000300800 */
[----:B------:R-:W-:Y:S04]  /*10af0*/  STS.U8 [R0+UR4+0xba0], R45 ;  /* 0x000ba02d00007988 */ /* 0x000fe80008000004 */
[----:B------:R-:W4:Y:S04]  /*10b00*/  LDL.LU R29, [R1+0x1204] ;  /* 0x00120400011d7983 */ /* 0x000f280000300800 */
[----:B------:R-:W-:Y:S04]  /*10b10*/  STS.U8 [R0+UR4+0xb80], R16 ;  /* 0x000b801000007988 */ /* 0x000fe80008000004 */
[----:B------:R-:W4:Y:S04]  /*10b20*/  LDL.LU R31, [R1+0x1200] ;  /* 0x00120000011f7983 */ /* 0x000f280000300800 */
[----:B------:R-:W-:Y:S04]  /*10b30*/  STS.U8 [R0+UR4+0xbe0], R15 ;  /* 0x000be00f00007988 */ /* 0x000fe80008000004 */
[----:B0-----:R-:W4:Y:S04]  /*10b40*/  LDL.LU R24, [R1+0x11fc] ;  /* 0x0011fc0001187983 */ /* 0x001f280000300800 */
[----:B------:R-:W-:Y:S04]  /*10b50*/  STS.U8 [R0+UR4+0xbc0], R14 ;  /* 0x000bc00e00007988 */ /* 0x000fe80008000004 */
[----:B-1----:R-:W3:Y:S04]  /*10b60*/  LDL.LU R25, [R1+0x11f8] ;  /* 0x0011f80001197983 */ /* 0x002ee80000300800 */
[----:B------:R-:W-:Y:S04]  /*10b70*/  STS.U8 [R0+UR4+0xd80], R13 ;  /* 0x000d800d00007988 */ /* 0x000fe80008000004 */
[----:B------:R-:W4:Y:S04]  /*10b80*/  LDL.LU R26, [R1+0x11f4] ;  /* 0x0011f400011a7983 */ /* 0x000f280000300800 */
[----:B------:R-:W-:Y:S04]  /*10b90*/  STS.U8 [R0+UR4+0xda0], R12 ;  /* 0x000da00c00007988 */ /* 0x000fe80008000004 */
[----:B------:R-:W2:Y:S04]  /*10ba0*/  LDL.LU R27, [R1+0x11f0] ;  /* 0x0011f000011b7983 */ /* 0x000ea80000300800 */
[----:B------:R-:W-:Y:S04]  /*10bb0*/  STS.U8 [R0+UR4+0xdc0], R11 ;  /* 0x000dc00b00007988 */ /* 0x000fe80008000004 */
[----:B------:R-:W4:Y:S04]  /*10bc0*/  LDL.LU R20, [R1+0x11ec] ;  /* 0x0011ec0001147983 */ /* 0x000f280000300800 */
[----:B------:R-:W-:Y:S04]  /*10bd0*/  STS.U8 [R0+UR4+0xde0], R10 ;  /* 0x000de00a00007988 */ /* 0x000fe80008000004 */
[----:B------:R-:W4:Y:S04]  /*10be0*/  LDL.LU R21, [R1+0x11e8] ;  /* 0x0011e80001157983 */ /* 0x000f280000300800 */
[----:B------:R-:W-:Y:S04]  /*10bf0*/  STS.U8 [R0+UR4+0xfa0], R8 ;  /* 0x000fa00800007988 */ /* 0x000fe80008000004 */
[----:B------:R-:W3:Y:S04]  /*10c00*/  LDL R2, [R1+0x8a0] ;  /* 0x0008a00001027983 */ /* 0x000ee80000100800 */
[----:B------:R-:W-:Y:S04]  /*10c10*/  STS.U8 [R0+UR4+0xf80], R7 ;  /* 0x000f800700007988 */ /* 0x000fe80008000004 */
[----:B------:R-:W4:Y:S04]  /*10c20*/  LDL.LU R23, [R1+0x11e4] ;  /* 0x0011e40001177983 */ /* 0x000f280000300800 */
[----:B------:R-:W-:Y:S04]  /*10c30*/  STS.U8 [R0+UR4+0xfe0], R6 ;  /* 0x000fe00600007988 */ /* 0x000fe80008000004 */
[----:B------:R-:W2:Y:S04]  /*10c40*/  LDL.LU R22, [R1+0x11e0] ;  /* 0x0011e00001167983 */ /* 0x000ea80000300800 */
[----:B------:R0:W-:Y:S04]  /*10c50*/  STS.U8 [R0+UR4+0xfc0], R3 ;  /* 0x000fc00300007988 */ /* 0x0001e80008000004 */
[----:B0-----:R-:W4:Y:S04]  /*10c60*/  LDL.LU R0, [R1+0x11dc] ;  /* 0x0011dc0001007983 */ /* 0x001f280000300800 */
[----:B------:R-:W3:Y:S01]  /*10c70*/  LDL R3, [R1+0x89c] ;  /* 0x00089c0001037983 */ /* 0x000ee20000100800 */
[----:B------:R-:W-:Y:S01]  /*10c80*/  PRMT R38, RZ, 0x7610, R38 ;  /* 0x00007610ff267816 */ /* 0x000fe20000000026 */
[----:B------:R-:W-:Y:S06]  /*10c90*/  BAR.SYNC.DEFER_BLOCKING 0x0 ;  /* 0x0000000000007b1d */ /* 0x000fec0000010000 */
[----:B---3--:R0:W3:Y:S04]  /*10ca0*/  @!P0 LDG.E.U8 R38, desc[UR6][R2.64] ;  /* 0x0000000602268981 */ /* 0x0080e8000c1e1100 */
[----:B------:R-:W0:Y:S04]  /*10cb0*/  LDL R2, [R1+0x494] ;  /* 0x0004940001027983 */ /* 0x000e280000100800 */
[----:B------:R-:W0:Y:S01]  /*10cc0*/  LDL R3, [R1+0x498] ;  /* 0x0004980001037983 */ /* 0x000e220000100800 */
[----:B----4-:R-:W-:-:S02]  /*10cd0*/  PRMT R0, RZ, 0x7610, R0 ;  /* 0x00007610ff007816 */ /* 0x010fc40000000000 */
[----:B0-----:R-:W-:-:S04]  /*10ce0*/  @!P0 LOP3.LUT R3, R3, R2, RZ, 0x3c, !PT ;  /* 0x0000000203038212 */ /* 0x001fc800078e3cff */
[----:B------:R-:W-:-:S04]  /*10cf0*/  @!P0 LOP3.LUT R2, R3, R2, RZ, 0x3c, !PT ;  /* 0x0000000203028212 */ /* 0x000fc800078e3cff */
[----:B------:R-:W-:-:S05]  /*10d00*/  @!P0 LOP3.LUT R3, R3, R2, RZ, 0x3c, !PT ;  /* 0x0000000203038212 */ /* 0x000fca00078e3cff */
[----:B------:R-:W4:Y:S04]  /*10d10*/  @!P0 LDG.E.U8 R0, desc[UR6][R2.64] ;  /* 0x0000000602008981 */ /* 0x000f28000c1e1100 */
[----:B---3--:R-:W-:Y:S04]  /*10d20*/  STL [R1+0x1078], R38 ;  /* 0x0010782601007387 */ /* 0x008fe80000100800 */
[----:B----4-:R0:W-:Y:S04]  /*10d30*/  STL [R1+0x344], R0 ;  /* 0x0003440001007387 */ /* 0x0101e80000100800 */
[----:B0-----:R-:W3:Y:S04]  /*10d40*/  LDL.LU R0, [R1+0x11d8] ;  /* 0x0011d80001007983 */ /* 0x001ee80000300800 */
[----:B------:R-:W4:Y:S04]  /*10d50*/  LDL R2, [R1+0x490] ;  /* 0x0004900001027983 */ /* 0x000f280000100800 */
[----:B------:R-:W4:Y:S01]  /*10d60*/  LDL R3, [R1+0x890] ;  /* 0x0008900001037983 */ /* 0x000f220000100800 */
[----:B--2---:R-:W-:-:S02]  /*10d70*/  PRMT R22, RZ, 0x7610, R22 ;  /* 0x00007610ff167816 */ /* 0x004fc40000000016 */
[----:B----4-:R-:W-:-:S04]  /*10d80*/  @!P1 LOP3.LUT R3, R3, R2, RZ, 0x3c, !PT ;  /* 0x0000000203039212 */ /* 0x010fc800078e3cff */
[----:B------:R-:W-:-:S04]  /*10d90*/  @!P1 LOP3.LUT R2, R3, R2, RZ, 0x3c, !PT ;  /* 0x0000000203029212 */ /* 0x000fc800078e3cff */
[----:B------:R-:W-:-:S05]  /*10da0*/  @!P1 LOP3.LUT R3, R3, R2, RZ, 0x3c, !PT ;  /* 0x0000000203039212 */ /* 0x000fca00078e3cff */
[----:B------:R-:W2:Y:S04]  /*10db0*/  @!P1 LDG.E.U8 R22, desc[UR6][R2.64] ;  /* 0x0000000602169981 */ /* 0x000ea8000c1e1100 */
[----:B--2---:R0:W-:Y:S04]  /*10dc0*/  STL [R1+0x340], R22 ;  /* 0x0003401601007387 */ /* 0x0041e80000100800 */
[----:B0-----:R-:W2:Y:S04]  /*10dd0*/  LDL.LU R22, [R1+0x11d4] ;  /* 0x0011d40001167983 */ /* 0x001ea80000300800 */
[----:B------:R-:W4:Y:S04]  /*10de0*/  LDL R2, [R1+0x48c] ;  /* 0x00048c0001027983 */ /* 0x000f280000100800 */
[----:B------:R-:W4:Y:S01]  /*10df0*/  LDL R3, [R1+0xc2c] ;  /* 0x000c2c0001037983 */ /* 0x000f220000100800 */
[----:B---3--:R-:W-:-:S02]  /*10e00*/  PRMT R0, RZ, 0x7610, R0 ;  /* 0x00007610ff007816 */ /* 0x008fc40000000000 */
[----:B----4-:R-:W-:-:S04]  /*10e10*/  @!P0 LOP3.LUT R3, R3, R2, RZ, 0x3c, !PT ;  /* 0x0000000203038212 */ /* 0x010fc800078e3cff */
[----:B------:R-:W-:-:S04]  /*10e20*/  @!P0 LOP3.LUT R2, R3, R2, RZ, 0x3c, !PT ;  /* 0x0000000203028212 */ /* 0x000fc800078e3cff */
[----:B------:R-:W-:-:S05]  /*10e30*/  @!P0 LOP3.LUT R3, R3, R2, RZ, 0x3c, !PT ;  /* 0x0000000203038212 */ /* 0x000fca00078e3cff */
[----:B------:R-:W3:Y:S04]  /*10e40*/  @!P0 LDG.E.U8 R0, desc[UR6][R2.64] ;  /* 0x0000000602008981 */ /* 0x000ee8000c1e1100 */
[----:B---3--:R0:W-:Y:S04]  /*10e50*/  STL [R1+0x33c], R0 ;  /* 0x00033c0001007387 */ /* 0x0081e80000100800 */
        /* <DEDUP_REMOVED lines=453> */
[----:B------:R-:W-:-:S02]  /*12ab0*/  PRMT R27, RZ, 0x7610, R27 ;  /* 0x00007610ff1b7816 */ /* 0x000fc4000000001b */
[----:B----4-:R-:W-:-:S04]  /*12ac0*/  @!P1 LOP3.LUT R3, R3, R2, RZ, 0x3c, !PT ;  /* 0x0000000203039212 */ /* 0x010fc800078e3cff */
[----:B------:R-:W-:-:S04]  /*12ad0*/  @!P1 LOP3.LUT R2, R3, R2, RZ, 0x3c, !PT ;  /* 0x0000000203029212 */ /* 0x000fc800078e3cff */
[----:B------:R-:W-:-:S05]  /*12ae0*/  @!P1 LOP3.LUT R3, R3, R2, RZ, 0x3c, !PT ;  /* 0x0000000203039212 */ /* 0x000fca00078e3cff */
[----:B------:R0:W4:Y:S04]  /*12af0*/  @!P1 LDG.E.U8 R27, desc[UR6][R2.64] ;  /* 0x00000006021b9981 */ /* 0x000128000c1e1100 */
[----:B------:R-:W0:Y:S04]  /*12b00*/  LDL R2, [R1+0xaa0] ;  /* 0x000aa00001027983 */ /* 0x000e280000100800 */
[----:B------:R-:W0:Y:S01]  /*12b10*/  LDL R3, [R1+0xaa4] ;  /* 0x000aa40001037983 */ /* 0x000e220000100800 */
[----:B---3--:R-:W-:Y:S02]  /*12b20*/  PRMT R0, RZ, 0x7610, R0 ;  /* 0x00007610ff007816 */ /* 0x008fe40000000000 */
[----:B0-----:R-:W-:-:S04]  /*12b30*/  @!P0 LOP3.LUT R3, R3, R2, RZ, 0x3c, !PT ;  /* 0x0000000203038212 */ /* 0x001fc800078e3cff */
[----:B------:R-:W-:-:S04]  /*12b40*/  @!P0 LOP3.LUT R2, R3, R2, RZ, 0x3c, !PT ;  /* 0x0000000203028212 */ /* 0x000fc800078e3cff */
[----:B------:R-:W-:-:S05]  /*12b50*/  @!P0 LOP3.LUT R3, R3, R2, RZ, 0x3c, !PT ;  /* 0x0000000203038212 */ /* 0x000fca00078e3cff */
[----:B------:R-:W3:Y:S04]  /*12b60*/  @!P0 LDG.E.U8 R0, desc[UR6][R2.64] ;  /* 0x0000000602008981 */ /* 0x000ee8000c1e1100 */
[----:B----4-:R0:W-:Y:S04]  /*12b70*/  STL [R1+0x114], R27 ;  /* 0x0001141b01007387 */ /* 0x0101e80000100800 */
[----:B0-----:R-:W4:Y:S04]  /*12b80*/  LDL R27, [R1+0xa7c] ;  /* 0x000a7c00011b7983 */ /* 0x001f280000100800 */
[----:B---3--:R0:W-:Y:S04]  /*12b90*/  STL [R1+0x110], R0 ;  /* 0x0001100001007387 */ /* 0x0081e80000100800 */
[----:B0-----:R-:W3:Y:S04]  /*12ba0*/  LDL.LU R0, [R1+0x1104] ;  /* 0x0011040001007983 */ /* 0x001ee80000300800 */
[----:B------:R-:W2:Y:S04]  /*12bb0*/  LDL R2, [R1+0xa98] ;  /* 0x000a980001027983 */ /* 0x000ea80000100800 */
[----:B------:R-:W2:Y:S01]  /*12bc0*/  LDL R3, [R1+0xa9c] ;  /* 0x000a9c0001037983 */ /* 0x000ea20000100800 */
[----:B------:R-:W-:-:S02]  /*12bd0*/  PRMT R35, RZ, 0x7610, R35 ;  /* 0x00007610ff237816 */ /* 0x000fc40000000023 */
[----:B--2---:R-:W-:-:S04]  /*12be0*/  @!P1 LOP3.LUT R3, R3, R2, RZ, 0x3c, !PT ;  /* 0x0000000203039212 */ /* 0x004fc800078e3cff */
[----:B------:R-:W-:-:S04]  /*12bf0*/  @!P1 LOP3.LUT R2, R3, R2, RZ, 0x3c, !PT ;  /* 0x0000000203029212 */ /* 0x000fc800078e3cff */
[----:B------:R-:W-:-:S05]  /*12c00*/  @!P1 LOP3.LUT R3, R3, R2, RZ, 0x3c, !PT ;  /* 0x0000000203039212 */ /* 0x000fca00078e3cff */
[----:B------:R0:W2:Y:S04]  /*12c10*/  @!P1 LDG.E.U8 R35, desc[UR6][R2.64] ;  /* 0x0000000602239981 */ /* 0x0000a8000c1e1100 */
[----:B------:R-:W0:Y:S04]  /*12c20*/  LDL R2, [R1+0xa90] ;  /* 0x000a900001027983 */ /* 0x000e280000100800 */
[----:B------:R-:W0:Y:S01]  /*12c30*/  LDL R3, [R1+0xa94] ;  /* 0x000a940001037983 */ /* 0x000e220000100800 */
[----:B---3--:R-:W-:Y:S02]  /*12c40*/  PRMT R0, RZ, 0x7610, R0 ;  /* 0x00007610ff007816 */ /* 0x008fe40000000000 */
[----:B0-----:R-:W-:-:S04]  /*12c50*/  @!P0 LOP3.LUT R3, R3, R2, RZ, 0x3c, !PT ;  /* 0x0000000203038212 */ /* 0x001fc800078e3cff */
[----:B------:R-:W-:-:S04]  /*12c60*/  @!P0 LOP3.LUT R2, R3, R2, RZ, 0x3c, !PT ;  /* 0x0000000203028212 */ /* 0x000fc800078e3cff */
[----:B------:R-:W-:-:S05]  /*12c70*/  @!P0 LOP3.LUT R3, R3, R2, RZ, 0x3c, !PT ;  /* 0x0000000203038212 */ /* 0x000fca00078e3cff */
[----:B------:R-:W3:Y:S04]  /*12c80*/  @!P0 LDG.E.U8 R0, desc[UR6][R2.64] ;  /* 0x0000000602008981 */ /* 0x000ee8000c1e1100 */
[----:B--2---:R0:W-:Y:S04]  /*12c90*/  STL [R1+0x10c], R35 ;  /* 0x00010c2301007387 */ /* 0x0041e80000100800 */
[----:B0-----:R-:W2:Y:S04]  /*12ca0*/  LDL R35, [R1+0xa6c] ;  /* 0x000a6c0001237983 */ /* 0x001ea80000100800 */
        /* <DEDUP_REMOVED lines=8> */
[----:B------:R-:W4:Y:S04]  /*12d30*/  @!P1 LDG.E.U8 R22, desc[UR6][R2.64] ;  /* 0x0000000602169981 */ /* 0x000f28000c1e1100 */
[----:B----4-:R0:W-:Y:S04]  /*12d40*/  STL [R1+0x104], R22 ;  /* 0x0001041601007387 */ /* 0x0101e80000100800 */
[----:B0-----:R-:W4:Y:S04]  /*12d50*/  LDL.LU R22, [R1+0x10fc] ;  /* 0x0010fc0001167983 */ /* 0x001f280000300800 */
[----:B------:R-:W2:Y:S04]  /*12d60*/  LDL R2, [R1+0xa80] ;  /* 0x000a800001027983 */ /* 0x000ea80000100800 */
[----:B------:R-:W2:Y:S01]  /*12d70*/  LDL R3, [R1+0xa84] ;  /* 0x000a840001037983 */ /* 0x000ea20000100800 */
[----:B---3--:R-:W-:-:S02]  /*12d80*/  PRMT R0, RZ, 0x7610, R0 ;  /* 0x00007610ff007816 */ /* 0x008fc40000000000 */
[----:B--2---:R-:W-:-:S04]  /*12d90*/  @!P0 LOP3.LUT R3, R3, R2, RZ, 0x3c, !PT ;  /* 0x0000000203038212 */ /* 0x004fc800078e3cff */
[----:B------:R-:W-:-:S04]  /*12da0*/  @!P0 LOP3.LUT R2, R3, R2, RZ, 0x3c, !PT ;  /* 0x0000000203028212 */ /* 0x000fc800078e3cff */
[----:B------:R-:W-:-:S05]  /*12db0*/  @!P0 LOP3.LUT R3, R3, R2, RZ, 0x3c, !PT ;  /* 0x0000000203038212 */ /* 0x000fca00078e3cff */
[----:B------:R-:W2:Y:S01]  /*12dc0*/  @!P0 LDG.E.U8 R0, desc[UR6][R2.64] ;  /* 0x0000000602008981 */ /* 0x000ea2000c1e1100 */
[----:B----4-:R-:W-:-:S03]  /*12dd0*/  PRMT R22, RZ, 0x7610, R22 ;  /* 0x00007610ff167816 */ /* 0x010fc60000000016 */
[----:B--2---:R0:W-:Y:S04]  /*12de0*/  STL [R1+0x100], R0 ;  /* 0x0001000001007387 */ /* 0x0041e80000100800 */
[----:B0-----:R-:W2:Y:S04]  /*12df0*/  LDL.LU R0, [R1+0x10f8] ;  /* 0x0010f80001007983 */ /* 0x001ea80000300800 */
[----:B------:R-:W3:Y:S01]  /*12e00*/  LDL R3, [R1+0xa78] ;  /* 0x000a780001037983 */ /* 0x000ee20000100800 */
[----:B------:R-:W-:-:S03]  /*12e10*/  @!P1 IMAD.MOV.U32 R2, RZ, RZ, R27 ;  /* 0x000000ffff029224 */ /* 0x000fc600078e001b */
[----:B------:R-:W4:Y:S04]  /*12e20*/  LDL R27, [R1+0xa54] ;  /* 0x000a5400011b7983 */ /* 0x000f280000100800 */
[----:B---3--:R-:W3:Y:S04]  /*12e30*/  @!P1 LDG.E.U8 R22, desc[UR6][R2.64] ;  /* 0x0000000602169981 */ /* 0x008ee8000c1e1100 */
        /* <DEDUP_REMOVED lines=8> */
[----:B------:R-:W2:Y:S01]  /*12ec0*/  @!P0 LDG.E.U8 R0, desc[UR6][R2.64] ;  /* 0x0000000602008981 */ /* 0x000ea2000c1e1100 */
[----:B------:R-:W-:-:S03]  /*12ed0*/  PRMT R25, RZ, 0x7610, R25 ;  /* 0x00007610ff197816 */ /* 0x000fc60000000019 */
[----:B--2---:R0:W-:Y:S04]  /*12ee0*/  STL [R1+0xf8], R0 ;  /* 0x0000f80001007387 */ /* 0x0041e80000100800 */
[----:B0-----:R-:W2:Y:S04]  /*12ef0*/  LDL.LU R0, [R1+0x10f0] ;  /* 0x0010f00001007983 */ /* 0x001ea80000300800 */
[----:B------:R-:W4:Y:S01]  /*12f00*/  LDL R3, [R1+0xa68] ;  /* 0x000a680001037983 */ /* 0x000f220000100800 */
[----:B------:R-:W-:Y:S01]  /*12f10*/  @!P1 IMAD.MOV.U32 R2, RZ, RZ, R35 ;  /* 0x000000ffff029224 */ /* 0x000fe200078e0023 */
[----:B---3--:R-:W-:-:S02]  /*12f20*/  PRMT R22, RZ, 0x7610, R22 ;  /* 0x00007610ff167816 */ /* 0x008fc40000000016 */
[----:B------:R-:W3:Y:S04]  /*12f30*/  LDL R35, [R1+0xa38] ;  /* 0x000a380001237983 */ /* 0x000ee80000100800 */
[----:B----4-:R0:W4:Y:S04]  /*12f40*/  @!P1 LDG.E.U8 R25, desc[UR6][R2.64] ;  /* 0x0000000602199981 */ /* 0x010128000c1e1100 */
[----:B------:R-:W0:Y:S04]  /*12f50*/  LDL R2, [R1+0xa60] ;  /* 0x000a600001027983 */ /* 0x000e280000100800 */
[----:B------:R-:W0:Y:S02]  /*12f60*/  LDL R3, [R1+0xa64] ;  /* 0x000a640001037983 */ /* 0x000e240000100800 */
[----:B0-----:R-:W-:-:S04]  /*12f70*/  @!P0 LOP3.LUT R3, R3, R2, RZ, 0x3c, !PT ;  /* 0x0000000203038212 */ /* 0x001fc800078e3cff */
[----:B------:R-:W-:-:S04]  /*12f80*/  @!P0 LOP3.LUT R2, R3, R2, RZ, 0x3c, !PT ;  /* 0x0000000203028212 */ /* 0x000fc800078e3cff */
[----:B------:R-:W-:-:S05]  /*12f90*/  @!P0 LOP3.LUT R3, R3, R2, RZ, 0x3c, !PT ;  /* 0x0000000203038212 */ /* 0x000fca00078e3cff */
[----:B------:R-:W2:Y:S04]  /*12fa0*/  @!P0 LDG.E.U8 R22, desc[UR6][R2.64] ;  /* 0x0000000602168981 */ /* 0x000ea8000c1e1100 */
[----:B----4-:R0:W-:Y:S04]  /*12fb0*/  STL [R1+0xf4], R25 ;  /* 0x0000f41901007387 */ /* 0x0101e80000100800 */
[----:B0-----:R-:W4:Y:S04]  /*12fc0*/  LDL R25, [R1+0xa3c] ;  /* 0x000a3c0001197983 */ /* 0x001f280000100800 */
[----:B--2---:R0:W-:Y:S04]  /*12fd0*/  STL [R1+0xf0], R22 ;  /* 0x0000f01601007387 */ /* 0x0041e80000100800 */
[----:B0-----:R-:W2:Y:S04]  /*12fe0*/  LDL.LU R22, [R1+0x10ec] ;  /* 0x0010ec0001167983 */ /* 0x001ea80000300800 */
[----:B------:R-:W3:Y:S04]  /*12ff0*/  LDL R2, [R1+0xa58] ;  /* 0x000a580001027983 */ /* 0x000ee80000100800 */
[----:B------:R-:W3:Y:S01]  /*13000*/  LDL R3, [R1+0xa5c] ;  /* 0x000a5c0001037983 */ /* 0x000ee20000100800 */
[----:B------:R-:W-:-:S02]  /*13010*/  PRMT R0, RZ, 0x7610, R0 ;  /* 0x00007610ff007816 */ /* 0x000fc40000000000 */
[----:B---3--:R-:W-:-:S04]  /*13020*/  @!P1 LOP3.LUT R3, R3, R2, RZ, 0x3c, !PT ;  /* 0x0000000203039212 */ /* 0x008fc800078e3cff */
[----:B------:R-:W-:-:S04]  /*13030*/  @!P1 LOP3.LUT R2, R3, R2, RZ, 0x3c, !PT ;  /* 0x0000000203029212 */ /* 0x000fc800078e3cff */
[----:B------:R-:W-:-:S05]  /*13040*/  @!P1 LOP3.LUT R3, R3, R2, RZ, 0x3c, !PT ;  /* 0x0000000203039212 */ /* 0x000fca00078e3cff */
[----:B------:R-:W3:Y:S01]  /*13050*/  @!P1 LDG.E.U8 R0, desc[UR6][R2.64] ;  /* 0x0000000602009981 */ /* 0x000ee2000c1e1100 */
[----:B--2---:R-:W-:-:S03]  /*13060*/  PRMT R22, RZ, 0x7610, R22 ;  /* 0x00007610ff167816 */ /* 0x004fc60000000016 */
[----:B---3--:R0:W-:Y:S04]  /*13070*/  STL [R1+0xec], R0 ;  /* 0x0000ec0001007387 */ /* 0x0081e80000100800 */
        /* <DEDUP_REMOVED lines=21> */
[----:B------:R-:W-:Y:S02]  /*131d0*/  @!P0 LOP3.LUT R3, R3, R2, RZ, 0x3c, !PT ;  /* 0x0000000203038212 */ /* 0x000fe400078e3cff */
[----:B--2---:R-:W-:-:S03]  /*131e0*/  PRMT R0, RZ, 0x7610, R0 ;  /* 0x00007610ff007816 */ /* 0x004fc60000000000 */
[----:B------:R0:W2:Y:S02]  /*131f0*/  @!P0 LDG.E.U8 R22, desc[UR6][R2.64] ;  /* 0x0000000602168981 */ /* 0x0000a4000c1e1100 */
[----:B0-----:R-:W-:Y:S02]  /*13200*/  @!P1 IMAD.MOV.U32 R2, RZ, RZ, R25 ;  /* 0x000000ffff029224 */ /* 0x001fe400078e0019 */
[----:B------:R-:W-:-:S05]  /*13210*/  @!P1 IMAD.MOV.U32 R3, RZ, RZ, R35 ;  /* 0x000000ffff039224 */ /* 0x000fca00078e0023 */
[----:B------:R-:W3:Y:S04]  /*13220*/  @!P1 LDG.E.U8 R0, desc[UR6][R2.64] ;  /* 0x0000000602009981 */ /* 0x000ee8000c1e1100 */
[----:B--2---:R0:W-:Y:S04]  /*13230*/  STL [R1+0xe0], R22 ;  /* 0x0000e01601007387 */ /* 0x0041e80000100800 */
[----:B0-----:R-:W2:Y:S04]  /*13240*/  LDL.LU R22, [R1+0x10dc] ;  /* 0x0010dc0001167983 */ /* 0x001ea80000300800 */
[----:B------:R-:W4:Y:S04]  /*13250*/  LDL R35, [R1+0xa10] ;  /* 0x000a100001237983 */ /* 0x000f280000100800 */
[----:B------:R-:W2:Y:S04]  /*13260*/  LDL R25, [R1+0xa14] ;  /* 0x000a140001197983 */ /* 0x000ea80000100800 */
        /* <DEDUP_REMOVED lines=8> */
[----:B------:R-:W4:Y:S01]  /*132f0*/  @!P0 LDG.E.U8 R23, desc[UR6][R2.64] ;  /* 0x0000000602178981 */ /* 0x000f22000c1e1100 */
[----:B---3--:R-:W-:-:S03]  /*13300*/  PRMT R0, RZ, 0x7610, R0 ;  /* 0x00007610ff007816 */ /* 0x008fc60000000000 */
[----:B----4-:R0:W-:Y:S04]  /*13310*/  STL [R1+0xd8], R23 ;  /* 0x0000d81701007387 */ /* 0x0101e80000100800 */
[----:B0-----:R-:W3:Y:S04]  /*13320*/  LDL.LU R23, [R1+0x10d4] ;  /* 0x0010d40001177983 */ /* 0x001ee80000300800 */
[----:B------:R-:W4:Y:S01]  /*13330*/  LDL R3, [R1+0xa28] ;  /* 0x000a280001037983 */ /* 0x000f220000100800 */
[----:B------:R-:W-:-:S03]  /*13340*/  @!P1 IMAD.MOV.U32 R2, RZ, RZ, R27 ;  /* 0x000000ffff029224 */ /* 0x000fc600078e001b */
[----:B------:R-:W3:Y:S04]  /*13350*/  LDL R27, [R1+0xa0c] ;  /* 0x000a0c00011b7983 */ /* 0x000ee80000100800 */
[----:B----4-:R-:W4:Y:S04]  /*13360*/  @!P1 LDG.E.U8 R0, desc[UR6][R2.64] ;  /* 0x0000000602009981 */ /* 0x010f28000c1e1100 */
[----:B----4-:R0:W-:Y:S04]  /*13370*/  STL [R1+0xd4], R0 ;  /* 0x0000d40001007387 */ /* 0x0101e80000100800 */
[----:B0-----:R-:W4:Y:S04]  /*13380*/  LDL.LU R0, [R1+0x10d0] ;  /* 0x0010d00001007983 */ /* 0x001f280000300800 */
        /* <DEDUP_REMOVED lines=9> */
[----:B------:R-:W-:Y:S02]  /*13420*/  PRMT R36, RZ, 0x7610, R36 ;  /* 0x00007610ff247816 */ /* 0x000fe40000000024 */
[----:B------:R-:W-:-:S02]  /*13430*/  PRMT R24, RZ, 0x7610, R24 ;  /* 0x00007610ff187816 */ /* 0x000fc40000000018 */
[----:B0-----:R-:W-:-:S04]  /*13440*/  @!P1 LOP3.LUT R3, R3, R2, RZ, 0x3c, !PT ;  /* 0x0000000203039212 */ /* 0x001fc800078e3cff */
[----:B------:R-:W-:-:S04]  /*13450*/  @!P1 LOP3.LUT R2, R3, R2, RZ, 0x3c, !PT ;  /* 0x0000000203029212 */ /* 0x000fc800078e3cff */
[----:B------:R-:W-:-:S05]  /*13460*/  @!P1 LOP3.LUT R3, R3, R2, RZ, 0x3c, !PT ;  /* 0x0000000203039212 */ /* 0x000fca00078e3cff */
[----:B------:R0:W4:Y:S04]  /*13470*/  @!P1 LDG.E.U8 R36, desc[UR6][R2.64] ;  /* 0x0000000602249981 */ /* 0x000128000c1e1100 */
[----:B--2---:R1:W-:Y:S01]  /*13480*/  STL [R1+0xd0], R21 ;  /* 0x0000d01501007387 */ /* 0x0043e20000100800 */
[----:B0-----:R-:W-:Y:S02]  /*13490*/  @!P0 IMAD.MOV.U32 R2, RZ, RZ, R25 ;  /* 0x000000ffff028224 */ /* 0x001fe400078e0019 */
[----:B------:R-:W-:Y:S01]  /*134a0*/  @!P0 IMAD.MOV.U32 R3, RZ, RZ, R35 ;  /* 0x000000ffff038224 */ /* 0x000fe200078e0023 */
[----:B------:R-:W-:Y:S01]  /*134b0*/  PRMT R4, RZ, 0x7610, R4 ;  /* 0x00007610ff047816 */ /* 0x000fe20000000004 */
[----:B-1----:R-:W2:Y:S04]  /*134c0*/  LDL R21, [R1+0xa04] ;  /* 0x000a040001157983 */ /* 0x002ea80000100800 */
[----:B------:R3:W2:Y:S04]  /*134d0*/  @!P0 LDG.E.U8 R24, desc[UR6][R2.64] ;  /* 0x0000000602188981 */ /* 0x0006a8000c1e1100 */
[----:B------:R-:W2:Y:S01]  /*134e0*/  LDL R3, [R1+0xa08] ;  /* 0x000a080001037983 */ /* 0x000ea20000100800 */
[----:B---3--:R-:W-:-:S03]  /*134f0*/  @!P1 IMAD.MOV.U32 R2, RZ, RZ, R27 ;  /* 0x000000ffff029224 */ /* 0x008fc600078e001b */
[----:B----4-:R0:W-:Y:S04]  /*13500*/  STL [R1+0xcc], R36 ;  /* 0x0000cc2401007387 */ /* 0x0101e80000100800 */
[----:B------:R-:W3:Y:S04]  /*13510*/  LDL R35, [R1+0x9f4] ;  /* 0x0009f40001237983 */ /* 0x000ee80000100800 */
[----:B------:R-:W4:Y:S04]  /*13520*/  LDL R25, [R1+0x9e8] ;  /* 0x0009e80001197983 */ /* 0x000f280000100800 */
[----:B0-----:R-:W4:Y:S04]  /*13530*/  LDL R36, [R1+0x9f0] ;  /* 0x0009f00001247983 */ /* 0x001f280000100800 */
[----:B--2---:R0:W-:Y:S01]  /*13540*/  STL [R1+0xc8], R24 ;  /* 0x0000c81801007387 */ /* 0x0041e20000100800 */
[----:B------:R-:W-:-:S03]  /*13550*/  PRMT R20, RZ, 0x7610, R20 ;  /* 0x00007610ff147816 */ /* 0x000fc60000000014 */
[----:B------:R-:W2:Y:S04]  /*13560*/  LDL R27, [R1+0x9e0] ;  /* 0x0009e000011b7983 */ /* 0x000ea80000100800 */
[----:B------:R1:W3:Y:S04]  /*13570*/  @!P1 LDG.E.U8 R4, desc[UR6][R2.64] ;  /* 0x0000000602049981 */ /* 0x0002e8000c1e1100 */
[----:B0-----:R-:W2:Y:S04]  /*13580*/  LDL R24, [R1+0x9ec] ;  /* 0x0009ec0001187983 */ /* 0x001ea80000100800 */
[----:B------:R-:W4:Y:S01]  /*13590*/  LDL R3, [R1+0xa00] ;  /* 0x000a000001037983 */ /* 0x000f220000100800 */
[----:B-1----:R-:W-:-:S05]  /*135a0*/  @!P0 IMAD.MOV.U32 R2, RZ, RZ, R21 ;  /* 0x000000ffff028224 */ /* 0x002fca00078e0015 */
[----:B----4-:R-:W4:Y:S04]  /*135b0*/  @!P0 LDG.E.U8 R20, desc[UR6][R2.64] ;  /* 0x0000000602148981 */ /* 0x010f28000c1e1100 */
[----:B---3--:R0:W-:Y:S04]  /*135c0*/  STL [R1+0xc4], R4 ;  /* 0x0000c40401007387 */ /* 0x0081e80000100800 */
[----:B------:R-:W3:Y:S04]  /*135d0*/  LDL R21, [R1+0x9d8] ;  /* 0x0009d80001157983 */ /* 0x000ee80000100800 */
[----:B------:R-:W2:Y:S04]  /*135e0*/  LDL R2, [R1+0x9f8] ;  /* 0x0009f80001027983 */ /* 0x000ea80000100800 */
[----:B------:R-:W2:Y:S04]  /*135f0*/  LDL R3, [R1+0x9fc] ;  /* 0x0009fc0001037983 */ /* 0x000ea80000100800 */
[----:B0-----:R-:W3:Y:S01]  /*13600*/  LDL R4, [R1+0x9e4] ;  /* 0x0009e40001047983 */ /* 0x001ee20000100800 */
[----:B------:R-:W-:-:S03]  /*13610*/  PRMT R37, RZ, 0x7610, R37 ;  /* 0x00007610ff257816 */ /* 0x000fc60000000025 */
[----:B----4-:R0:W-:Y:S04]  /*13620*/  STL [R1+0xc0], R20 ;  /* 0x0000c01401007387 */ /* 0x0101e80000100800 */
[----:B0-----:R-:W4:Y:S01]  /*13630*/  LDL R20, [R1+0x9dc] ;  /* 0x0009dc0001147983 */ /* 0x001f220000100800 */
[----:B--2---:R-:W-:-:S04]  /*13640*/  @!P1 LOP3.LUT R3, R3, R2, RZ, 0x3c, !PT ;  /* 0x0000000203039212 */ /* 0x004fc800078e3cff */
[----:B------:R-:W-:-:S04]  /*13650*/  @!P1 LOP3.LUT R2, R3, R2, RZ, 0x3c, !PT ;  /* 0x0000000203029212 */ /* 0x000fc800078e3cff */
[----:B------:R-:W-:Y:S02]  /*13660*/  @!P1 LOP3.LUT R3, R3, R2, RZ, 0x3c, !PT ;  /* 0x0000000203039212 */ /* 0x000fe400078e3cff */
[----:B------:R-:W-:-:S03]  /*13670*/  PRMT R34, RZ, 0x7610, R34 ;  /* 0x00007610ff227816 */ /* 0x000fc60000000022 */
[----:B------:R0:W2:Y:S01]  /*13680*/  @!P1 LDG.E.U8 R37, desc[UR6][R2.64] ;  /* 0x0000000602259981 */ /* 0x0000a2000c1e1100 */
[----:B------:R-:W-:Y:S01]  /*13690*/  PRMT R33, RZ, 0x7610, R33 ;  /* 0x00007610ff217816 */ /* 0x000fe20000000021 */
[----:B0-----:R-:W-:Y:S02]  /*136a0*/  @!P0 IMAD.MOV.U32 R2, RZ, RZ, R35 ;  /* 0x000000ffff028224 */ /* 0x001fe400078e0023 */
[----:B------:R-:W-:Y:S01]  /*136b0*/  @!P0 IMAD.MOV.U32 R3, RZ, RZ, R36 ;  /* 0x000000ffff038224 */ /* 0x000fe200078e0024 */
[----:B------:R-:W-:Y:S01]  /*136c0*/  PRMT R5, RZ, 0x7610, R5 ;  /* 0x00007610ff057816 */ /* 0x000fe20000000005 */
[----:B------:R-:W-:Y:S04]  /*136d0*/  LDS.U8 R36, [R0+UR4+0x480] ;  /* 0x0004800400247984 */ /* 0x000fe80008000000 */
[----:B------:R0:W2:Y:S02]  /*136e0*/  @!P0 LDG.E.U8 R34, desc[UR6][R2.64] ;  /* 0x0000000602228981 */ /* 0x0000a4000c1e1100 */
[----:B0-----:R-:W-:-:S02]  /*136f0*/  @!P1 IMAD.MOV.U32 R2, RZ, RZ, R24 ;  /* 0x000000ffff029224 */ /* 0x001fc400078e0018 */
[----:B------:R-:W-:Y:S01]  /*13700*/  @!P1 IMAD.MOV.U32 R3, RZ, RZ, R25 ;  /* 0x000000ffff039224 */ /* 0x000fe200078e0019 */
[----:B------:R-:W-:Y:S01]  /*13710*/  PRMT R38, RZ, 0x7610, R38 ;  /* 0x00007610ff267816 */ /* 0x000fe20000000026 */
[----:B------:R-:W2:Y:S04]  /*13720*/  LDL R25, [R1+0x9d0] ;  /* 0x0009d00001197983 */ /* 0x000ea80000100800 */
[----:B------:R3:W2:Y:S01]  /*13730*/  @!P1 LDG.E.U8 R33, desc[UR6][R2.64] ;  /* 0x0000000602219981 */ /* 0x0006a2000c1e1100 */
[----:B------:R-:W-:-:S03]  /*13740*/  PRMT R22, RZ, 0x7610, R22 ;  /* 0x00007610ff167816 */ /* 0x000fc60000000016 */
[----:B------:R-:W2:Y:S01]  /*13750*/  LDL R24, [R1+0x9d4] ;  /* 0x0009d40001187983 */ /* 0x000ea20000100800 */
[----:B---3--:R-:W-:Y:S02]  /*13760*/  @!P0 IMAD.MOV.U32 R2, RZ, RZ, R4 ;  /* 0x000000ffff028224 */ /* 0x008fe400078e0004 */
[----:B------:R-:W-:Y:S01]  /*13770*/  @!P0 IMAD.MOV.U32 R3, RZ, RZ, R27 ;  /* 0x000000ffff038224 */ /* 0x000fe200078e001b */
[----:B------:R-:W3:Y:S04]  /*13780*/  LDL R4, [R1+0x9cc] ;  /* 0x0009cc0001047983 */ /* 0x000ee80000100800 */
[----:B------:R0:W2:Y:S02]  /*13790*/  @!P0 LDG.E.U8 R5, desc[UR6][R2.64] ;  /* 0x0000000602058981 */ /* 0x0000a4000c1e1100 */
[----:B0-----:R-:W-:-:S02]  /*137a0*/  @!P1 IMAD.MOV.U32 R3, RZ, RZ, R21 ;  /* 0x000000ffff039224 */ /* 0x001fc400078e0015 */
[----:B----4-:R-:W-:-:S05]  /*137b0*/  @!P1 IMAD.MOV.U32 R2, RZ, RZ, R20 ;  /* 0x000000ffff029224 */ /* 0x010fca00078e0014 */
[----:B------:R-:W4:Y:S04]  /*137c0*/  @!P1 LDG.E.U8 R38, desc[UR6][R2.64] ;  /* 0x0000000602269981 */ /* 0x000f28000c1e1100 */
[----:B--2---:R0:W-:Y:S04]  /*137d0*/  STL [R1+0x68], R5 ;  /* 0x0000680501007387 */ /* 0x0041e80000100800 */
[----:B------:R-:W2:Y:S04]  /*137e0*/  LDL R27, [R1+0x9c0] ;  /* 0x0009c000011b7983 */ /* 0x000ea80000100800 */
[----:B0-----:R-:W2:Y:S04]  /*137f0*/  LDL R5, [R1+0x9c8] ;  /* 0x0009c80001057983 */ /* 0x001ea80000100800 */
[----:B------:R0:W-:Y:S04]  /*13800*/  STL.S16 [R1+0x60], R22 ;  /* 0x0000601601007387 */ /* 0x0001e80000100600 */
[----:B------:R-:W2:Y:S04]  /*13810*/  LDL R21, [R1+0x9b8] ;  /* 0x0009b80001157983 */ /* 0x000ea80000100800 */
[----:B------:R-:W2:Y:S04]  /*13820*/  LDL R20, [R1+0x9bc] ;  /* 0x0009bc0001147983 */ /* 0x000ea80000100800 */
[----:B0-----:R-:W2:Y:S04]  /*13830*/  LDL R22, [R1+0x9c4] ;  /* 0x0009c40001167983 */ /* 0x001ea80000100800 */
[----:B----4-:R0:W-:Y:S04]  /*13840*/  STL [R1+0x107c], R38 ;  /* 0x00107c2601007387 */ /* 0x0101e80000100800 */
[----:B0-----:R-:W4:Y:S01]  /*13850*/  LDL.LU R38, [R1+0x60] ;  /* 0x0000600001267983 */ /* 0x001f220000300800 */
[----:B------:R-:W-:-:S02]  /*13860*/  @!P0 IMAD.MOV.U32 R2, RZ, RZ, R24 ;  /* 0x000000ffff028224 */ /* 0x000fc400078e0018 */
[----:B------:R-:W-:Y:S01]  /*13870*/  @!P0 IMAD.MOV.U32 R3, RZ, RZ, R25 ;  /* 0x000000ffff038224 */ /* 0x000fe200078e0019 */
[----:B------:R-:W2:Y:S04]  /*13880*/  LDL R24, [R1+0x9b4] ;  /* 0x0009b40001187983 */ /* 0x000ea80000100800 */
[----:B------:R-:W2:Y:S04]  /*13890*/  LDL R25, [R1+0x9b0] ;  /* 0x0009b00001197983 */ /* 0x000ea80000100800 */
[----:B----4-:R3:W4:Y:S01]  /*138a0*/  @!P0 LDG.E.U8 R38, desc[UR6][R2.64] ;  /* 0x0000000602268981 */ /* 0x010722000c1e1100 */
[----:B------:R-:W-:Y:S01]  /*138b0*/  PRMT R32, RZ, 0x7610, R32 ;  /* 0x00007610ff207816 */ /* 0x000fe20000000020 */
[----:B---3--:R-:W-:-:S02]  /*138c0*/  @!P1 IMAD.MOV.U32 R2, RZ, RZ, R4 ;  /* 0x000000ffff029224 */ /* 0x008fc400078e0004 */
[----:B--2---:R-:W-:-:S05]  /*138d0*/  @!P1 IMAD.MOV.U32 R3, RZ, RZ, R5 ;  /* 0x000000ffff039224 */ /* 0x004fca00078e0005 */
[----:B------:R0:W2:Y:S01]  /*138e0*/  @!P1 LDG.E.U8 R32, desc[UR6][R2.64] ;  /* 0x0000000602209981 */ /* 0x0000a2000c1e1100 */
[----:B------:R-:W-:Y:S01]  /*138f0*/  PRMT R31, RZ, 0x7610, R31 ;  /* 0x00007610ff1f7816 */ /* 0x000fe2000000001f */
[----:B0-----:R-:W-:Y:S02]  /*13900*/  @!P0 IMAD.MOV.U32 R2, RZ, RZ, R22 ;  /* 0x000000ffff028224 */ /* 0x001fe400078e0016 */
[----:B------:R-:W-:-:S05]  /*13910*/  @!P0 IMAD.MOV.U32 R3, RZ, RZ, R27 ;  /* 0x000000ffff038224 */ /* 0x000fca00078e001b */
[----:B------:R0:W3:Y:S02]  /*13920*/  @!P0 LDG.E.U8 R31, desc[UR6][R2.64] ;  /* 0x00000006021f8981 */ /* 0x0000e4000c1e1100 */
[----:B0-----:R-:W-:Y:S02]  /*13930*/  @!P1 IMAD.MOV.U32 R2, RZ, RZ, R20 ;  /* 0x000000ffff029224 */ /* 0x001fe400078e0014 */
[----:B------:R-:W-:Y:S01]  /*13940*/  @!P1 IMAD.MOV.U32 R3, RZ, RZ, R21 ;  /* 0x000000ffff039224 */ /* 0x000fe200078e0015 */
[----:B----4-:R-:W-:Y:S04]  /*13950*/  STL [R1+0x10a0], R38 ;  /* 0x0010a02601007387 */ /* 0x010fe80000100800 */
[----:B------:R-:W-:Y:S04]  /*13960*/  STL [R1+0x8c], R37 ;  /* 0x00008c2501007387 */ /* 0x000fe80000100800 */
[----:B------:R-:W4:Y:S04]  /*13970*/  LDL R5, [R1+0x990] ;  /* 0x0009900001057983 */ /* 0x000f280000100800 */
[----:B------:R-:W2:Y:S04]  /*13980*/  LDL R4, [R1+0x994] ;  /* 0x0009940001047983 */ /* 0x000ea80000100800 */
[----:B------:R-:W-:Y:S04]  /*13990*/  STL [R1+0x88], R34 ;  /* 0x0000882201007387 */ /* 0x000fe80000100800 */
[----:B------:R-:W3:Y:S04]  /*139a0*/  LDL R27, [R1+0x988] ;  /* 0x00098800011b7983 */ /* 0x000ee80000100800 */
[----:B------:R-:W3:Y:S04]  /*139b0*/  LDL R22, [R1+0x98c] ;  /* 0x00098c0001167983 */ /* 0x000ee80000100800 */
[----:B------:R-:W-:Y:S04]  /*139c0*/  STL [R1+0x84], R33 ;  /* 0x0000842101007387 */ /* 0x000fe80000100800 */
[----:B------:R-:W3:Y:S04]  /*139d0*/  LDL R21, [R1+0x980] ;  /* 0x0009800001157983 */ /* 0x000ee80000100800 */
[----:B------:R-:W3:Y:S01]  /*139e0*/  LDL R20, [R1+0x984] ;  /* 0x0009840001147983 */ /* 0x000ee20000100800 */
[----:B------:R-:W-:-:S02]  /*139f0*/  PRMT R29, RZ, 0x7610, R29 ;  /* 0x00007610ff1d7816 */ /* 0x000fc4000000001d */
[----:B------:R-:W-:Y:S01]  /*13a00*/  PRMT R39, RZ, 0x7610, R39 ;  /* 0x00007610ff277816 */ /* 0x000fe20000000027 */
[----:B------:R-:W-:Y:S04]  /*13a10*/  LDS.U8 R37, [R0+UR4+0x4c0] ;  /* 0x0004c00400257984 */ /* 0x000fe80008000000 */
[----:B------:R0:W3:Y:S01]  /*13a20*/  @!P1 LDG.E.U8 R29, desc[UR6][R2.64] ;  /* 0x00000006021d9981 */ /* 0x0000e2000c1e1100 */
[----:B------:R-:W-:Y:S01]  /*13a30*/  PRMT R28, RZ, 0x7610, R28 ;  /* 0x00007610ff1c7816 */ /* 0x000fe2000000001c */
[----:B0-----:R-:W-:Y:S02]  /*13a40*/  @!P0 IMAD.MOV.U32 R2, RZ, RZ, R24 ;  /* 0x000000ffff028224 */ /* 0x001fe400078e0018 */
[----:B------:R-:W-:Y:S01]  /*13a50*/  @!P0 IMAD.MOV.U32 R3, RZ, RZ, R25 ;  /* 0x000000ffff038224 */ /* 0x000fe200078e0019 */
[----:B------:R-:W-:Y:S01]  /*13a60*/  PRMT R23, RZ, 0x7610, R23 ;  /* 0x00007610ff177816 */ /* 0x000fe20000000017 */
[----:B------:R-:W3:Y:S04]  /*13a70*/  LDL R25, [R1+0x978] ;  /* 0x0009780001197983 */ /* 0x000ee80000100800 */
[----:B------:R4:W3:Y:S01]  /*13a80*/  @!P0 LDG.E.U8 R39, desc[UR6][R2.64] ;  /* 0x0000000602278981 */ /* 0x0008e2000c1e1100 */
[----:B------:R-:W-:-:S03]  /*13a90*/  PRMT R26, RZ, 0x7610, R26 ;  /* 0x00007610ff1a7816 */ /* 0x000fc6000000001a */
[----:B------:R-:W3:Y:S01]  /*13aa0*/  LDL R24, [R1+0x97c] ;  /* 0x00097c0001187983 */ /* 0x000ee20000100800 */
[----:B----4-:R-:W-:Y:S02]  /*13ab0*/  @!P0 IMAD.MOV.U32 R3, RZ, RZ, R5 ;  /* 0x000000ffff038224 */ /* 0x010fe400078e0005 */
[----:B--2---:R-:W-:-:S05]  /*13ac0*/  @!P0 IMAD.MOV.U32 R2, RZ, RZ, R4 ;  /* 0x000000ffff028224 */ /* 0x004fca00078e0004 */
[----:B------:R3:W2:Y:S02]  /*13ad0*/  @!P0 LDG.E.U8 R28, desc[UR6][R2.64] ;  /* 0x00000006021c8981 */ /* 0x0006a4000c1e1100 */
[----:B---3--:R-:W-:Y:S02]  /*13ae0*/  @!P1 IMAD.MOV.U32 R2, RZ, RZ, R22 ;  /* 0x000000ffff029224 */ /* 0x008fe400078e0016 */
[----:B------:R-:W-:-:S05]  /*13af0*/  @!P1 IMAD.MOV.U32 R3, RZ, RZ, R27 ;  /* 0x000000ffff039224 */ /* 0x000fca00078e001b */
[----:B------:R0:W3:Y:S02]  /*13b00*/  @!P1 LDG.E.U8 R23, desc[UR6][R2.64] ;  /* 0x0000000602179981 */ /* 0x0000e4000c1e1100 */
[----:B0-----:R-:W-:Y:S02]  /*13b10*/  @!P0 IMAD.MOV.U32 R2, RZ, RZ, R20 ;  /* 0x000000ffff028224 */ /* 0x001fe400078e0014 */
[----:B------:R-:W-:-:S05]  /*13b20*/  @!P0 IMAD.MOV.U32 R3, RZ, RZ, R21 ;  /* 0x000000ffff038224 */ /* 0x000fca00078e0015 */
[----:B------:R0:W4:Y:S04]  /*13b30*/  @!P0 LDG.E.U8 R26, desc[UR6][R2.64] ;  /* 0x00000006021a8981 */ /* 0x000128000c1e1100 */
[----:B------:R-:W-:Y:S04]  /*13b40*/  STL [R1+0x1080], R39 ;  /* 0x0010802701007387 */ /* 0x000fe80000100800 */
[----:B------:R-:W2:Y:S04]  /*13b50*/  LDL R5, [R1+0x964] ;  /* 0x0009640001057983 */ /* 0x000ea80000100800 */
[----:B------:R-:W2:Y:S04]  /*13b60*/  LDL R4, [R1+0xc50] ;  /* 0x000c500001047983 */ /* 0x000ea80000100800 */
[----:B------:R-:W2:Y:S01]  /*13b70*/  LDL R22, [R1+0xc4c] ;  /* 0x000c4c0001167983 */ /* 0x000ea20000100800 */
[----:B------:R-:W-:Y:S01]  /*13b80*/  PRMT R30, RZ, 0x7610, R30 ;  /* 0x00007610ff1e7816 */ /* 0x000fe2000000001e */
[----:B0-----:R-:W-:-:S02]  /*13b90*/  @!P1 IMAD.MOV.U32 R2, RZ, RZ, R24 ;  /* 0x000000ffff029224 */ /* 0x001fc400078e0018 */
[----:B------:R-:W-:-:S05]  /*13ba0*/  @!P1 IMAD.MOV.U32 R3, RZ, RZ, R25 ;  /* 0x000000ffff039224 */ /* 0x000fca00078e0019 */
[----:B------:R2:W2:Y:S04]  /*13bb0*/  @!P1 LDG.E.U8 R30, desc[UR6][R2.64] ;  /* 0x00000006021e9981 */ /* 0x0004a8000c1e1100 */
[----:B---3--:R0:W-:Y:S04]  /*13bc0*/  STL [R1+0x18], R23 ;  /* 0x0000181701007387 */ /* 0x0081e80000100800 */
[----:B------:R-:W3:Y:S04]  /*13bd0*/  LDL R21, [R1+0x95c] ;  /* 0x00095c0001157983 */ /* 0x000ee80000100800 */
[----:B------:R-:W3:Y:S04]  /*13be0*/  LDL R20, [R1+0xc5c] ;  /* 0x000c5c0001147983 */ /* 0x000ee80000100800 */
[----:B0-----:R-:W3:Y:S04]  /*13bf0*/  LDL R23, [R1+0x960] ;  /* 0x0009600001177983 */ /* 0x001ee80000100800 */
[----:B------:R-:W-:Y:S04]  /*13c00*/  STL [R1+0x3c], R32 ;  /* 0x00003c2001007387 */ /* 0x000fe80000100800 */
[----:B----4-:R0:W-:Y:S04]  /*13c10*/  STL [R1+0x14], R26 ;  /* 0x0000141a01007387 */ /* 0x0101e80000100800 */
[----:B0-----:R-:W4:Y:S04]  /*13c20*/  LDL R26, [R1+0xc30] ;  /* 0x000c3000011a7983 */ /* 0x001f280000100800 */
[----:B------:R-:W-:Y:S04]  /*13c30*/  STL [R1+0x38], R31 ;  /* 0x0000381f01007387 */ /* 0x000fe80000100800 */
[----:B------:R-:W4:Y:S01]  /*13c40*/  LDL R25, [R1+0xc58] ;  /* 0x000c580001197983 */ /* 0x000f220000100800 */
[----:B------:R-:W-:Y:S01]  /*13c50*/  PRMT R61, RZ, 0x7610, R61 ;  /* 0x00007610ff3d7816 */ /* 0x000fe2000000003d */
[----:B--2---:R-:W-:-:S02]  /*13c60*/  @!P0 IMAD.MOV.U32 R2, RZ, RZ, R4 ;  /* 0x000000ffff028224 */ /* 0x004fc400078e0004 */
[----:B------:R-:W-:Y:S01]  /*13c70*/  @!P0 IMAD.MOV.U32 R3, RZ, RZ, R5 ;  /* 0x000000ffff038224 */ /* 0x000fe200078e0005 */
[----:B------:R-:W-:-:S04]  /*13c80*/  PRMT R60, RZ, 0x7610, R60 ;  /* 0x00007610ff3c7816 */ /* 0x000fc8000000003c */
[----:B------:R0:W2:Y:S01]  /*13c90*/  @!P0 LDG.E.U8 R61, desc[UR6][R2.64] ;  /* 0x00000006023d8981 */ /* 0x0000a2000c1e1100 */
[----:B------:R-:W-:Y:S01]  /*13ca0*/  PRMT R59, RZ, 0x7610, R59 ;  /* 0x00007610ff3b7816 */ /* 0x000fe2000000003b */
[----:B0-----:R-:W-:Y:S01]  /*13cb0*/  @!P1 IMAD.MOV.U32 R2, RZ, RZ, R22 ;  /* 0x000000ffff029224 */ /* 0x001fe200078e0016 */
[----:B------:R-:W-:Y:S01]  /*13cc0*/  PRMT R58, RZ, 0x7610, R58 ;  /* 0x00007610ff3a7816 */ /* 0x000fe2000000003a */
[----:B------:R-:W-:Y:S04]  /*13cd0*/  STL [R1+0x10a4], R30 ;  /* 0x0010a41e01007387 */ /* 0x000fe80000100800 */
[----:B------:R0:W-:Y:S04]  /*13ce0*/  STL [R1+0x34], R29 ;  /* 0x0000341d01007387 */ /* 0x0001e80000100800 */
[----:B------:R-:W2:Y:S04]  /*13cf0*/  LDL R4, [R1+0x950] ;  /* 0x0009500001047983 */ /* 0x000ea80000100800 */
[----:B------:R-:W2:Y:S01]  /*13d00*/  LDL R5, [R1+0x94c] ;  /* 0x00094c0001057983 */ /* 0x000ea20000100800 */
[----:B---3--:R-:W-:-:S05]  /*13d10*/  @!P1 IMAD.MOV.U32 R3, RZ, RZ, R23 ;  /* 0x000000ffff039224 */ /* 0x008fca00078e0017 */
[----:B------:R1:W3:Y:S02]  /*13d20*/  @!P1 LDG.E.U8 R60, desc[UR6][R2.64] ;  /* 0x00000006023c9981 */ /* 0x0002e4000c1e1100 */
[----:B-1----:R-:W-:Y:S02]  /*13d30*/  @!P0 IMAD.MOV.U32 R2, RZ, RZ, R20 ;  /* 0x000000ffff028224 */ /* 0x002fe400078e0014 */
[----:B------:R-:W-:-:S05]  /*13d40*/  @!P0 IMAD.MOV.U32 R3, RZ, RZ, R21 ;  /* 0x000000ffff038224 */ /* 0x000fca00078e0015 */
[----:B------:R4:W3:Y:S02]  /*13d50*/  @!P0 LDG.E.U8 R59, desc[UR6][R2.64] ;  /* 0x00000006023b8981 */ /* 0x0008e4000c1e1100 */
[----:B----4-:R-:W-:Y:S02]  /*13d60*/  @!P1 IMAD.MOV.U32 R2, RZ, RZ, R25 ;  /* 0x000000ffff029224 */ /* 0x010fe400078e0019 */
[----:B------:R-:W-:-:S05]  /*13d70*/  @!P1 IMAD.MOV.U32 R3, RZ, RZ, R26 ;  /* 0x000000ffff039224 */ /* 0x000fca00078e001a */
[----:B------:R1:W4:Y:S04]  /*13d80*/  @!P1 LDG.E.U8 R58, desc[UR6][R2.64] ;  /* 0x00000006023a9981 */ /* 0x000328000c1e1100 */
[----:B--2---:R-:W-:Y:S04]  /*13d90*/  STL [R1+0x10a8], R61 ;  /* 0x0010a83d01007387 */ /* 0x004fe80000100800 */
[----:B------:R-:W2:Y:S04]  /*13da0*/  LDL R23, [R1+0x944] ;  /* 0x0009440001177983 */ /* 0x000ea80000100800 */
[----:B------:R-:W2:Y:S01]  /*13db0*/  LDL R22, [R1+0x948] ;  /* 0x0009480001167983 */ /* 0x000ea20000100800 */
[----:B-1----:R-:W-:Y:S01]  /*13dc0*/  @!P0 IMAD.MOV.U32 R2, RZ, RZ, R4 ;  /* 0x000000ffff028224 */ /* 0x002fe200078e0004 */
[----:B------:R-:W-:Y:S01]  /*13dd0*/  PRMT R57, RZ, 0x7610, R57 ;  /* 0x00007610ff397816 */ /* 0x000fe20000000039 */
[----:B------:R-:W-:-:S05]  /*13de0*/  @!P0 IMAD.MOV.U32 R3, RZ, RZ, R5 ;  /* 0x000000ffff038224 */ /* 0x000fca00078e0005 */
[----:B------:R2:W2:Y:S04]  /*13df0*/  @!P0 LDG.E.U8 R57, desc[UR6][R2.64] ;  /* 0x0000000602398981 */ /* 0x0004a8000c1e1100 */
[----:B---3--:R-:W-:Y:S04]  /*13e00*/  STL [R1+0x10ac], R60 ;  /* 0x0010ac3c01007387 */ /* 0x008fe80000100800 */
[----:B------:R1:W-:Y:S04]  /*13e10*/  STL [R1+0x1c], R28 ;  /* 0x00001c1c01007387 */ /* 0x0003e80000100800 */
[----:B------:R-:W3:Y:S04]  /*13e20*/  LDL R21, [R1+0x93c] ;  /* 0x00093c0001157983 */ /* 0x000ee80000100800 */
[----:B------:R-:W3:Y:S04]  /*13e30*/  LDL R20, [R1+0x940] ;  /* 0x0009400001147983 */ /* 0x000ee80000100800 */
[----:B------:R-:W3:Y:S04]  /*13e40*/  LDL R24, [R1+0x938] ;  /* 0x0009380001187983 */ /* 0x000ee80000100800 */
[----:B------:R-:W-:Y:S04]  /*13e50*/  STL [R1+0x10b0], R59 ;  /* 0x0010b03b01007387 */ /* 0x000fe80000100800 */
[----:B------:R-:W3:Y:S04]  /*13e60*/  LDL R25, [R1+0x934] ;  /* 0x0009340001197983 */ /* 0x000ee80000100800 */
[----:B----4-:R-:W-:Y:S04]  /*13e70*/  STL [R1+0x10b4], R58 ;  /* 0x0010b43a01007387 */ /* 0x010fe80000100800 */
[----:B------:R-:W4:Y:S04]  /*13e80*/  LDL R27, [R1+0x90c] ;  /* 0x00090c00011b7983 */ /* 0x000f280000100800 */
[----:B------:R-:W4:Y:S04]  /*13e90*/  LDL R4, [R1+0x910] ;  /* 0x0009100001047983 */ /* 0x000f280000100800 */
[----:B------:R-:W4:Y:S04]  /*13ea0*/  LDL R26, [R1+0x904] ;  /* 0x00090400011a7983 */ /* 0x000f280000100800 */
[----:B------:R-:W4:Y:S01]  /*13eb0*/  LDL R5, [R1+0x908] ;  /* 0x0009080001057983 */ /* 0x000f220000100800 */
[----:B------:R-:W-:Y:S01]  /*13ec0*/  PRMT R56, RZ, 0x7610, R56 ;  /* 0x00007610ff387816 */ /* 0x000fe20000000038 */
[----:B--2---:R-:W-:-:S02]  /*13ed0*/  @!P1 IMAD.MOV.U32 R2, RZ, RZ, R22 ;  /* 0x000000ffff029224 */ /* 0x004fc400078e0016 */
[----:B------:R-:W-:Y:S01]  /*13ee0*/  @!P1 IMAD.MOV.U32 R3, RZ, RZ, R23 ;  /* 0x000000ffff039224 */ /* 0x000fe200078e0017 */
[----:B------:R-:W-:-:S04]  /*13ef0*/  PRMT R55, RZ, 0x7610, R55 ;  /* 0x00007610ff377816 */ /* 0x000fc80000000037 */
[----:B------:R3:W2:Y:S01]  /*13f00*/  @!P1 LDG.E.U8 R56, desc[UR6][R2.64] ;  /* 0x0000000602389981 */ /* 0x0006a2000c1e1100 */
[----:B------:R-:W-:Y:S02]  /*13f10*/  PRMT R54, RZ, 0x7610, R54 ;  /* 0x00007610ff367816 */ /* 0x000fe40000000036 */
[----:B------:R-:W-:Y:S02]  /*13f20*/  PRMT R53, RZ, 0x7610, R53 ;  /* 0x00007610ff357816 */ /* 0x000fe40000000035 */
[----:B------:R-:W-:Y:S01]  /*13f30*/  PRMT R52, RZ, 0x7610, R52 ;  /* 0x00007610ff347816 */ /* 0x000fe20000000034 */
[----:B------:R-:W-:Y:S04]  /*13f40*/  STL [R1+0x10b8], R57 ;  /* 0x0010b83901007387 */ /* 0x000fe80000100800 */
[----:B------:R-:W2:Y:S04]  /*13f50*/  LDL R23, [R1+0x8fc] ;  /* 0x0008fc0001177983 */ /* 0x000ea80000100800 */
[----:B------:R-:W2:Y:S01]  /*13f60*/  LDL R22, [R1+0x900] ;  /* 0x0009000001167983 */ /* 0x000ea20000100800 */
[----:B---3--:R-:W-:-:S02]  /*13f70*/  @!P0 IMAD.MOV.U32 R3, RZ, RZ, R21 ;  /* 0x000000ffff038224 */ /* 0x008fc400078e0015 */
[----:B------:R-:W-:-:S05]  /*13f80*/  @!P0 IMAD.MOV.U32 R2, RZ, RZ, R20 ;  /* 0x000000ffff028224 */ /* 0x000fca00078e0014 */
[----:B------:R3:W2:Y:S02]  /*13f90*/  @!P0 LDG.E.U8 R55, desc[UR6][R2.64] ;  /* 0x0000000602378981 */ /* 0x0006a4000c1e1100 */
[----:B---3--:R-:W-:Y:S02]  /*13fa0*/  @!P1 IMAD.MOV.U32 R2, RZ, RZ, R24 ;  /* 0x000000ffff029224 */ /* 0x008fe400078e0018 */
[----:B------:R-:W-:-:S05]  /*13fb0*/  @!P1 IMAD.MOV.U32 R3, RZ, RZ, R25 ;  /* 0x000000ffff039224 */ /* 0x000fca00078e0019 */
[----:B------:R4:W3:Y:S02]  /*13fc0*/  @!P1 LDG.E.U8 R54, desc[UR6][R2.64] ;  /* 0x0000000602369981 */ /* 0x0008e4000c1e1100 */
[----:B----4-:R-:W-:Y:S02]  /*13fd0*/  @!P0 IMAD.MOV.U32 R2, RZ, RZ, R4 ;  /* 0x000000ffff028224 */ /* 0x010fe400078e0004 */
[----:B------:R-:W-:-:S05]  /*13fe0*/  @!P0 IMAD.MOV.U32 R3, RZ, RZ, R27 ;  /* 0x000000ffff038224 */ /* 0x000fca00078e001b */
[----:B------:R4:W3:Y:S02]  /*13ff0*/  @!P0 LDG.E.U8 R53, desc[UR6][R2.64] ;  /* 0x0000000602358981 */ /* 0x0008e4000c1e1100 */
[----:B----4-:R-:W-:Y:S02]  /*14000*/  @!P1 IMAD.MOV.U32 R2, RZ, RZ, R5 ;  /* 0x000000ffff029224 */ /* 0x010fe400078e0005 */
[----:B------:R-:W-:-:S05]  /*14010*/  @!P1 IMAD.MOV.U32 R3, RZ, RZ, R26 ;  /* 0x000000ffff039224 */ /* 0x000fca00078e001a */
[----:B------:R4:W3:Y:S04]  /*14020*/  @!P1 LDG.E.U8 R52, desc[UR6][R2.64] ;  /* 0x0000000602349981 */ /* 0x0008e8000c1e1100 */
[----:B--2---:R-:W-:Y:S04]  /*14030*/  STL [R1+0x10bc], R56 ;  /* 0x0010bc3801007387 */ /* 0x004fe80000100800 */
[----:B------:R-:W2:Y:S04]  /*14040*/  LDL R21, [R1+0x8f4] ;  /* 0x0008f40001157983 */ /* 0x000ea80000100800 */
[----:B------:R-:W2:Y:S01]  /*14050*/  LDL R20, [R1+0x8f8] ;  /* 0x0008f80001147983 */ /* 0x000ea20000100800 */
[----:B----4-:R-:W-:-:S02]  /*14060*/  @!P0 IMAD.MOV.U32 R2, RZ, RZ, R22 ;  /* 0x000000ffff028224 */ /* 0x010fc400078e0016 */
[----:B------:R-:W-:Y:S01]  /*14070*/  @!P0 IMAD.MOV.U32 R3, RZ, RZ, R23 ;  /* 0x000000ffff038224 */ /* 0x000fe200078e0017 */
[----:B------:R-:W-:Y:S04]  /*14080*/  STL [R1+0x10c0], R55 ;  /* 0x0010c03701007387 */ /* 0x000fe80000100800 */
[----:B0-----:R-:W4:Y:S04]  /*14090*/  LDL R29, [R1+0x8cc] ;  /* 0x0008cc00011d7983 */ /* 0x001f280000100800 */
[----:B-1----:R-:W4:Y:S04]  /*140a0*/  LDL R28, [R1+0x8d0] ;  /* 0x0008d000011c7983 */ /* 0x002f280000100800 */
[----:B------:R-:W4:Y:S04]  /*140b0*/  LDL R25, [R1+0x8c4] ;  /* 0x0008c40001197983 */ /* 0x000f280000100800 */
[----:B------:R-:W4:Y:S04]  /*140c0*/  LDL R24, [R1+0x8c8] ;  /* 0x0008c80001187983 */ /* 0x000f280000100800 */
[----:B---3--:R-:W-:Y:S04]  /*140d0*/  STL [R1+0x10c4], R54 ;  /* 0x0010c43601007387 */ /* 0x008fe80000100800 */
[----:B------:R-:W3:Y:S04]  /*140e0*/  LDL R4, [R1+0x8c0] ;  /* 0x0008c00001047983 */ /* 0x000ee80000100800 */
[----:B------:R-:W-:Y:S04]  /*140f0*/  STL [R1+0x10c8], R53 ;  /* 0x0010c83501007387 */ /* 0x000fe80000100800 */
[----:B------:R-:W3:Y:S04]  /*14100*/  LDL R5, [R1+0x8bc] ;  /* 0x0008bc0001057983 */ /* 0x000ee80000100800 */
[----:B------:R-:W3:Y:S04]  /*14110*/  LDL R27, [R1+0x8b4] ;  /* 0x0008b400011b7983 */ /* 0x000ee80000100800 */
[----:B------:R-:W3:Y:S04]  /*14120*/  LDL R26, [R1+0x8b8] ;  /* 0x0008b800011a7983 */ /* 0x000ee80000100800 */
[----:B------:R-:W-:Y:S04]  /*14130*/  STL [R1+0x10cc], R52 ;  /* 0x0010cc3401007387 */ /* 0x000fe80000100800 */
[----:B------:R-:W3:Y:S04]  /*14140*/  LDL R23, [R1+0x9a8] ;  /* 0x0009a80001177983 */ /* 0x000ee80000100800 */
[----:B------:R-:W3:Y:S01]  /*14150*/  LDL R22, [R1+0x9ac] ;  /* 0x0009ac0001167983 */ /* 0x000ee20000100800 */
[----:B------:R-:W-:-:S02]  /*14160*/  PRMT R51, RZ, 0x7610, R51 ;  /* 0x00007610ff337816 */ /* 0x000fc40000000033 */
[----:B------:R-:W-:Y:S01]  /*14170*/  PRMT R50, RZ, 0x7610, R50 ;  /* 0x00007610ff327816 */ /* 0x000fe20000000032 */
[----:B------:R-:W3:Y:S04]  /*14180*/  LDL R31, [R1+0x998] ;  /* 0x00099800011f7983 */ /* 0x000ee80000100800 */
[----:B------:R2:W3:Y:S01]  /*14190*/  @!P0 LDG.E.U8 R51, desc[UR6][R2.64] ;  /* 0x0000000602338981 */ /* 0x0004e2000c1e1100 */
[----:B------:R-:W-:-:S03]  /*141a0*/  PRMT R49, RZ, 0x7610, R49 ;  /* 0x00007610ff317816 */ /* 0x000fc60000000031 */
[----:B------:R-:W3:Y:S01]  /*141b0*/  LDL R30, [R1+0x99c] ;  /* 0x00099c00011e7983 */ /* 0x000ee20000100800 */
[----:B--2---:R-:W-:Y:S02]  /*141c0*/  @!P1 IMAD.MOV.U32 R2, RZ, RZ, R20 ;  /* 0x000000ffff029224 */ /* 0x004fe400078e0014 */
[----:B------:R-:W-:Y:S01]  /*141d0*/  @!P1 IMAD.MOV.U32 R3, RZ, RZ, R21 ;  /* 0x000000ffff039224 */ /* 0x000fe200078e0015 */
[----:B------:R-:W2:Y:S04]  /*141e0*/  LDL R20, [R1+0x9a4] ;  /* 0x0009a40001147983 */ /* 0x000ea80000100800 */
[----:B------:R-:W2:Y:S04]  /*141f0*/  LDL R21, [R1+0x9a0] ;  /* 0x0009a00001157983 */ /* 0x000ea80000100800 */
[----:B------:R4:W2:Y:S01]  /*14200*/  @!P1 LDG.E.U8 R50, desc[UR6][R2.64] ;  /* 0x0000000602329981 */ /* 0x0008a2000c1e1100 */
[----:B------:R-:W-:-:S02]  /*14210*/  PRMT R48, RZ, 0x7610, R48 ;  /* 0x00007610ff307816 */ /* 0x000fc40000000030 */
[----:B------:R-:W-:Y:S02]  /*14220*/  PRMT R8, RZ, 0x7610, R8 ;  /* 0x00007610ff087816 */ /* 0x000fe40000000008 */
[----:B------:R-:W-:Y:S02]  /*14230*/  PRMT R7, RZ, 0x7610, R7 ;  /* 0x00007610ff077816 */ /* 0x000fe40000000007 */
[----:B------:R-:W-:Y:S01]  /*14240*/  PRMT R47, RZ, 0x7610, R47 ;  /* 0x00007610ff2f7816 */ /* 0x000fe2000000002f */
[----:B----4-:R-:W-:Y:S02]  /*14250*/  @!P0 IMAD.MOV.U32 R3, RZ, RZ, R29 ;  /* 0x000000ffff038224 */ /* 0x010fe400078e001d */
[----:B------:R-:W4:Y:S01]  /*14260*/  LDL R29, [R1+0x96c] ;  /* 0x00096c00011d7983 */ /* 0x000f220000100800 */
[----:B------:R-:W-:-:S03]  /*14270*/  @!P0 IMAD.MOV.U32 R2, RZ, RZ, R28 ;  /* 0x000000ffff028224 */ /* 0x000fc600078e001c */
[----:B------:R-:W4:Y:S04]  /*14280*/  LDL R28, [R1+0xc44] ;  /* 0x000c4400011c7983 */ /* 0x000f280000100800 */
[----:B------:R0:W4:Y:S02]  /*14290*/  @!P0 LDG.E.U8 R49, desc[UR6][R2.64] ;  /* 0x0000000602318981 */ /* 0x000124000c1e1100 */
[----:B0-----:R-:W-:Y:S02]  /*142a0*/  @!P1 IMAD.MOV.U32 R2, RZ, RZ, R24 ;  /* 0x000000ffff029224 */ /* 0x001fe400078e0018 */
[----:B------:R-:W-:Y:S01]  /*142b0*/  @!P1 IMAD.MOV.U32 R3, RZ, RZ, R25 ;  /* 0x000000ffff039224 */ /* 0x000fe200078e0019 */
[----:B------:R-:W4:Y:S04]  /*142c0*/  LDL R24, [R1+0xc38] ;  /* 0x000c380001187983 */ /* 0x000f280000100800 */
[----:B------:R-:W4:Y:S04]  /*142d0*/  LDL R25, [R1+0x974] ;  /* 0x0009740001197983 */ /* 0x000f280000100800 */
[----:B------:R3:W4:Y:S02]  /*142e0*/  @!P1 LDG.E.U8 R48, desc[UR6][R2.64] ;  /* 0x0000000602309981 */ /* 0x000724000c1e1100 */
[----:B---3--:R-:W-:-:S02]  /*142f0*/  @!P0 IMAD.MOV.U32 R2, RZ, RZ, R4 ;  /* 0x000000ffff028224 */ /* 0x008fc400078e0004 */
[----:B------:R-:W-:Y:S01]  /*14300*/  @!P0 IMAD.MOV.U32 R3, RZ, RZ, R5 ;  /* 0x000000ffff038224 */ /* 0x000fe200078e0005 */
[----:B------:R-:W3:Y:S04]  /*14310*/  LDL R4, [R1+0xc34] ;  /* 0x000c340001047983 */ /* 0x000ee80000100800 */
[----:B------:R-:W3:Y:S04]  /*14320*/  LDL R5, [R1+0x970] ;  /* 0x0009700001057983 */ /* 0x000ee80000100800 */
[----:B------:R0:W3:Y:S02]  /*14330*/  @!P0 LDG.E.U8 R8, desc[UR6][R2.64] ;  /* 0x0000000602088981 */ /* 0x0000e4000c1e1100 */
[----:B0-----:R-:W-:-:S02]  /*14340*/  @!P1 IMAD.MOV.U32 R2, RZ, RZ, R26 ;  /* 0x000000ffff029224 */ /* 0x001fc400078e001a */
[----:B------:R-:W-:-:S05]  /*14350*/  @!P1 IMAD.MOV.U32 R3, RZ, RZ, R27 ;  /* 0x000000ffff039224 */ /* 0x000fca00078e001b */
[----:B------:R0:W3:Y:S02]  /*14360*/  @!P1 LDG.E.U8 R7, desc[UR6][R2.64] ;  /* 0x0000000602079981 */ /* 0x0000e4000c1e1100 */
[----:B0-----:R-:W-:Y:S02]  /*14370*/  @!P1 IMAD.MOV.U32 R2, RZ, RZ, R22 ;  /* 0x000000ffff029224 */ /* 0x001fe400078e0016 */
[----:B------:R-:W-:Y:S01]  /*14380*/  @!P1 IMAD.MOV.U32 R3, RZ, RZ, R23 ;  /* 0x000000ffff039224 */ /* 0x000fe200078e0017 */
[----:B------:R-:W-:Y:S01]  /*14390*/  PRMT R46, RZ, 0x7610, R46 ;  /* 0x00007610ff2e7816 */ /* 0x000fe2000000002e */
[----:B------:R-:W3:Y:S04]  /*143a0*/  LDL R23, [R1+0x968] ;  /* 0x0009680001177983 */ /* 0x000ee80000100800 */
[----:B------:R2:W3:Y:S01]  /*143b0*/  @!P1 LDG.E.U8 R47, desc[UR6][R2.64] ;  /* 0x00000006022f9981 */ /* 0x0004e2000c1e1100 */
[----:B------:R-:W-:-:S02]  /*143c0*/  PRMT R45, RZ, 0x7610, R45 ;  /* 0x00007610ff2d7816 */ /* 0x000fc4000000002d */
[----:B------:R-:W-:Y:S01]  /*143d0*/  PRMT R44, RZ, 0x7610, R44 ;  /* 0x00007610ff2c7816 */ /* 0x000fe2000000002c */
[----:B------:R-:W3:Y:S01]  /*143e0*/  LDL R22, [R1+0xc40] ;  /* 0x000c400001167983 */ /* 0x000ee20000100800 */
[----:B--2---:R-:W-:Y:S02]  /*143f0*/  @!P0 IMAD.MOV.U32 R2, RZ, RZ, R20 ;  /* 0x000000ffff028224 */ /* 0x004fe400078e0014 */
[----:B------:R-:W-:-:S05]  /*14400*/  @!P0 IMAD.MOV.U32 R3, RZ, RZ, R21 ;  /* 0x000000ffff038224 */ /* 0x000fca00078e0015 */
[----:B------:R0:W2:Y:S02]  /*14410*/  @!P0 LDG.E.U8 R46, desc[UR6][R2.64] ;  /* 0x00000006022e8981 */ /* 0x0000a4000c1e1100 */
[----:B0-----:R-:W-:Y:S02]  /*14420*/  @!P1 IMAD.MOV.U32 R2, RZ, RZ, R30 ;  /* 0x000000ffff029224 */ /* 0x001fe400078e001e */
[----:B------:R-:W-:-:S05]  /*14430*/  @!P1 IMAD.MOV.U32 R3, RZ, RZ, R31 ;  /* 0x000000ffff039224 */ /* 0x000fca00078e001f */
[----:B------:R4:W2:Y:S01]  /*14440*/  @!P1 LDG.E.U8 R45, desc[UR6][R2.64] ;  /* 0x00000006022d9981 */ /* 0x0008a2000c1e1100 */
[----:B------:R-:W-:Y:S02]  /*14450*/  PRMT R43, RZ, 0x7610, R43 ;  /* 0x00007610ff2b7816 */ /* 0x000fe4000000002b */
[----:B------:R-:W-:Y:S01]  /*14460*/  PRMT R42, RZ, 0x7610, R42 ;  /* 0x00007610ff2a7816 */ /* 0x000fe2000000002a */
[----:B----4-:R-:W-:Y:S02]  /*14470*/  @!P0 IMAD.MOV.U32 R2, RZ, RZ, R24 ;  /* 0x000000ffff028224 */ /* 0x010fe400078e0018 */
[----:B------:R-:W-:-:S05]  /*14480*/  @!P0 IMAD.MOV.U32 R3, RZ, RZ, R25 ;  /* 0x000000ffff038224 */ /* 0x000fca00078e0019 */
[----:B------:R3:W4:Y:S02]  /*14490*/  @!P0 LDG.E.U8 R44, desc[UR6][R2.64] ;  /* 0x00000006022c8981 */ /* 0x000724000c1e1100 */
[----:B---3--:R-:W-:Y:S02]  /*144a0*/  @!P1 IMAD.MOV.U32 R2, RZ, RZ, R4 ;  /* 0x000000ffff029224 */ /* 0x008fe400078e0004 */
[----:B------:R-:W-:-:S05]  /*144b0*/  @!P1 IMAD.MOV.U32 R3, RZ, RZ, R5 ;  /* 0x000000ffff039224 */ /* 0x000fca00078e0005 */
[----:B------:R0:W3:Y:S02]  /*144c0*/  @!P1 LDG.E.U8 R43, desc[UR6][R2.64] ;  /* 0x00000006022b9981 */ /* 0x0000e4000c1e1100 */
[----:B0-----:R-:W-:Y:S02]  /*144d0*/  @!P0 IMAD.MOV.U32 R2, RZ, RZ, R28 ;  /* 0x000000ffff028224 */ /* 0x001fe400078e001c */
[----:B------:R-:W-:-:S05]  /*144e0*/  @!P0 IMAD.MOV.U32 R3, RZ, RZ, R29 ;  /* 0x000000ffff038224 */ /* 0x000fca00078e001d */
[----:B------:R0:W3:Y:S04]  /*144f0*/  @!P0 LDG.E.U8 R42, desc[UR6][R2.64] ;  /* 0x00000006022a8981 */ /* 0x0000e8000c1e1100 */
[----:B------:R-:W-:Y:S04]  /*14500*/  STL [R1+0x1084], R47 ;  /* 0x0010842f01007387 */ /* 0x000fe80000100800 */
[----:B------:R-:W3:Y:S04]  /*14510*/  LDL R20, [R1+0xc68] ;  /* 0x000c680001147983 */ /* 0x000ee80000100800 */
[----:B------:R-:W3:Y:S04]  /*14520*/  LDL R21, [R1+0x958] ;  /* 0x0009580001157983 */ /* 0x000ee80000100800 */
[----:B------:R-:W3:Y:S04]  /*14530*/  LDL R27, [R1+0xc3c] ;  /* 0x000c3c00011b7983 */ /* 0x000ee80000100800 */
[----:B------:R-:W3:Y:S04]  /*14540*/  LDL R26, [R1+0xc64] ;  /* 0x000c6400011a7983 */ /* 0x000ee80000100800 */
[----:B--2---:R-:W-:Y:S01]  /*14550*/  STL [R1+0x1088], R46 ;  /* 0x0010882e01007387 */ /* 0x004fe20000100800 */
[----:B------:R-:W-:Y:S01]  /*14560*/  PRMT R41, RZ, 0x7610, R41 ;  /* 0x00007610ff297816 */ /* 0x000fe20000000029 */
[----:B0-----:R-:W-:-:S02]  /*14570*/  @!P1 IMAD.MOV.U32 R2, RZ, RZ, R22 ;  /* 0x000000ffff029224 */ /* 0x001fc400078e0016 */
[----:B------:R-:W-:Y:S04]  /*14580*/  STL [R1+0x108c], R45 ;  /* 0x00108c2d01007387 */ /* 0x000fe80000100800 */
[----:B------:R-:W2:Y:S04]  /*14590*/  LDL R25, [R1+0x954] ;  /* 0x0009540001197983 */ /* 0x000ea80000100800 */
[----:B------:R-:W2:Y:S01]  /*145a0*/  LDL R24, [R1+0xc60] ;  /* 0x000c600001187983 */ /* 0x000ea20000100800 */
[----:B------:R-:W-:-:S05]  /*145b0*/  @!P1 IMAD.MOV.U32 R3, RZ, RZ, R23 ;  /* 0x000000ffff039224 */ /* 0x000fca00078e0017 */
[----:B------:R0:W2:Y:S04]  /*145c0*/  @!P1 LDG.E.U8 R41, desc[UR6][R2.64] ;  /* 0x0000000602299981 */ /* 0x0000a8000c1e1100 */
[----:B----4-:R-:W-:Y:S04]  /*145d0*/  STL [R1+0x1090], R44 ;  /* 0x0010902c01007387 */ /* 0x010fe80000100800 */
[----:B------:R-:W4:Y:S04]  /*145e0*/  LDL R5, [R1+0xc48] ;  /* 0x000c480001057983 */ /* 0x000f280000100800 */
[----:B------:R-:W4:Y:S04]  /*145f0*/  LDL R4, [R1+0xc54] ;  /* 0x000c540001047983 */ /* 0x000f280000100800 */
[----:B---3--:R-:W-:Y:S04]  /*14600*/  STL [R1+0x1094], R43 ;  /* 0x0010942b01007387 */ /* 0x008fe80000100800 */
[----:B------:R-:W-:Y:S04]  /*14610*/  STL [R1+0x1098], R42 ;  /* 0x0010982a01007387 */ /* 0x000fe80000100800 */
[----:B------:R-:W3:Y:S04]  /*14620*/  LDL R23, [R1+0x92c] ;  /* 0x00092c0001177983 */ /* 0x000ee80000100800 */
[----:B------:R-:W3:Y:S04]  /*14630*/  LDL R22, [R1+0x930] ;  /* 0x0009300001167983 */ /* 0x000ee80000100800 */
[----:B------:R-:W3:Y:S04]  /*14640*/  LDL R35, [R1+0x91c] ;  /* 0x00091c0001237983 */ /* 0x000ee80000100800 */
[----:B------:R-:W3:Y:S04]  /*14650*/  LDL R34, [R1+0x920] ;  /* 0x0009200001227983 */ /* 0x000ee80000100800 */
[----:B------:R-:W3:Y:S01]  /*14660*/  LDL R33, [R1+0x914] ;  /* 0x0009140001217983 */ /* 0x000ee20000100800 */
[----:B0-----:R-:W-:-:S03]  /*14670*/  @!P0 IMAD.MOV.U32 R2, RZ, RZ, R20 ;  /* 0x000000ffff028224 */ /* 0x001fc600078e0014 */
[----:B------:R-:W3:Y:S01]  /*14680*/  LDL R20, [R1+0x928] ;  /* 0x0009280001147983 */ /* 0x000ee20000100800 */
[----:B------:R-:W-:-:S03]  /*14690*/  @!P0 IMAD.MOV.U32 R3, RZ, RZ, R21 ;  /* 0x000000ffff038224 */ /* 0x000fc600078e0015 */
[----:B------:R-:W3:Y:S04]  /*146a0*/  LDL R21, [R1+0x924] ;  /* 0x0009240001157983 */ /* 0x000ee80000100800 */
[----:B------:R-:W3:Y:S01]  /*146b0*/  LDL R32, [R1+0x918] ;  /* 0x0009180001207983 */ /* 0x000ee20000100800 */
[----:B------:R-:W-:-:S03]  /*146c0*/  PRMT R40, RZ, 0x7610, R40 ;  /* 0x00007610ff287816 */ /* 0x000fc60000000028 */
[----:B------:R-:W3:Y:S04]  /*146d0*/  LDL R31, [R1+0x8ec] ;  /* 0x0008ec00011f7983 */ /* 0x000ee80000100800 */
[----:B------:R-:W3:Y:S01]  /*146e0*/  LDL R30, [R1+0x8f0] ;  /* 0x0008f000011e7983 */ /* 0x000ee20000100800 */
[----:B------:R-:W-:-:S03]  /*146f0*/  PRMT R19, RZ, 0x7610, R19 ;  /* 0x00007610ff137816 */ /* 0x000fc60000000013 */
[----:B------:R0:W3:Y:S04]  /*14700*/  @!P0 LDG.E.U8 R40, desc[UR6][R2.64] ;  /* 0x0000000602288981 */ /* 0x0000e8000c1e1100 */
[----:B------:R-:W3:Y:S04]  /*14710*/  LDL R29, [R1+0x8e4] ;  /* 0x0008e400011d7983 */ /* 0x000ee80000100800 */
[----:B------:R-:W3:Y:S01]  /*14720*/  LDL R28, [R1+0x8e8] ;  /* 0x0008e800011c7983 */ /* 0x000ee20000100800 */
[----:B0-----:R-:W-:Y:S02]  /*14730*/  @!P1 IMAD.MOV.U32 R2, RZ, RZ, R26 ;  /* 0x000000ffff029224 */ /* 0x001fe400078e001a */
[----:B------:R-:W-:Y:S01]  /*14740*/  @!P1 IMAD.MOV.U32 R3, RZ, RZ, R27 ;  /* 0x000000ffff039224 */ /* 0x000fe200078e001b */
[----:B------:R-:W-:Y:S01]  /*14750*/  PRMT R18, RZ, 0x7610, R18 ;  /* 0x00007610ff127816 */ /* 0x000fe20000000012 */
[----:B------:R-:W3:Y:S04]  /*14760*/  LDL R27, [R1+0x8dc] ;  /* 0x0008dc00011b7983 */ /* 0x000ee80000100800 */
[----:B------:R2:W3:Y:S04]  /*14770*/  @!P1 LDG.E.U8 R19, desc[UR6][R2.64] ;  /* 0x0000000602139981 */ /* 0x0004e8000c1e1100 */
[----:B------:R-:W3:Y:S01]  /*14780*/  LDL R26, [R1+0x8e0] ;  /* 0x0008e000011a7983 */ /* 0x000ee20000100800 */
[----:B------:R-:W-:Y:S01]  /*14790*/  PRMT R17, RZ, 0x7610, R17 ;  /* 0x00007610ff117816 */ /* 0x000fe20000000011 */
[----:B--2---:R-:W-:-:S02]  /*147a0*/  @!P0 IMAD.MOV.U32 R2, RZ, RZ, R24 ;  /* 0x000000ffff028224 */ /* 0x004fc400078e0018 */
[----:B------:R-:W-:Y:S01]  /*147b0*/  @!P0 IMAD.MOV.U32 R3, RZ, RZ, R25 ;  /* 0x000000ffff038224 */ /* 0x000fe200078e0019 */
[----:B------:R-:W2:Y:S04]  /*147c0*/  LDL R24, [R1+0x8d8] ;  /* 0x0008d80001187983 */ /* 0x000ea80000100800 */
[----:B------:R4:W2:Y:S04]  /*147d0*/  @!P0 LDG.E.U8 R18, desc[UR6][R2.64] ;  /* 0x0000000602128981 */ /* 0x0008a8000c1e1100 */
[----:B------:R-:W2:Y:S01]  /*147e0*/  LDL R25, [R1+0x8d4] ;  /* 0x0008d40001197983 */ /* 0x000ea20000100800 */
[----:B------:R-:W-:Y:S01]  /*147f0*/  PRMT R16, RZ, 0x7610, R16 ;  /* 0x00007610ff107816 */ /* 0x000fe20000000010 */
[----:B----4-:R-:W-:-:S02]  /*14800*/  @!P1 IMAD.MOV.U32 R3, RZ, RZ, R5 ;  /* 0x000000ffff039224 */ /* 0x010fc400078e0005 */
[----:B------:R-:W4:Y:S01]  /*14810*/  LDL R5, [R1+0x8ac] ;  /* 0x0008ac0001057983 */ /* 0x000f220000100800 */
[----:B------:R-:W-:-:S03]  /*14820*/  @!P1 IMAD.MOV.U32 R2, RZ, RZ, R4 ;  /* 0x000000ffff029224 */ /* 0x000fc600078e0004 */
[----:B------:R-:W4:Y:S04]  /*14830*/  LDL R4, [R1+0x8b0] ;  /* 0x0008b00001047983 */ /* 0x000f280000100800 */
[----:B------:R3:W4:Y:S02]  /*14840*/  @!P1 LDG.E.U8 R17, desc[UR6][R2.64] ;  /* 0x0000000602119981 */ /* 0x000724000c1e1100 */
[----:B---3--:R-:W-:Y:S02]  /*14850*/  @!P0 IMAD.MOV.U32 R3, RZ, RZ, R23 ;  /* 0x000000ffff038224 */ /* 0x008fe400078e0017 */
[----:B------:R-:W3:Y:S01]  /*14860*/  LDL R23, [R1+0x8a4] ;  /* 0x0008a40001177983 */ /* 0x000ee20000100800 */
[----:B------:R-:W-:-:S03]  /*14870*/  @!P0 IMAD.MOV.U32 R2, RZ, RZ, R22 ;  /* 0x000000ffff028224 */ /* 0x000fc600078e0016 */
[----:B------:R-:W3:Y:S04]  /*14880*/  LDL R22, [R1+0x8a8] ;  /* 0x0008a80001167983 */ /* 0x000ee80000100800 */
[----:B------:R0:W3:Y:S02]  /*14890*/  @!P0 LDG.E.U8 R16, desc[UR6][R2.64] ;  /* 0x0000000602108981 */ /* 0x0000e4000c1e1100 */
[----:B0-----:R-:W-:Y:S02]  /*148a0*/  @!P1 IMAD.MOV.U32 R2, RZ, RZ, R20 ;  /* 0x000000ffff029224 */ /* 0x001fe400078e0014 */
[----:B------:R-:W3:Y:S01]  /*148b0*/  LDL R20, [R1+0x898] ;  /* 0x0008980001147983 */ /* 0x000ee20000100800 */
[----:B------:R-:W-:-:S03]  /*148c0*/  @!P1 IMAD.MOV.U32 R3, RZ, RZ, R21 ;  /* 0x000000ffff039224 */ /* 0x000fc600078e0015 */
[----:B------:R-:W3:Y:S01]  /*148d0*/  LDL R21, [R1+0x894] ;  /* 0x0008940001157983 */ /* 0x000ee20000100800 */
[----:B------:R-:W-:Y:S02]  /*148e0*/  PRMT R15, RZ, 0x7610, R15 ;  /* 0x00007610ff0f7816 */ /* 0x000fe4000000000f */
[----:B------:R-:W-:-:S04]  /*148f0*/  PRMT R14, RZ, 0x7610, R14 ;  /* 0x00007610ff0e7816 */ /* 0x000fc8000000000e */
[----:B------:R0:W3:Y:S01]  /*14900*/  @!P1 LDG.E.U8 R15, desc[UR6][R2.64] ;  /* 0x00000006020f9981 */ /* 0x0000e2000c1e1100 */
[----:B------:R-:W-:Y:S01]  /*14910*/  PRMT R13, RZ, 0x7610, R13 ;  /* 0x00007610ff0d7816 */ /* 0x000fe2000000000d */
[----:B0-----:R-:W-:Y:S02]  /*14920*/  @!P0 IMAD.MOV.U32 R2, RZ, RZ, R34 ;  /* 0x000000ffff028224 */ /* 0x001fe400078e0022 */
[----:B------:R-:W-:Y:S01]  /*14930*/  @!P0 IMAD.MOV.U32 R3, RZ, RZ, R35 ;  /* 0x000000ffff038224 */ /* 0x000fe200078e0023 */
[----:B------:R-:W-:Y:S01]  /*14940*/  PRMT R12, RZ, 0x7610, R12 ;  /* 0x00007610ff0c7816 */ /* 0x000fe2000000000c */
[----:B------:R-:W-:Y:S04]  /*14950*/  LDS.U8 R35, [R0+UR4+0x408] ;  /* 0x0004080400237984 */ /* 0x000fe80008000000 */
[----:B------:R0:W3:Y:S01]  /*14960*/  @!P0 LDG.E.U8 R14, desc[UR6][R2.64] ;  /* 0x00000006020e8981 */ /* 0x0000e2000c1e1100 */
[----:B------:R-:W-:-:S02]  /*14970*/  PRMT R11, RZ, 0x7610, R11 ;  /* 0x00007610ff0b7816 */ /* 0x000fc4000000000b */
[----:B------:R-:W-:Y:S01]  /*14980*/  PRMT R10, RZ, 0x7610, R10 ;  /* 0x00007610ff0a7816 */ /* 0x000fe2000000000a */
[----:B------:R-:W-:Y:S01]  /*14990*/  LDS.U8 R34, [R0+UR4+0x448] ;  /* 0x0004480400227984 */ /* 0x000fe20008000000 */
[----:B0-----:R-:W-:Y:S02]  /*149a0*/  @!P1 IMAD.MOV.U32 R2, RZ, RZ, R32 ;  /* 0x000000ffff029224 */ /* 0x001fe400078e0020 */
[----:B------:R-:W-:-:S05]  /*149b0*/  @!P1 IMAD.MOV.U32 R3, RZ, RZ, R33 ;  /* 0x000000ffff039224 */ /* 0x000fca00078e0021 */
[----:B------:R0:W3:Y:S02]  /*149c0*/  @!P1 LDG.E.U8 R13, desc[UR6][R2.64] ;  /* 0x00000006020d9981 */ /* 0x0000e4000c1e1100 */
[----:B0-----:R-:W-:Y:S02]  /*149d0*/  @!P0 IMAD.MOV.U32 R2, RZ, RZ, R30 ;  /* 0x000000ffff028224 */ /* 0x001fe400078e001e */
[----:B------:R-:W-:-:S05]  /*149e0*/  @!P0 IMAD.MOV.U32 R3, RZ, RZ, R31 ;  /* 0x000000ffff038224 */ /* 0x000fca00078e001f */
[----:B------:R0:W3:Y:S02]  /*149f0*/  @!P0 LDG.E.U8 R12, desc[UR6][R2.64] ;  /* 0x00000006020c8981 */ /* 0x0000e4000c1e1100 */
[----:B0-----:R-:W-:Y:S02]  /*14a00*/  @!P1 IMAD.MOV.U32 R2, RZ, RZ, R28 ;  /* 0x000000ffff029224 */ /* 0x001fe400078e001c */
[----:B------:R-:W-:-:S05]  /*14a10*/  @!P1 IMAD.MOV.U32 R3, RZ, RZ, R29 ;  /* 0x000000ffff039224 */ /* 0x000fca00078e001d */
[----:B------:R0:W3:Y:S01]  /*14a20*/  @!P1 LDG.E.U8 R11, desc[UR6][R2.64] ;  /* 0x00000006020b9981 */ /* 0x0000e2000c1e1100 */
[----:B------:R-:W-:Y:S02]  /*14a30*/  PRMT R9, RZ, 0x7610, R9 ;  /* 0x00007610ff097816 */ /* 0x000fe40000000009 */
[----:B------:R-:W-:Y:S01]  /*14a40*/  PRMT R6, RZ, 0x7610, R6 ;  /* 0x00007610ff067816 */ /* 0x000fe20000000006 */
[----:B0-----:R-:W-:Y:S02]  /*14a50*/  @!P0 IMAD.MOV.U32 R2, RZ, RZ, R26 ;  /* 0x000000ffff028224 */ /* 0x001fe400078e001a */
[----:B------:R-:W-:-:S05]  /*14a60*/  @!P0 IMAD.MOV.U32 R3, RZ, RZ, R27 ;  /* 0x000000ffff038224 */ /* 0x000fca00078e001b */
[----:B------:R2:W3:Y:S02]  /*14a70*/  @!P0 LDG.E.U8 R10, desc[UR6][R2.64] ;  /* 0x00000006020a8981 */ /* 0x0004e4000c1e1100 */
[----:B--2---:R-:W-:Y:S02]  /*14a80*/  @!P1 IMAD.MOV.U32 R2, RZ, RZ, R24 ;  /* 0x000000ffff029224 */ /* 0x004fe400078e0018 */
[----:B------:R-:W-:-:S05]  /*14a90*/  @!P1 IMAD.MOV.U32 R3, RZ, RZ, R25 ;  /* 0x000000ffff039224 */ /* 0x000fca00078e0019 */
[----:B------:R0:W2:Y:S02]  /*14aa0*/  @!P1 LDG.E.U8 R9, desc[UR6][R2.64] ;  /* 0x0000000602099981 */ /* 0x0000a4000c1e1100 */
[----:B0-----:R-:W-:Y:S02]  /*14ab0*/  PRMT R2, RZ, 0x7610, R2 ;  /* 0x00007610ff027816 */ /* 0x001fe40000000002 */
[----:B----4-:R3:W4:Y:S02]  /*14ac0*/  @!P0 LDG.E.U8 R6, desc[UR6][R4.64] ;  /* 0x0000000604068981 */ /* 0x010724000c1e1100 */
[----:B---3--:R-:W-:Y:S02]  /*14ad0*/  @!P1 IMAD.MOV.U32 R5, RZ, RZ, R23 ;  /* 0x000000ffff059224 */ /* 0x008fe400078e0017 */
[----:B------:R-:W-:Y:S02]  /*14ae0*/  @!P1 IMAD.MOV.U32 R4, RZ, RZ, R22 ;  /* 0x000000ffff049224 */ /* 0x000fe400078e0016 */
[----:B------:R-:W-:Y:S04]  /*14af0*/  LDS.U8 R22, [R0+UR4+0xc8] ;  /* 0x0000c80400167984 */ /* 0x000fe80008000000 */
[----:B------:R0:W3:Y:S02]  /*14b00*/  @!P1 LDG.E.U8 R2, desc[UR6][R4.64] ;  /* 0x0000000604029981 */ /* 0x0000e4000c1e1100 */
[----:B0-----:R-:W-:-:S02]  /*14b10*/  @!P1 IMAD.MOV.U32 R4, RZ, RZ, R20 ;  /* 0x000000ffff049224 */ /* 0x001fc400078e0014 */
[----:B------:R-:W0:Y:S01]  /*14b20*/  LDS.U8 R20, [R0+UR4+0x88] ;  /* 0x0000880400147984 */ /* 0x000e220008000000 */
[----:B------:R-:W-:-:S03]  /*14b30*/  @!P1 IMAD.MOV.U32 R5, RZ, RZ, R21 ;  /* 0x000000ffff059224 */ /* 0x000fc600078e0015 */
[----:B------:R-:W1:Y:S04]  /*14b40*/  LDS.U8 R21, [R0+UR4+0x8] ;  /* 0x0000080400157984 */ /* 0x000e680008000000 */
[----:B0-----:R-:W-:Y:S04]  /*14b50*/  STL [R1+0x374], R20 ;  /* 0x0003741401007387 */ /* 0x001fe80000100800 */
[----:B------:R-:W0:Y:S04]  /*14b60*/  LDS.U8 R20, [R0+UR4+0x48] ;  /* 0x0000480400147984 */ /* 0x000e280008000000 */
[----:B------:R-:W-:Y:S04]  /*14b70*/  STL [R1+0x370], R22 ;  /* 0x0003701601007387 */ /* 0x000fe80000100800 */
[----:B------:R-:W0:Y:S04]  /*14b80*/  LDS.U8 R22, [R0+UR4+0x80] ;  /* 0x0000800400167984 */ /* 0x000e280008000000 */
[----:B-1----:R-:W-:Y:S04]  /*14b90*/  STL [R1+0x80], R21 ;  /* 0x0000801501007387 */ /* 0x002fe80000100800 */
[----:B------:R-:W1:Y:S04]  /*14ba0*/  LDS.U8 R21, [R0+UR4+0xc0] ;  /* 0x0000c00400157984 */ /* 0x000e680008000000 */
[----:B0-----:R-:W-:Y:S04]  /*14bb0*/  STL [R1+0x6c], R20 ;  /* 0x00006c1401007387 */ /* 0x001fe80000100800 */
[----:B------:R-:W0:Y:S04]  /*14bc0*/  LDS.U8 R20, [R0+UR4+0x400] ;  /* 0x0004000400147984 */ /* 0x000e280008000000 */
[----:B------:R-:W-:Y:S04]  /*14bd0*/  STL [R1+0x37c], R22 ;  /* 0x00037c1601007387 */ /* 0x000fe80000100800 */
[----:B------:R-:W2:Y:S04]  /*14be0*/  LDS.U8 R22, [R0+UR4+0x440] ;  /* 0x0004400400167984 */ /* 0x000ea80008000000 */
[----:B-1----:R-:W-:Y:S04]  /*14bf0*/  STL [R1+0x378], R21 ;  /* 0x0003781501007387 */ /* 0x002fe80000100800 */
[----:B------:R-:W1:Y:S04]  /*14c00*/  LDS.U8 R21, [R0+UR4+0x488] ;  /* 0x0004880400157984 */ /* 0x000e680008000000 */
[----:B0-----:R-:W-:Y:S04]  /*14c10*/  STL [R1+0x25c], R20 ;  /* 0x00025c1401007387 */ /* 0x001fe80000100800 */
[----:B------:R-:W0:Y:S04]  /*14c20*/  LDS.U8 R20, [R0+UR4+0x4c8] ;  /* 0x0004c80400147984 */ /* 0x000e280008000000 */
[----:B--2---:R-:W-:Y:S04]  /*14c30*/  STL [R1+0x254], R22 ;  /* 0x0002541601007387 */ /* 0x004fe80000100800 */
[----:B------:R-:W2:Y:S04]  /*14c40*/  LDS.U8 R22, [R0+UR4+0x800] ;  /* 0x0008000400167984 */ /* 0x000ea80008000000 */
[----:B-1----:R-:W-:Y:S04]  /*14c50*/  STL [R1+0x384], R21 ;  /* 0x0003841501007387 */ /* 0x002fe80000100800 */
[----:B------:R-:W-:Y:S04]  /*14c60*/  LDS.U8 R21, [R0+UR4+0x888] ;  /* 0x0008880400157984 */ /* 0x000fe80008000000 */
[----:B0-----:R-:W-:Y:S04]  /*14c70*/  STL [R1+0x380], R20 ;  /* 0x0003801401007387 */ /* 0x001fe80000100800 */
[----:B------:R-:W0:Y:S04]  /*14c80*/  LDS.U8 R20, [R0+UR4+0x840] ;  /* 0x0008400400147984 */ /* 0x000e280008000000 */
[----:B--2---:R-:W-:Y:S04]  /*14c90*/  STL [R1+0x3ec], R22 ;  /* 0x0003ec1601007387 */ /* 0x004fe80000100800 */
        /* <DEDUP_REMOVED lines=20> */
[----:B------:R-:W0:Y:S01]  /*14de0*/  LDS.U8 R20, [R0+UR4+0xc48] ;  /* 0x000c480400147984 */ /* 0x000e220008000000 */
[----:B------:R-:W-:-:S03]  /*14df0*/  PRMT R3, RZ, 0x7610, R3 ;  /* 0x00007610ff037816 */ /* 0x000fc60000000003 */
[----:B--2---:R2:W-:Y:S04]  /*14e00*/  STL [R1+0xc7c], R21 ;  /* 0x000c7c1501007387 */ /* 0x0045e80000100800 */
[----:B------:R4:W3:Y:S04]  /*14e10*/  @!P1 LDG.E.U8 R3, desc[UR6][R4.64] ;  /* 0x0000000604039981 */ /* 0x0008e8000c1e1100 */
[----:B-1----:R-:W-:Y:S04]  /*14e20*/  STL [R1+0x404], R22 ;  /* 0x0004041601007387 */ /* 0x002fe80000100800 */
[----:B------:R-:W1:Y:S01]  /*14e30*/  LDS.U8 R22, [R0+UR4+0xc80] ;  /* 0x000c800400167984 */ /* 0x000e620008000000 */
[----:B--2---:R-:W-:-:S03]  /*14e40*/  LOP3.LUT R21, R0, 0x10, RZ, 0x3c, !PT ;  /* 0x0000001000157812 */ /* 0x004fc600078e3cff */
[----:B----4-:R-:W-:Y:S04]  /*14e50*/  LDS.U8 R5, [R0+UR4] ;  /* 0x0000000400057984 */ /* 0x010fe80008000000 */
[----:B------:R-:W-:Y:S04]  /*14e60*/  LDS.U8 R4, [R0+UR4+0x40] ;  /* 0x0000400400047984 */ /* 0x000fe80008000000 */
[----:B------:R-:W-:Y:S04]  /*14e70*/  LDS.U8 R23, [R21+UR4+0x848] ;  /* 0x0008480415177984 */ /* 0x000fe80008000000 */
[----:B------:R-:W-:Y:S04]  /*14e80*/  LDS.U8 R24, [R21+UR4+0xcc8] ;  /* 0x000cc80415187984 */ /* 0x000fe80008000000 */
[----:B------:R-:W-:Y:S04]  /*14e90*/  LDS.U8 R25, [R21+UR4+0xc48] ;  /* 0x000c480415197984 */ /* 0x000fe80008000000 */
[----:B0-----:R-:W-:Y:S04]  /*14ea0*/  STL [R1+0x400], R20 ;  /* 0x0004001401007387 */ /* 0x001fe80000100800 */
[----:B------:R-:W0:Y:S04]  /*14eb0*/  LDS.U8 R20, [R0+UR4+0xcc0] ;  /* 0x000cc00400147984 */ /* 0x000e280008000000 */
[----:B------:R-:W-:Y:S04]  /*14ec0*/  STL [R1+0xd30], R0 ;  /* 0x000d300001007387 */ /* 0x000fe80000100800 */
[----:B------:R-:W2:Y:S04]  /*14ed0*/  LDS.U8 R0, [R21+UR4+0x88] ;  /* 0x0000880415007984 */ /* 0x000ea80008000000 */
[----:B-1----:R-:W-:Y:S04]  /*14ee0*/  STL [R1+0xc88], R22 ;  /* 0x000c881601007387 */ /* 0x002fe80000100800 */
[----:B------:R-:W-:Y:S04]  /*14ef0*/  LDS.U8 R22, [R21+UR4+0x8] ;  /* 0x0000080415167984 */ /* 0x000fe80008000000 */
[----:B------:R-:W-:Y:S04]  /*14f00*/  LDS.U8 R33, [R21+UR4] ;  /* 0x0000000415217984 */ /* 0x000fe80008000000 */
[----:B------:R-:W-:Y:S04]  /*14f10*/  LDS.U8 R32, [R21+UR4+0x40] ;  /* 0x0000400415207984 */ /* 0x000fe80008000000 */
        /* <DEDUP_REMOVED lines=20> */
[----:B------:R-:W-:Y:S04]  /*15060*/  LDS.U8 R22, [R21+UR4+0x4c0] ;  /* 0x0004c00415167984 */ /* 0x000fe80008000000 */
[----:B-1----:R-:W-:Y:S04]  /*15070*/  STL [R1+0x398], R0 ;  /* 0x0003980001007387 */ /* 0x002fe80000100800 */
[----:B------:R-:W1:Y:S04]  /*15080*/  LDS.U8 R0, [R21+UR4+0x480] ;  /* 0x0004800415007984 */ /* 0x000e680008000000 */
[----:B0-----:R-:W-:Y:S04]  /*15090*/  STL [R1+0x314], R20 ;  /* 0x0003141401007387 */ /* 0x001fe80000100800 */
[----:B------:R-:W0:Y:S04]  /*150a0*/  LDS.U8 R20, [R21+UR4+0x800] ;  /* 0x0008000415147984 */ /* 0x000e280008000000 */
[----:B-1----:R-:W-:Y:S04]  /*150b0*/  STL [R1+0x3a4], R0 ;  /* 0x0003a40001007387 */ /* 0x002fe80000100800 */
[----:B------:R-:W1:Y:S04]  /*150c0*/  LDS.U8 R0, [R21+UR4+0x840] ;  /* 0x0008400415007984 */ /* 0x000e680008000000 */
[----:B------:R-:W-:Y:S04]  /*150d0*/  STL [R1+0x3a0], R22 ;  /* 0x0003a01601007387 */ /* 0x000fe80000100800 */
[----:B------:R-:W2:Y:S04]  /*150e0*/  LDS.U8 R22, [R21+UR4+0x888] ;  /* 0x0008880415167984 */ /* 0x000ea80008000000 */
[----:B0-----:R-:W-:Y:S04]  /*150f0*/  STL [R1+0x40c], R20 ;  /* 0x00040c1401007387 */ /* 0x001fe80000100800 */
[----:B------:R-:W0:Y:S04]  /*15100*/  LDS.U8 R20, [R21+UR4+0x8c8] ;  /* 0x0008c80415147984 */ /* 0x000e280008000000 */
[----:B-1----:R-:W-:Y:S04]  /*15110*/  STL [R1+0x408], R0 ;  /* 0x0004080001007387 */ /* 0x002fe80000100800 */
[----:B------:R-:W1:Y:S04]  /*15120*/  LDS.U8 R0, [R21+UR4+0x808] ;  /* 0x0008080415007984 */ /* 0x000e680008000000 */
[----:B--2---:R-:W-:Y:S04]  /*15130*/  STL [R1+0xc90], R22 ;  /* 0x000c901601007387 */ /* 0x004fe80000100800 */
[----:B0-----:R-:W-:Y:S04]  /*15140*/  STL [R1+0xc8c], R20 ;  /* 0x000c8c1401007387 */ /* 0x001fe80000100800 */
[----:B------:R-:W0:Y:S04]  /*15150*/  LDS.U8 R20, [R21+UR4+0x880] ;  /* 0x0008800415147984 */ /* 0x000e280008000000 */
[----:B-1----:R-:W-:Y:S04]  /*15160*/  STL [R1+0x414], R0 ;  /* 0x0004140001007387 */ /* 0x002fe80000100800 */
[----:B------:R-:W1:Y:S04]  /*15170*/  LDS.U8 R0, [R21+UR4+0x8c0] ;  /* 0x0008c00415007984 */ /* 0x000e680008000000 */
[----:B------:R-:W-:Y:S04]  /*15180*/  STL [R1+0x410], R23 ;  /* 0x0004101701007387 */ /* 0x000fe80000100800 */
[----:B0-----:R-:W-:Y:S04]  /*15190*/  STL [R1+0xc98], R20 ;  /* 0x000c981401007387 */ /* 0x001fe80000100800 */
[----:B------:R-:W0:Y:S04]  /*151a0*/  LDS.U8 R20, [R21+UR4+0xc00] ;  /* 0x000c000415147984 */ /* 0x000e280008000000 */
[----:B-1----:R-:W-:Y:S04]  /*151b0*/  STL [R1+0xc94], R0 ;  /* 0x000c940001007387 */ /* 0x002fe80000100800 */
[----:B------:R-:W1:Y:S01]  /*151c0*/  LDS.U8 R0, [R21+UR4+0xc40] ;  /* 0x000c400415007984 */ /* 0x000e620008000000 */
[----:B------:R-:W2:Y:S03]  /*151d0*/  S2R R22, SR_TID.X ;  /* 0x0000000000167919 */ /* 0x000ea60000002100 */
[----:B0-----:R-:W-:Y:S04]  /*151e0*/  STL [R1+0x41c], R20 ;  /* 0x00041c1401007387 */ /* 0x001fe80000100800 */
[----:B------:R-:W0:Y:S04]  /*151f0*/  LDS.U8 R20, [R21+UR4+0xc88] ;  /* 0x000c880415147984 */ /* 0x000e280008000000 */
[----:B-1----:R-:W-:Y:S04]  /*15200*/  STL [R1+0x418], R0 ;  /* 0x0004180001007387 */ /* 0x002fe80000100800 */
[----:B------:R-:W1:Y:S01]  /*15210*/  LDS.U8 R0, [R21+UR4+0xc08] ;  /* 0x000c080415007984 */ /* 0x000e620008000000 */
[----:B--2---:R-:W-:-:S02]  /*15220*/  LOP3.LUT R23, R22, 0x3, RZ, 0xc0, !PT ;  /* 0x0000000316177812 */ /* 0x004fc400078ec0ff */
[----:B------:R-:W-:-:S03]  /*15230*/  SHF.R.U32.HI R22, RZ, 0x2, R22 ;  /* 0x00000002ff167819 */ /* 0x000fc60000011616 */
[----:B------:R-:W-:Y:S01]  /*15240*/  IMAD R23, R23, 0x110, RZ ;  /* 0x0000011017177824 */ /* 0x000fe200078e02ff */
[----:B------:R-:W-:Y:S01]  /*15250*/  SGXT.U32 R22, R22, 0x3 ;  /* 0x000000031616781a */ /* 0x000fe20000000000 */
[----:B0-----:R0:W-:Y:S04]  /*15260*/  STL [R1+0xca0], R20 ;  /* 0x000ca01401007387 */ /* 0x0011e80000100800 */
[----:B------:R-:W-:Y:S04]  /*15270*/  STL [R1+0xc9c], R24 ;  /* 0x000c9c1801007387 */ /* 0x000fe80000100800 */
[----:B------:R-:W2:Y:S01]  /*15280*/  LDS.U8 R24, [R21+UR4+0xc80] ;  /* 0x000c800415187984 */ /* 0x000ea20008000000 */
[----:B0-----:R-:W-:-:S04]  /*15290*/  LOP3.LUT R20, R23, R22, RZ, 0xfc, !PT ;  /* 0x0000001617147212 */ /* 0x001fc800078efcff */
[----:B------:R-:W-:Y:S01]  /*152a0*/  LOP3.LUT R20, R20, 0x20, RZ, 0x3c, !PT ;  /* 0x0000002014147812 */ /* 0x000fe200078e3cff */
[----:B-1----:R-:W-:Y:S04]  /*152b0*/  STL [R1+0x424], R0 ;  /* 0x0004240001007387 */ /* 0x002fe80000100800 */
[----:B------:R-:W0:Y:S04]  /*152c0*/  LDS.U8 R0, [R21+UR4+0xcc0] ;  /* 0x000cc00415007984 */ /* 0x000e280008000000 */
[----:B------:R-:W1:Y:S04]  /*152d0*/  LDS.U8 R21, [R20+UR4+0x88] ;  /* 0x0000880414157984 */ /* 0x000e680008000000 */
[----:B------:R-:W-:Y:S04]  /*152e0*/  STL [R1+0x420], R25 ;  /* 0x0004201901007387 */ /* 0x000fe80000100800 */
[----:B------:R-:W-:Y:S04]  /*152f0*/  LDS.U8 R28, [R20+UR4+0x80] ;  /* 0x00008004141c7984 */ /* 0x000fe80008000000 */
[----:B------:R-:W-:Y:S04]  /*15300*/  LDS.U8 R27, [R20+UR4] ;  /* 0x00000004141b7984 */ /* 0x000fe80008000000 */
[----:B------:R-:W-:Y:S04]  /*15310*/  LDS.U8 R26, [R20+UR4+0x40] ;  /* 0x00004004141a7984 */ /* 0x000fe80008000000 */
[----:B------:R-:W-:Y:S04]  /*15320*/  LDS.U8 R25, [R20+UR4+0x8] ;  /* 0x0000080414197984 */ /* 0x000fe80008000000 */
[----:B--2---:R-:W-:Y:S04]  /*15330*/  STL [R1+0xca8], R24 ;  /* 0x000ca81801007387 */ /* 0x004fe80000100800 */
[----:B------:R-:W-:Y:S04]  /*15340*/  LDS.U8 R24, [R20+UR4+0x48] ;  /* 0x0000480414187984 */ /* 0x000fe80008000000 */
[----:B0-----:R-:W-:Y:S04]  /*15350*/  STL [R1+0xca4], R0 ;  /* 0x000ca40001007387 */ /* 0x001fe80000100800 */
        /* <DEDUP_REMOVED lines=45> */
[----:B0-----:R0:W-:Y:S04]  /*15630*/  STL [R1+0xcc0], R0 ;  /* 0x000cc00001007387 */ /* 0x0011e80000100800 */
[----:B--2---:R-:W-:Y:S01]  /*15640*/  STL [R1+0xcbc], R28 ;  /* 0x000cbc1c01007387 */ /* 0x004fe20000100800 */
[----:B0-----:R-:W-:-:S03]  /*15650*/  LOP3.LUT R0, R23, R22, RZ, 0xfc, !PT ;  /* 0x0000001617007212 */ /* 0x001fc600078efcff */
[----:B------:R-:W0:Y:S04]  /*15660*/  LDS.U8 R22, [R20+UR4+0xc48] ;  /* 0x000c480414167984 */ /* 0x000e280008000000 */
[----:B-1----:R-:W-:Y:S04]  /*15670*/  STL [R1+0x450], R21 ;  /* 0x0004501501007387 */ /* 0x002fe80000100800 */
[----:B------:R-:W1:Y:S04]  /*15680*/  LDS.U8 R21, [R20+UR4+0xc80] ;  /* 0x000c800414157984 */ /* 0x000e680008000000 */
[----:B------:R-:W2:Y:S01]  /*15690*/  LDS.U8 R20, [R20+UR4+0xcc0] ;  /* 0x000cc00414147984 */ /* 0x000ea20008000000 */
[----:B------:R-:W-:-:S05]  /*156a0*/  LOP3.LUT R0, R0, 0x30, RZ, 0x3c, !PT ;  /* 0x0000003000007812 */ /* 0x000fca00078e3cff */
[----:B------:R-:W-:Y:S04]  /*156b0*/  LDS.U8 R29, [R0+UR4] ;  /* 0x00000004001d7984 */ /* 0x000fe80008000000 */
[----:B------:R-:W4:Y:S04]  /*156c0*/  LDS.U8 R28, [R0+UR4+0x40] ;  /* 0x00004004001c7984 */ /* 0x000f280008000000 */
[----:B------:R-:W-:Y:S04]  /*156d0*/  LDS.U8 R23, [R0+UR4+0x8] ;  /* 0x0000080400177984 */ /* 0x000fe80008000000 */
[----:B0-----:R-:W-:Y:S04]  /*156e0*/  STL [R1+0x44c], R22 ;  /* 0x00044c1601007387 */ /* 0x001fe80000100800 */
[----:B------:R-:W-:Y:S04]  /*156f0*/  LDS.U8 R22, [R0+UR4+0x48] ;  /* 0x0000480400167984 */ /* 0x000fe80008000000 */
[----:B-1----:R-:W-:Y:S04]  /*15700*/  STL [R1+0xcc8], R21 ;  /* 0x000cc81501007387 */ /* 0x002fe80000100800 */
[----:B--2---:R-:W-:Y:S04]  /*15710*/  STL [R1+0xcc4], R20 ;  /* 0x000cc41401007387 */ /* 0x004fe80000100800 */
[----:B------:R-:W0:Y:S04]  /*15720*/  LDS.U8 R21, [R0+UR4+0x88] ;  /* 0x0000880400157984 */ /* 0x000e280008000000 */
[----:B------:R-:W1:Y:S04]  /*15730*/  LDS.U8 R20, [R0+UR4+0xc8] ;  /* 0x0000c80400147984 */ /* 0x000e680008000000 */
[----:B----4-:R-:W-:Y:S04]  /*15740*/  STL.64 [R1+0x1040], R28 ;  /* 0x0010401c01007387 */ /* 0x010fe80000100a00 */
[----:B------:R-:W-:Y:S04]  /*15750*/  LDS.U8 R28, [R0+UR4+0xc0] ;  /* 0x0000c004001c7984 */ /* 0x000fe80008000000 */
[----:B0-----:R-:W-:Y:S04]  /*15760*/  STL [R1+0x3cc], R21 ;  /* 0x0003cc1501007387 */ /* 0x001fe80000100800 */
[----:B-1----:R-:W-:Y:S04]  /*15770*/  STL [R1+0x3c8], R20 ;  /* 0x0003c81401007387 */ /* 0x002fe80000100800 */
[----:B------:R-:W0:Y:S04]  /*15780*/  LDS.U8 R20, [R0+UR4+0x80] ;  /* 0x0000800400147984 */ /* 0x000e280008000000 */
[----:B------:R-:W-:Y:S04]  /*15790*/  LDS.U8 R21, [R0+UR4+0x400] ;  /* 0x0004000400157984 */ /* 0x000fe80008000000 */
[----:B0-----:R-:W-:Y:S04]  /*157a0*/  STL [R1+0x3d4], R20 ;  /* 0x0003d41401007387 */ /* 0x001fe80000100800 */
[----:B------:R-:W0:Y:S04]  /*157b0*/  LDS.U8 R20, [R0+UR4+0x440] ;  /* 0x0004400400147984 */ /* 0x000e280008000000 */
[----:B------:R-:W-:Y:S04]  /*157c0*/  STL [R1+0x3d0], R28 ;  /* 0x0003d01c01007387 */ /* 0x000fe80000100800 */
[----:B------:R-:W-:Y:S04]  /*157d0*/  STL.64 [R1+0x1050], R22 ;  /* 0x0010501601007387 */ /* 0x000fe80000100a00 */
[----:B------:R-:W1:Y:S04]  /*157e0*/  LDS.U8 R22, [R0+UR4+0x488] ;  /* 0x0004880400167984 */ /* 0x000e680008000000 */
[----:B0-----:R-:W-:Y:S04]  /*157f0*/  STL.64 [R1+0x1048], R20 ;  /* 0x0010481401007387 */ /* 0x001fe80000100a00 */
[----:B------:R-:W0:Y:S04]  /*15800*/  LDS.U8 R21, [R0+UR4+0x4c8] ;  /* 0x0004c80400157984 */ /* 0x000e280008000000 */
        /* <DEDUP_REMOVED lines=14> */
[----:B------:R-:W4:Y:S04]  /*158f0*/  LDL.LU R46, [R1+0x344] ;  /* 0x00034400012e7983 */ /* 0x000f280000300800 */
[----:B------:R-:W1:Y:S04]  /*15900*/  LDS.U8 R22, [R0+UR4+0x8c8] ;  /* 0x0008c80400167984 */ /* 0x000e680008000000 */
[----:B0-----:R-:W-:Y:S04]  /*15910*/  STL [R1+0x454], R21 ;  /* 0x0004541501007387 */ /* 0x001fe80000100800 */
[----:B------:R-:W3:Y:S04]  /*15920*/  LDL.LU R47, [R1+0x340] ;  /* 0x00034000012f7983 */ /* 0x000ee80000300800 */
[----:B------:R-:W0:Y:S04]  /*15930*/  LDS.U8 R21, [R0+UR4+0x808] ;  /* 0x0008080400157984 */ /* 0x000e280008000000 */
[----:B--2---:R-:W-:Y:S04]  /*15940*/  STL [R1+0xcd0], R20 ;  /* 0x000cd01401007387 */ /* 0x004fe80000100800 */
[----:B------:R-:W2:Y:S04]  /*15950*/  LDS.U8 R20, [R0+UR4+0x848] ;  /* 0x0008480400147984 */ /* 0x000ea80008000000 */
[----:B------:R-:W3:Y:S04]  /*15960*/  LDL.LU R52, [R1+0x33c] ;  /* 0x00033c0001347983 */ /* 0x000ee80000300800 */
[----:B------:R-:W3:Y:S04]  /*15970*/  LDL.LU R53, [R1+0x338] ;  /* 0x0003380001357983 */ /* 0x000ee80000300800 */
[----:B------:R-:W3:Y:S04]  /*15980*/  LDL.LU R54, [R1+0x320] ;  /* 0x0003200001367983 */ /* 0x000ee80000300800 */
[----:B------:R-:W3:Y:S04]  /*15990*/  LDL.LU R55, [R1+0x31c] ;  /* 0x00031c0001377983 */ /* 0x000ee80000300800 */
[----:B------:R-:W3:Y:S04]  /*159a0*/  LDL.LU R56, [R1+0x318] ;  /* 0x0003180001387983 */ /* 0x000ee80000300800 */
[----:B------:R-:W3:Y:S04]  /*159b0*/  LDL.LU R57, [R1+0x30c] ;  /* 0x00030c0001397983 */ /* 0x000ee80000300800 */
[----:B------:R-:W3:Y:S04]  /*159c0*/  LDL.LU R58, [R1+0x2f8] ;  /* 0x0002f800013a7983 */ /* 0x000ee80000300800 */
        /* <DEDUP_REMOVED lines=13> */
[----:B------:R-:W3:Y:S04]  /*15aa0*/  LDL.LU R59, [R1+0x2dc] ;  /* 0x0002dc00013b7983 */ /* 0x000ee80000300800 */
[----:B0-----:R-:W-:Y:S04]  /*15ab0*/  STL [R1+0xce0], R21 ;  /* 0x000ce01501007387 */ /* 0x001fe80000100800 */
[----:B------:R-:W3:Y:S04]  /*15ac0*/  LDL.LU R60, [R1+0x2d8] ;  /* 0x0002d800013c7983 */ /* 0x000ee80000300800 */
[----:B--2---:R-:W-:Y:S04]  /*15ad0*/  STL [R1+0xcdc], R20 ;  /* 0x000cdc1401007387 */ /* 0x004fe80000100800 */
[----:B------:R-:W2:Y:S04]  /*15ae0*/  LDL.LU R61, [R1+0x2d4] ;  /* 0x0002d400013d7983 */ /* 0x000ea80000300800 */
[----:B------:R-:W2:Y:S04]  /*15af0*/  LDL.LU R30, [R1+0x2c0] ;  /* 0x0002c000011e7983 */ /* 0x000ea80000300800 */
[----:B------:R-:W2:Y:S04]  /*15b00*/  LDL.LU R39, [R1+0x2bc] ;  /* 0x0002bc0001277983 */ /* 0x000ea80000300800 */
[----:B------:R-:W2:Y:S04]  /*15b10*/  LDL.LU R38, [R1+0x2b8] ;  /* 0x0002b80001267983 */ /* 0x000ea80000300800 */
[----:B------:R-:W0:Y:S04]  /*15b20*/  LDS.U8 R22, [R0+UR4+0xc08] ;  /* 0x000c080400167984 */ /* 0x000e280008000000 */
[----:B------:R-:W1:Y:S04]  /*15b30*/  LDS.U8 R21, [R0+UR4+0xc48] ;  /* 0x000c480400157984 */ /* 0x000e680008000000 */
[----:B------:R-:W1:Y:S04]  /*15b40*/  LDS.U8 R20, [R0+UR4+0xc80] ;  /* 0x000c800400147984 */ /* 0x000e680008000000 */
[----:B------:R-:W1:Y:S01]  /*15b50*/  LDS.U8 R0, [R0+UR4+0xcc0] ;  /* 0x000cc00400007984 */ /* 0x000e620008000000 */
[----:B------:R-:W1:Y:S03]  /*15b60*/  S2R R45, SR_TID.X ;  /* 0x00000000002d7919 */ /* 0x000e660000002100 */
[----:B0-----:R-:W-:Y:S01]  /*15b70*/  STL [R1+0x470], R22 ;  /* 0x0004701601007387 */ /* 0x001fe20000100800 */
[----:B-1----:R-:W-:Y:S01]  /*15b80*/  LOP3.LUT R29, R45, 0x1f, RZ, 0xc0, !PT ;  /* 0x0000001f2d1d7812 */ /* 0x002fe200078ec0ff */
[----:B------:R-:W-:Y:S06]  /*15b90*/  BAR.SYNC.DEFER_BLOCKING 0x0 ;  /* 0x0000000000007b1d */ /* 0x000fec0000010000 */
[----:B------:R-:W-:Y:S04]  /*15ba0*/  STL [R1+0x46c], R21 ;  /* 0x00046c1501007387 */ /* 0x000fe80000100800 */
[----:B------:R-:W-:Y:S04]  /*15bb0*/  STL [R1+0xce8], R20 ;  /* 0x000ce81401007387 */ /* 0x000fe80000100800 */
[----:B------:R-:W-:Y:S04]  /*15bc0*/  STL [R1+0xdb8], R0 ;  /* 0x000db80001007387 */ /* 0x000fe80000100800 */
[----:B----4-:R-:W-:Y:S04]  /*15bd0*/  STS.U8 [R29+UR4], R46 ;  /* 0x0000002e1d007988 */ /* 0x010fe80008000004 */
[----:B---3--:R-:W-:Y:S04]  /*15be0*/  STS.U8 [R29+UR4+0x20], R47 ;  /* 0x0000202f1d007988 */ /* 0x008fe80008000004 */
[----:B------:R0:W-:Y:S04]  /*15bf0*/  STS.U8 [R29+UR4+0x40], R52 ;  /* 0x000040341d007988 */ /* 0x0001e80008000004 */
[----:B------:R1:W-:Y:S04]  /*15c00*/  STS.U8 [R29+UR4+0x60], R53 ;  /* 0x000060351d007988 */ /* 0x0003e80008000004 */
[----:B------:R3:W-:Y:S04]  /*15c10*/  STS.U8 [R29+UR4+0x120], R54 ;  /* 0x000120361d007988 */ /* 0x0007e80008000004 */
[----:B0-----:R-:W4:Y:S04]  /*15c20*/  LDL.LU R52, [R1+0x2b4] ;  /* 0x0002b40001347983 */ /* 0x001f280000300800 */
[----:B-1----:R-:W4:Y:S04]  /*15c30*/  LDL.LU R53, [R1+0x2a0] ;  /* 0x0002a00001357983 */ /* 0x002f280000300800 */
[----:B---3--:R-:W3:Y:S04]  /*15c40*/  LDL.LU R54, [R1+0x29c] ;  /* 0x00029c0001367983 */ /* 0x008ee80000300800 */
[----:B------:R-:W3:Y:S04]  /*15c50*/  LDL.LU R0, [R1+0x298] ;  /* 0x0002980001007983 */ /* 0x000ee80000300800 */
[----:B------:R-:W3:Y:S04]  /*15c60*/  LDL.LU R20, [R1+0x294] ;  /* 0x0002940001147983 */ /* 0x000ee80000300800 */
[----:B------:R-:W3:Y:S04]  /*15c70*/  LDL.LU R21, [R1+0x280] ;  /* 0x0002800001157983 */ /* 0x000ee80000300800 */
[----:B------:R-:W3:Y:S04]  /*15c80*/  LDL.LU R22, [R1+0x27c] ;  /* 0x00027c0001167983 */ /* 0x000ee80000300800 */
[----:B------:R0:W-:Y:S04]  /*15c90*/  STS.U8 [R29+UR4+0x100], R55 ;  /* 0x000100371d007988 */ /* 0x0001e80008000004 */
[----:B------:R-:W3:Y:S04]  /*15ca0*/  LDL.LU R23, [R1+0x278] ;  /* 0x0002780001177983 */ /* 0x000ee80000300800 */
[----:B------:R1:W-:Y:S04]  /*15cb0*/  STS.U8 [R29+UR4+0x160], R56 ;  /* 0x000160381d007988 */ /* 0x0003e80008000004 */
[----:B------:R-:W3:Y:S04]  /*15cc0*/  LDL.LU R28, [R1+0x274] ;  /* 0x00027400011c7983 */ /* 0x000ee80000300800 */
[----:B------:R1:W-:Y:S04]  /*15cd0*/  STS.U8 [R29+UR4+0x140], R57 ;  /* 0x000140391d007988 */ /* 0x0003e80008000004 */
[----:B0-----:R-:W3:Y:S04]  /*15ce0*/  LDL.LU R55, [R1+0x260] ;  /* 0x0002600001377983 */ /* 0x001ee80000300800 */
[----:B------:R0:W-:Y:S04]  /*15cf0*/  STS.U8 [R29+UR4+0x200], R58 ;  /* 0x0002003a1d007988 */ /* 0x0001e80008000004 */
[----:B-1----:R-:W3:Y:S04]  /*15d00*/  LDL.LU R56, [R1+0x258] ;  /* 0x0002580001387983 */ /* 0x002ee80000300800 */
[----:B------:R-:W3:Y:S04]  /*15d10*/  LDL.LU R57, [R1+0x250] ;  /* 0x0002500001397983 */ /* 0x000ee80000300800 */
[----:B0-----:R-:W3:Y:S04]  /*15d20*/  LDL.LU R58, [R1+0x11c] ;  /* 0x00011c00013a7983 */ /* 0x001ee80000300800 */
[----:B------:R0:W-:Y:S04]  /*15d30*/  STS.U8 [R29+UR4+0x220], R59 ;  /* 0x0002203b1d007988 */ /* 0x0001e80008000004 */
[----:B------:R1:W-:Y:S04]  /*15d40*/  STS.U8 [R29+UR4+0x240], R60 ;  /* 0x0002403c1d007988 */ /* 0x0003e80008000004 */
[----:B0-----:R-:W3:Y:S04]  /*15d50*/  LDL.LU R59, [R1+0x108] ;  /* 0x00010800013b7983 */ /* 0x001ee80000300800 */
[----:B--2---:R0:W-:Y:S04]  /*15d60*/  STS.U8 [R29+UR4+0x260], R61 ;  /* 0x0002603d1d007988 */ /* 0x0041e80008000004 */
[----:B------:R2:W-:Y:S04]  /*15d70*/  STS.U8 [R29+UR4+0x320], R30 ;  /* 0x0003201e1d007988 */ /* 0x0005e80008000004 */
[----:B-1----:R-:W3:Y:S04]  /*15d80*/  LDL.LU R60, [R1+0x104] ;  /* 0x00010400013c7983 */ /* 0x002ee80000300800 */
[----:B------:R-:W-:Y:S04]  /*15d90*/  STS.U8 [R29+UR4+0x300], R39 ;  /* 0x000300271d007988 */ /* 0x000fe80008000004 */
[----:B0-----:R-:W3:Y:S04]  /*15da0*/  LDL.LU R61, [R1+0x100] ;  /* 0x00010000013d7983 */ /* 0x001ee80000300800 */
[----:B------:R0:W-:Y:S04]  /*15db0*/  STS.U8 [R29+UR4+0x360], R38 ;  /* 0x000360261d007988 */ /* 0x0001e80008000004 */
[----:B--2---:R-:W2:Y:S04]  /*15dc0*/  LDL.LU R30, [R1+0xfc] ;  /* 0x0000fc00011e7983 */ /* 0x004ea80000300800 */
[----:B0-----:R-:W2:Y:S04]  /*15dd0*/  LDL.LU R38, [R1+0xe8] ;  /* 0x0000e80001267983 */ /* 0x001ea80000300800 */
[----:B------:R-:W2:Y:S04]  /*15de0*/  LDL.LU R42, [R1+0xe4] ;  /* 0x0000e400012a7983 */ /* 0x000ea80000300800 */
[----:B------:R-:W2:Y:S04]  /*15df0*/  LDL.LU R43, [R1+0xe0] ;  /* 0x0000e000012b7983 */ /* 0x000ea80000300800 */
[----:B------:R-:W2:Y:S04]  /*15e00*/  LDL.LU R44, [R1+0xdc] ;  /* 0x0000dc00012c7983 */ /* 0x000ea80000300800 */
[----:B------:R-:W2:Y:S04]  /*15e10*/  LDL.LU R45, [R1+0xc8] ;  /* 0x0000c800012d7983 */ /* 0x000ea80000300800 */
[----:B------:R-:W2:Y:S04]  /*15e20*/  LDL.LU R46, [R1+0xc4] ;  /* 0x0000c400012e7983 */ /* 0x000ea80000300800 */
[----:B------:R-:W2:Y:S04]  /*15e30*/  LDL.LU R47, [R1+0xc0] ;  /* 0x0000c000012f7983 */ /* 0x000ea80000300800 */
[----:B------:R-:W2:Y:S04]  /*15e40*/  LDL.LU R39, [R1+0x8c] ;  /* 0x00008c0001277983 */ /* 0x000ea80000300800 */
[----:B----4-:R0:W-:Y:S04]  /*15e50*/  STS.U8 [R29+UR4+0x340], R52 ;  /* 0x000340341d007988 */ /* 0x0101e80008000004 */
[----:B------:R1:W-:Y:S04]  /*15e60*/  STS.U8 [R29+UR4+0x400], R53 ;  /* 0x000400351d007988 */ /* 0x0003e80008000004 */
[----:B---3--:R3:W-:Y:S04]  /*15e70*/  STS.U8 [R29+UR4+0x420], R54 ;  /* 0x000420361d007988 */ /* 0x0087e80008000004 */
[----:B0-----:R-:W4:Y:S04]  /*15e80*/  LDL.LU R52, [R1+0x10cc] ;  /* 0x0010cc0001347983 */ /* 0x001f280000300800 */
[----:B-1----:R-:W4:Y:S04]  /*15e90*/  LDL.LU R53, [R1+0x10c8] ;  /* 0x0010c80001357983 */ /* 0x002f280000300800 */
[----:B---3--:R-:W3:Y:S04]  /*15ea0*/  LDL.LU R54, [R1+0x10c4] ;  /* 0x0010c40001367983 */ /* 0x008ee80000300800 */
[----:B------:R0:W-:Y:S04]  /*15eb0*/  STS.U8 [R29+UR4+0x440], R0 ;  /* 0x000440001d007988 */ /* 0x0001e80008000004 */
[----:B------:R1:W-:Y:S04]  /*15ec0*/  STS.U8 [R29+UR4+0x460], R20 ;  /* 0x000460141d007988 */ /* 0x0003e80008000004 */
[----:B------:R1:W-:Y:S04]  /*15ed0*/  STS.U8 [R29+UR4+0x520], R21 ;  /* 0x000520151d007988 */ /* 0x0003e80008000004 */
[----:B0-----:R-:W4:Y:S04]  /*15ee0*/  LDL.LU R0, [R1+0x3c] ;  /* 0x00003c0001007983 */ /* 0x001f280000300800 */
[----:B-1----:R-:W3:Y:S04]  /*15ef0*/  LDL.LU R20, [R1+0x38] ;  /* 0x0000380001147983 */ /* 0x002ee80000300800 */
[----:B------:R0:W-:Y:S04]  /*15f00*/  STS.U8 [R29+UR4+0x500], R22 ;  /* 0x000500161d007988 */ /* 0x0001e80008000004 */
[----:B------:R-:W3:Y:S04]  /*15f10*/  LDL.LU R21, [R1+0x34] ;  /* 0x0000340001157983 */ /* 0x000ee80000300800 */
[----:B------:R1:W-:Y:S04]  /*15f20*/  STS.U8 [R29+UR4+0x560], R23 ;  /* 0x000560171d007988 */ /* 0x0003e80008000004 */
[----:B0-----:R-:W3:Y:S04]  /*15f30*/  LDL.LU R22, [R1+0x1c] ;  /* 0x00001c0001167983 */ /* 0x001ee80000300800 */
[----:B------:R0:W-:Y:S04]  /*15f40*/  STS.U8 [R29+UR4+0x540], R28 ;  /* 0x0005401c1d007988 */ /* 0x0001e80008000004 */
[----:B-1----:R-:W3:Y:S04]  /*15f50*/  LDL.LU R23, [R1+0x18] ;  /* 0x0000180001177983 */ /* 0x002ee80000300800 */
        /* <DEDUP_REMOVED lines=8> */
[----:B0-----:R-:W3:Y:S04]  /*15fe0*/  LDL.LU R58, [R1+0x10b4] ;  /* 0x0010b400013a7983 */ /* 0x001ee80000300800 */
[----:B------:R0:W-:Y:S04]  /*15ff0*/  STS.U8 [R29+UR4+0x720], R59 ;  /* 0x0007203b1d007988 */ /* 0x0001e80008000004 */
[----:B0-----:R-:W3:Y:S04]  /*16000*/  LDL.LU R59, [R1+0x10b0] ;  /* 0x0010b000013b7983 */ /* 0x001ee80000300800 */
[----:B------:R0:W-:Y:S04]  /*16010*/  STS.U8 [R29+UR4+0x700], R60 ;  /* 0x0007003c1d007988 */ /* 0x0001e80008000004 */
[----:B------:R1:W-:Y:S04]  /*16020*/  STS.U8 [R29+UR4+0x760], R61 ;  /* 0x0007603d1d007988 */ /* 0x0003e80008000004 */
[----:B0-----:R-:W3:Y:S04]  /*16030*/  LDL.LU R60, [R1+0x10ac] ;  /* 0x0010ac00013c7983 */ /* 0x001ee80000300800 */
[----:B--2---:R0:W-:Y:S04]  /*16040*/  STS.U8 [R29+UR4+0x740], R30 ;  /* 0x0007401e1d007988 */ /* 0x0041e80008000004 */
[----:B-1----:R-:W2:Y:S04]  /*16050*/  LDL.LU R61, [R1+0x10a8] ;  /* 0x0010a800013d7983 */ /* 0x002ea80000300800 */
[----:B------:R1:W-:Y:S04]  /*16060*/  STS.U8 [R29+UR4+0x800], R38 ;  /* 0x000800261d007988 */ /* 0x0003e80008000004 */
[----:B0-----:R-:W2:Y:S04]  /*16070*/  LDL.LU R30, [R1+0x10a4] ;  /* 0x0010a400011e7983 */ /* 0x001ea80000300800 */
[----:B-1----:R-:W4:Y:S04]  /*16080*/  LDL.LU R38, [R1+0x10a0] ;  /* 0x0010a00001267983 */ /* 0x002f280000300800 */
[----:B------:R0:W-:Y:S04]  /*16090*/  STS.U8 [R29+UR4+0x820], R42 ;  /* 0x0008202a1d007988 */ /* 0x0001e80008000004 */
[----:B------:R1:W-:Y:S04]  /*160a0*/  STS.U8 [R29+UR4+0x840], R43 ;  /* 0x0008402b1d007988 */ /* 0x0003e80008000004 */
[----:B------:R1:W-:Y:S04]  /*160b0*/  STS.U8 [R29+UR4+0x860], R44 ;  /* 0x0008602c1d007988 */ /* 0x0003e80008000004 */
[----:B------:R1:W-:Y:S04]  /*160c0*/  STS.U8 [R29+UR4+0x920], R45 ;  /* 0x0009202d1d007988 */ /* 0x0003e80008000004 */
[----:B------:R1:W-:Y:S04]  /*160d0*/  STS.U8 [R29+UR4+0x900], R46 ;  /* 0x0009002e1d007988 */ /* 0x0003e80008000004 */
[----:B------:R1:W-:Y:S04]  /*160e0*/  STS.U8 [R29+UR4+0x960], R47 ;  /* 0x0009602f1d007988 */ /* 0x0003e80008000004 */
[----:B------:R1:W-:Y:S04]  /*160f0*/  STS.U8 [R29+UR4+0x940], R39 ;  /* 0x000940271d007988 */ /* 0x0003e80008000004 */
[----:B0-----:R-:W2:Y:S04]  /*16100*/  LDL.LU R42, [R1+0x334] ;  /* 0x00033400012a7983 */ /* 0x001ea80000300800 */
[----:B-1----:R-:W2:Y:S04]  /*16110*/  LDL.LU R43, [R1+0x330] ;  /* 0x00033000012b7983 */ /* 0x002ea80000300800 */
[----:B------:R-:W2:Y:S04]  /*16120*/  LDL.LU R44, [R1+0x32c] ;  /* 0x00032c00012c7983 */ /* 0x000ea80000300800 */
[----:B------:R-:W2:Y:S04]  /*16130*/  LDL.LU R45, [R1+0x328] ;  /* 0x00032800012d7983 */ /* 0x000ea80000300800 */
[----:B------:R-:W2:Y:S04]  /*16140*/  LDL.LU R46, [R1+0x308] ;  /* 0x00030800012e7983 */ /* 0x000ea80000300800 */
[----:B------:R-:W2:Y:S04]  /*16150*/  LDL.LU R47, [R1+0x304] ;  /* 0x00030400012f7983 */ /* 0x000ea80000300800 */
[----:B------:R-:W2:Y:S04]  /*16160*/  LDL.LU R39, [R1+0x300] ;  /* 0x0003000001277983 */ /* 0x000ea80000300800 */
[----:B----4-:R0:W-:Y:S04]  /*16170*/  STS.U8 [R29+UR4+0xa00], R38 ;  /* 0x000a00261d007988 */ /* 0x0101e80008000004 */
[----:B------:R-:W-:Y:S04]  /*16180*/  STS.U8 [R29+UR4+0xa20], R0 ;  /* 0x000a20001d007988 */ /* 0x000fe80008000004 */
[----:B---3--:R-:W-:Y:S04]  /*16190*/  STS.U8 [R29+UR4+0xa40], R20 ;  /* 0x000a40141d007988 */ /* 0x008fe80008000004 */
[----:B------:R-:W-:Y:S04]  /*161a0*/  STS.U8 [R29+UR4+0xa60], R21 ;  /* 0x000a60151d007988 */ /* 0x000fe80008000004 */
[----:B------:R-:W-:Y:S04]  /*161b0*/  STS.U8 [R29+UR4+0xb20], R22 ;  /* 0x000b20161d007988 */ /* 0x000fe80008000004 */
[----:B------:R-:W-:Y:S04]  /*161c0*/  STS.U8 [R29+UR4+0xb00], R23 ;  /* 0x000b00171d007988 */ /* 0x000fe80008000004 */
[----:B------:R-:W-:Y:S04]  /*161d0*/  STS.U8 [R29+UR4+0xb60], R28 ;  /* 0x000b601c1d007988 */ /* 0x000fe80008000004 */
[----:B0-----:R-:W3:Y:S04]  /*161e0*/  LDL.LU R38, [R1+0x2fc] ;  /* 0x0002fc0001267983 */ /* 0x001ee80000300800 */
[----:B--2---:R0:W-:Y:S04]  /*161f0*/  STS.U8 [R29+UR4+0xb40], R30 ;  /* 0x000b401e1d007988 */ /* 0x0041e80008000004 */
[----:B0-----:R-:W2:Y:S04]  /*16200*/  LDL.LU R30, [R1+0x109c] ;  /* 0x00109c00011e7983 */ /* 0x001ea80000300800 */
        /* <DEDUP_REMOVED lines=16> */
[----:B--2---:R0:W-:Y:S04]  /*16310*/  STS.U8 [R30+UR4+0x80], R42 ;  /* 0x0000802a1e007988 */ /* 0x0041e80008000004 */
[----:B------:R1:W-:Y:S04]  /*16320*/  STS.U8 [R30+UR4+0xa0], R43 ;  /* 0x0000a02b1e007988 */ /* 0x0003e80008000004 */
[----:B------:R2:W-:Y:S04]  /*16330*/  STS.U8 [R30+UR4+0xc0], R44 ;  /* 0x0000c02c1e007988 */ /* 0x0005e80008000004 */
[----:B0-----:R-:W4:Y:S04]  /*16340*/  LDL.LU R42, [R1+0x2d0] ;  /* 0x0002d000012a7983 */ /* 0x001f280000300800 */
[----:B-1----:R-:W4:Y:S04]  /*16350*/  LDL.LU R43, [R1+0x2cc] ;  /* 0x0002cc00012b7983 */ /* 0x002f280000300800 */
[----:B------:R0:W-:Y:S04]  /*16360*/  STS.U8 [R30+UR4+0xe0], R45 ;  /* 0x0000e02d1e007988 */ /* 0x0001e80008000004 */
[----:B--2---:R-:W2:Y:S04]  /*16370*/  LDL.LU R44, [R1+0x2c8] ;  /* 0x0002c800012c7983 */ /* 0x004ea80000300800 */
[----:B------:R1:W-:Y:S04]  /*16380*/  STS.U8 [R30+UR4+0x1a0], R46 ;  /* 0x0001a02e1e007988 */ /* 0x0003e80008000004 */
[----:B0-----:R-:W2:Y:S04]  /*16390*/  LDL.LU R45, [R1+0x2c4] ;  /* 0x0002c400012d7983 */ /* 0x001ea80000300800 */
[----:B------:R0:W-:Y:S04]  /*163a0*/  STS.U8 [R30+UR4+0x180], R47 ;  /* 0x0001802f1e007988 */ /* 0x0001e80008000004 */
[----:B-1----:R-:W2:Y:S04]  /*163b0*/  LDL.LU R46, [R1+0x2b0] ;  /* 0x0002b000012e7983 */ /* 0x002ea80000300800 */
[----:B------:R1:W-:Y:S04]  /*163c0*/  STS.U8 [R30+UR4+0x1e0], R39 ;  /* 0x0001e0271e007988 */ /* 0x0003e80008000004 */
[----:B0-----:R-:W2:Y:S04]  /*163d0*/  LDL.LU R47, [R1+0x2ac] ;  /* 0x0002ac00012f7983 */ /* 0x001ea80000300800 */
[----:B---3--:R0:W-:Y:S04]  /*163e0*/  STS.U8 [R30+UR4+0x1c0], R38 ;  /* 0x0001c0261e007988 */ /* 0x0081e80008000004 */
[----:B-1----:R-:W3:Y:S04]  /*163f0*/  LDL.LU R39, [R1+0x2a8] ;  /* 0x0002a80001277983 */ /* 0x002ee80000300800 */
[----:B0-----:R-:W3:Y:S04]  /*16400*/  LDL.LU R38, [R1+0x2a4] ;  /* 0x0002a40001267983 */ /* 0x001ee80000300800 */
[----:B------:R-:W3:Y:S04]  /*16410*/  LDL.LU R7, [R1+0x290] ;  /* 0x0002900001077983 */ /* 0x000ee80000300800 */
        /* <DEDUP_REMOVED lines=22> */
[----:B----4-:R0:W-:Y:S04]  /*16580*/  STS.U8 [R30+UR4+0x280], R42 ;  /* 0x0002802a1e007988 */ /* 0x0101e80008000004 */
[----:B------:R1:W-:Y:S04]  /*16590*/  STS.U8 [R30+UR4+0x2a0], R43 ;  /* 0x0002a02b1e007988 */ /* 0x0003e80008000004 */
[----:B0-----:R-:W4:Y:S04]  /*165a0*/  LDL.LU R42, [R1+0x1098] ;  /* 0x00109800012a7983 */ /* 0x001f280000300800 */
[----:B-1----:R-:W4:Y:S04]  /*165b0*/  LDL.LU R43, [R1+0x1094] ;  /* 0x00109400012b7983 */ /* 0x002f280000300800 */
[----:B--2---:R0:W-:Y:S04]  /*165c0*/  STS.U8 [R30+UR4+0x2c0], R44 ;  /* 0x0002c02c1e007988 */ /* 0x0041e80008000004 */
[----:B------:R1:W-:Y:S04]  /*165d0*/  STS.U8 [R30+UR4+0x2e0], R45 ;  /* 0x0002e02d1e007988 */ /* 0x0003e80008000004 */
[----:B0-----:R-:W2:Y:S04]  /*165e0*/  LDL.LU R44, [R1+0x1090] ;  /* 0x00109000012c7983 */ /* 0x001ea80000300800 */
[----:B-1----:R-:W4:Y:S04]  /*165f0*/  LDL.LU R45, [R1+0x108c] ;  /* 0x00108c00012d7983 */ /* 0x002f280000300800 */
[----:B------:R0:W-:Y:S04]  /*16600*/  STS.U8 [R30+UR4+0x3a0], R46 ;  /* 0x0003a02e1e007988 */ /* 0x0001e80008000004 */
[----:B------:R1:W-:Y:S04]  /*16610*/  STS.U8 [R30+UR4+0x380], R47 ;  /* 0x0003802f1e007988 */ /* 0x0003e80008000004 */
[----:B---3--:R3:W-:Y:S04]  /*16620*/  STS.U8 [R30+UR4+0x3e0], R39 ;  /* 0x0003e0271e007988 */ /* 0x0087e80008000004 */
[----:B0-----:R-:W2:Y:S04]  /*16630*/  LDL.LU R46, [R1+0x1088] ;  /* 0x00108800012e7983 */ /* 0x001ea80000300800 */
[----:B-1----:R-:W4:Y:S04]  /*16640*/  LDL.LU R47, [R1+0x1084] ;  /* 0x00108400012f7983 */ /* 0x002f280000300800 */
[----:B---3--:R-:W3:Y:S04]  /*16650*/  LDL.LU R39, [R1+0x1080] ;  /* 0x0010800001277983 */ /* 0x008ee80000300800 */
[----:B------:R0:W-:Y:S04]  /*16660*/  STS.U8 [R30+UR4+0x3c0], R38 ;  /* 0x0003c0261e007988 */ /* 0x0001e80008000004 */
        /* <DEDUP_REMOVED lines=25> */
[----:B0-----:R-:W2:Y:S01]  /*16800*/  LDL.LU R38, [R1+0x1078] ;  /* 0x0010780001267983 */ /* 0x001ea20000300800 */
[----:B------:R-:W0:Y:S03]  /*16810*/  S2R R29, SR_TID.X ;  /* 0x00000000001d7919 */ /* 0x000e260000002100 */
[----:B---3--:R1:W-:Y:S04]  /*16820*/  STS.U8 [R30+UR4+0xa80], R39 ;  /* 0x000a80271e007988 */ /* 0x0083e80008000004 */
[----:B----4-:R-:W-:Y:S04]  /*16830*/  STS.U8 [R30+UR4+0xaa0], R47 ;  /* 0x000aa02f1e007988 */ /* 0x010fe80008000004 */
        /* <DEDUP_REMOVED lines=19> */
[----:B------:R-:W-:Y:S01]  /*16970*/  STS.U8 [R30+UR4+0xf80], R2 ;  /* 0x000f80021e007988 */ /* 0x000fe20008000004 */
[----:B0-----:R-:W-:-:S02]  /*16980*/  IMAD.SHL.U32 R0, R29, 0x40, RZ ;  /* 0x000000401d007824 */ /* 0x001fc400078e00ff */
[C---:B-1----:R-:W-:Y:S01]  /*16990*/  IMAD.SHL.U32 R39, R29.reuse, 0x8, RZ ;  /* 0x000000081d277824 */ /* 0x042fe200078e00ff */
[----:B------:R-:W3:Y:S02]  /*169a0*/  LDL.LU R21, [R1+0x80] ;  /* 0x0000800001157983 */ /* 0x000ee40000300800 */
[----:B------:R-:W-:Y:S02]  /*169b0*/  LOP3.LUT R0, R0, 0x1c0, RZ, 0xc0, !PT ;  /* 0x000001c000007812 */ /* 0x000fe400078ec0ff */
[----:B------:R-:W3:Y:S02]  /*169c0*/  LDL.LU R28, [R1+0x6c] ;  /* 0x00006c00011c7983 */ /* 0x000ee40000300800 */
[----:B------:R-:W-:Y:S02]  /*169d0*/  LOP3.LUT R0, R0, 0x30, R39, 0xf8, !PT ;  /* 0x0000003000007812 */ /* 0x000fe400078ef827 */
[----:B------:R-:W4:Y:S04]  /*169e0*/  LDL.LU R22, [R1+0x25c] ;  /* 0x00025c0001167983 */ /* 0x000f280000300800 */
[----:B------:R-:W4:Y:S04]  /*169f0*/  LDL.LU R23, [R1+0x254] ;  /* 0x0002540001177983 */ /* 0x000f280000300800 */
[----:B--2---:R0:W-:Y:S04]  /*16a00*/  STS.U8 [R30+UR4+0xfe0], R38 ;  /* 0x000fe0261e007988 */ /* 0x0041e80008000004 */
[----:B------:R-:W-:Y:S01]  /*16a10*/  STS.U8 [R30+UR4+0xfc0], R3 ;  /* 0x000fc0031e007988 */ /* 0x000fe20008000004 */
[----:B0-----:R-:W-:-:S05]  /*16a20*/  IMAD.SHL.U32 R38, R29, 0x2, RZ ;  /* 0x000000021d267824 */ /* 0x001fca00078e00ff */
[----:B------:R-:W-:Y:S01]  /*16a30*/  LOP3.LUT R0, R0, 0x30, R38, 0x78, !PT ;  /* 0x0000003000007812 */ /* 0x000fe200078e7826 */
[----:B------:R-:W-:Y:S06]  /*16a40*/  BAR.SYNC.DEFER_BLOCKING 0x0 ;  /* 0x0000000000007b1d */ /* 0x000fec0000010000 */
[----:B------:R-:W0:Y:S04]  /*16a50*/  LDSM.16.M88.4 R8, [R0+UR4] ;  /* 0x000000040008783b */ /* 0x000e280008000200 */
[----:B------:R-:W-:Y:S01]  /*16a60*/  LDSM.16.M88.4 R12, [R0+UR4+0x600] ;  /* 0x00060004000c783b */ /* 0x000fe20008000200 */
[----:B0-----:R-:W-:-:S03]  /*16a70*/  IMAD.MOV.U32 R38, RZ, RZ, R8 ;  /* 0x000000ffff267224 */ /* 0x001fc600078e0008 */
[----:B------:R-:W-:Y:S01]  /*16a80*/  STL.64 [R1+0x268], R10 ;  /* 0x0002680a01007387 */ /* 0x000fe20000100a00 */
[----:B------:R-:W-:-:S03]  /*16a90*/  IMAD.MOV.U32 R39, RZ, RZ, R9 ;  /* 0x000000ffff277224 */ /* 0x000fc600078e0009 */
[----:B------:R-:W0:Y:S04]  /*16aa0*/  LDSM.16.M88.4 R8, [R0+UR4+0x200] ;  /* 0x000200040008783b */ /* 0x000e280008000200 */
[----:B0-----:R-:W-:Y:S01]  /*16ab0*/  STL.64 [R1+0x270], R8 ;  /* 0x0002700801007387 */ /* 0x001fe20000100a00 */
[----:B------:R-:W-:Y:S02]  /*16ac0*/  IMAD.MOV.U32 R6, RZ, RZ, R8 ;  /* 0x000000ffff067224 */ /* 0x000fe400078e0008 */
[----:B------:R-:W-:Y:S01]  /*16ad0*/  IMAD.MOV.U32 R7, RZ, RZ, R9 ;  /* 0x000000ffff077224 */ /* 0x000fe200078e0009 */
[----:B------:R-:W-:Y:S04]  /*16ae0*/  STL.64 [R1+0x278], R10 ;  /* 0x0002780a01007387 */ /* 0x000fe80000100a00 */
[----:B------:R-:W0:Y:S04]  /*16af0*/  LDSM.16.M88.4 R8, [R0+UR4+0x400] ;  /* 0x000400040008783b */ /* 0x000e280008000200 */
[----:B0-----:R-:W-:Y:S04]  /*16b00*/  STL.64 [R1+0x280], R8 ;  /* 0x0002800801007387 */ /* 0x001fe80000100a00 */
[----:B------:R0:W-:Y:S04]  /*16b10*/  STL.64 [R1+0x288], R10 ;  /* 0x0002880a01007387 */ /* 0x0001e80000100a00 */
[----:B------:R-:W-:Y:S04]  /*16b20*/  STL.64 [R1+0x290], R12 ;  /* 0x0002900c01007387 */ /* 0x000fe80000100a00 */
[----:B------:R-:W-:Y:S01]  /*16b30*/  STL.64 [R1+0x298], R14 ;  /* 0x0002980e01007387 */ /* 0x000fe20000100a00 */
[----:B0-----:R-:W-:-:S02]  /*16b40*/  IMAD.MOV.U32 R10, RZ, RZ, R12 ;  /* 0x000000ffff0a7224 */ /* 0x001fc400078e000c */
[----:B------:R-:W-:Y:S02]  /*16b50*/  IMAD.MOV.U32 R11, RZ, RZ, R13 ;  /* 0x000000ffff0b7224 */ /* 0x000fe400078e000d */
[----:B------:R-:W0:Y:S04]  /*16b60*/  LDSM.16.M88.4 R12, [R0+UR4+0x800] ;  /* 0x00080004000c783b */ /* 0x000e280008000200 */
[----:B0-----:R-:W-:Y:S01]  /*16b70*/  STL.64 [R1+0x2a0], R12 ;  /* 0x0002a00c01007387 */ /* 0x001fe20000100a00 */
[----:B------:R-:W-:Y:S02]  /*16b80*/  IMAD.MOV.U32 R17, RZ, RZ, R12 ;  /* 0x000000ffff117224 */ /* 0x000fe400078e000c */
[----:B------:R-:W-:Y:S01]  /*16b90*/  IMAD.MOV.U32 R16, RZ, RZ, R13 ;  /* 0x000000ffff107224 */ /* 0x000fe200078e000d */
[----:B------:R-:W-:Y:S04]  /*16ba0*/  STL.64 [R1+0x2a8], R14 ;  /* 0x0002a80e01007387 */ /* 0x000fe80000100a00 */
[----:B------:R-:W0:Y:S04]  /*16bb0*/  LDSM.16.M88.4 R12, [R0+UR4+0xa00] ;  /* 0x000a0004000c783b */ /* 0x000e280008000200 */
[----:B0-----:R-:W-:Y:S01]  /*16bc0*/  STL.64 [R1+0x2b0], R12 ;  /* 0x0002b00c01007387 */ /* 0x001fe20000100a00 */
[----:B------:R-:W-:-:S02]  /*16bd0*/  IMAD.MOV.U32 R30, RZ, RZ, R12 ;  /* 0x000000ffff1e7224 */ /* 0x000fc400078e000c */
[----:B------:R-:W-:Y:S01]  /*16be0*/  IMAD.MOV.U32 R29, RZ, RZ, R13 ;  /* 0x000000ffff1d7224 */ /* 0x000fe200078e000d */
[----:B------:R-:W-:Y:S04]  /*16bf0*/  STL.64 [R1+0x2b8], R14 ;  /* 0x0002b80e01007387 */ /* 0x000fe80000100a00 */
[----:B------:R-:W0:Y:S02]  /*16c00*/  LDSM.16.M88.4 R12, [R0+UR4+0xc00] ;  /* 0x000c0004000c783b */ /* 0x000e240008000200 */
[----:B0-----:R-:W-:Y:S02]  /*16c10*/  IMAD.MOV.U32 R46, RZ, RZ, R12 ;  /* 0x000000ffff2e7224 */ /* 0x001fe400078e000c */
[----:B------:R-:W-:Y:S01]  /*16c20*/  STL.64 [R1+0x2c8], R14 ;  /* 0x0002c80e01007387 */ /* 0x000fe20000100a00 */
[----:B------:R-:W-:-:S03]  /*16c30*/  IMAD.MOV.U32 R47, RZ, RZ, R13 ;  /* 0x000000ffff2f7224 */ /* 0x000fc600078e000d */
[----:B------:R-:W0:Y:S04]  /*16c40*/  LDSM.16.M88.4 R12, [R0+UR4+0xe00] ;  /* 0x000e0004000c783b */ /* 0x000e280008000200 */
[----:B------:R-:W2:Y:S04]  /*16c50*/  LDL.LU.64 R52, [R1] ;  /* 0x0000000001347983 */ /* 0x000ea80000300a00 */
[----:B------:R-:W2:Y:S04]  /*16c60*/  LDL.LU.64 R54, [R1+0x8] ;  /* 0x0000080001367983 */ /* 0x000ea80000300a00 */
[----:B0-----:R-:W-:Y:S04]  /*16c70*/  STL.64 [R1+0x2d0], R12 ;  /* 0x0002d00c01007387 */ /* 0x001fe80000100a00 */
[----:B------:R0:W-:Y:S04]  /*16c80*/  STL.64 [R1+0x2d8], R14 ;  /* 0x0002d80e01007387 */ /* 0x0001e80000100a00 */
[----:B------:R-:W2:Y:S04]  /*16c90*/  LDL.LU.64 R48, [R1+0xa0] ;  /* 0x0000a00001307983 */ /* 0x000ea80000300a00 */
[----:B------:R-:W2:Y:S04]  /*16ca0*/  LDL.LU.64 R50, [R1+0xa8] ;  /* 0x0000a80001327983 */ /* 0x000ea80000300a00 */
[----:B------:R-:W2:Y:S04]  /*16cb0*/  LDL.LU.64 R40, [R1+0xb0] ;  /* 0x0000b00001287983 */ /* 0x000ea80000300a00 */
[----:B------:R-:W2:Y:S01]  /*16cc0*/  LDL.LU.64 R42, [R1+0xb8] ;  /* 0x0000b800012a7983 */ /* 0x000ea20000300a00 */
[----:B------:R-:W-:-:S02]  /*16cd0*/  IMAD R2, R4, 0x100, R5 ;  /* 0x0000010004027824 */ /* 0x000fc400078e0205 */
[----:B---3--:R-:W-:Y:S01]  /*16ce0*/  IMAD R3, R28, 0x100, R21 ;  /* 0x000001001c037824 */ /* 0x008fe200078e0215 */
[----:B------:R-:W3:Y:S01]  /*16cf0*/  LDL.LU R20, [R1+0x2ec] ;  /* 0x0002ec0001147983 */ /* 0x000ee20000300800 */
[----:B----4-:R-:W-:-:S03]  /*16d00*/  IMAD R4, R23, 0x100, R22 ;  /* 0x0000010017047824 */ /* 0x010fc600078e0216 */
[----:B------:R-:W3:Y:S04]  /*16d10*/  LDL.LU R21, [R1+0x2e8] ;  /* 0x0002e80001157983 */ /* 0x000ee80000300800 */
[----:B------:R-:W4:Y:S04]  /*16d20*/  LDL.LU R22, [R1+0x2f4] ;  /* 0x0002f40001167983 */ /* 0x000f280000300800 */
[----:B------:R-:W4:Y:S01]  /*16d30*/  LDL.LU R23, [R1+0x2f0] ;  /* 0x0002f00001177983 */ /* 0x000f220000300800 */
[----:B------:R-:W-:Y:S01]  /*16d40*/  IMAD R5, R34, 0x100, R35 ;  /* 0x0000010022057824 */ /* 0x000fe200078e0223 */
[----:B0-----:R-:W-:Y:S01]  /*16d50*/  F2FP.F16.E4M3.UNPACK_B R14, R4 ;  /* 0x00000004ff0e723e */ /* 0x001fe200020006ff */
[----:B------:R-:W-:Y:S01]  /*16d60*/  IMAD.MOV.U32 R19, RZ, RZ, R8 ;  /* 0x000000ffff137224 */ /* 0x000fe200078e0008 */
[----:B------:R-:W-:Y:S01]  /*16d70*/  F2FP.F16.E4M3.UNPACK_B R8, R38 ;  /* 0x00000026ff08723e */ /* 0x000fe200020006ff */
[----:B------:R-:W-:Y:S01]  /*16d80*/  IMAD.MOV.U32 R18, RZ, RZ, R9 ;  /* 0x000000ffff127224 */ /* 0x000fe200078e0009 */
[----:B------:R-:W-:Y:S01]  /*16d90*/  F2FP.F16.E4M3.UNPACK_B R15, R5 ;  /* 0x00000005ff0f723e */ /* 0x000fe200020006ff */
[----:B------:R-:W-:Y:S01]  /*16da0*/  IMAD.MOV.U32 R28, RZ, RZ, R12 ;  /* 0x000000ffff1c7224 */ /* 0x000fe200078e000c */
[----:B------:R-:W-:Y:S01]  /*16db0*/  F2FP.F16.E4M3.UNPACK_B R12, R2 ;  /* 0x00000002ff0c723e */ /* 0x000fe200020006ff */
[----:B------:R-:W-:Y:S01]  /*16dc0*/  IMAD.MOV.U32 R0, RZ, RZ, R13 ;  /* 0x000000ffff007224 */ /* 0x000fe200078e000d */
[----:B------:R-:W-:-:S02]  /*16dd0*/  F2FP.F16.E4M3.UNPACK_B R13, R3 ;  /* 0x00000003ff0d723e */ /* 0x000fc400020006ff */
[----:B------:R-:W-:Y:S02]  /*16de0*/  F2FP.F16.E4M3.UNPACK_B R9, R39 ;  /* 0x00000027ff09723e */ /* 0x000fe400020006ff */
[----:B------:R-:W-:Y:S02]  /*16df0*/  F2FP.F16.E4M3.UNPACK_B R6, R6 ;  /* 0x00000006ff06723e */ /* 0x000fe400020006ff */
[----:B------:R-:W-:Y:S01]  /*16e00*/  F2FP.F16.E4M3.UNPACK_B R7, R7 ;  /* 0x00000007ff07723e */ /* 0x000fe200020006ff */
[----:B------:R-:W-:Y:S01]  /*16e10*/  STL.64 [R1+0x1028], R38 ;  /* 0x0010282601007387 */ /* 0x000fe20000100a00 */
[----:B------:R-:W-:-:S03]  /*16e20*/  F2FP.F16.E4M3.UNPACK_B R4, R19 ;  /* 0x00000013ff04723e */ /* 0x000fc600020006ff */
[----:B------:R0:W-:Y:S01]  /*16e30*/  STL.64 [R1+0x1020], R36 ;  /* 0x0010202401007387 */ /* 0x0001e20000100a00 */
[----:B------:R-:W-:-:S03]  /*16e40*/  F2FP.F16.E4M3.UNPACK_B R5, R18 ;  /* 0x00000012ff05723e */ /* 0x000fc600020006ff */
[----:B------:R-:W4:Y:S01]  /*16e50*/  LDL.LU R61, [R1+0x314] ;  /* 0x00031400013d7983 */ /* 0x000f220000300800 */
[----:B------:R-:W-:Y:S01]  /*16e60*/  IMAD R2, R32, 0x100, R33 ;  /* 0x0000010020027824 */ /* 0x000fe200078e0221 */
[----:B--2---:R-:W-:-:S15]  /*16e70*/  HMMA.16816.F32 R52, R12, R8, R52 ;  /* 0x000000080c34723c */ /* 0x004fde0000001834 */
[----:B------:R-:W-:-:S08]  /*16e80*/  NOP ;  /* 0x0000000000007918 */ /* 0x000fd00000000000 */
[----:B------:R-:W-:Y:S04]  /*16e90*/  STL [R1+0xfcc], R52 ;  /* 0x000fcc3401007387 */ /* 0x000fe80000100800 */
[----:B------:R-:W-:Y:S01]  /*16ea0*/  STL [R1+0xfc8], R53 ;  /* 0x000fc83501007387 */ /* 0x000fe20000100800 */
[C---:B------:R-:W-:Y:S03]  /*16eb0*/  HMMA.16816.F32 R48, R12.reuse, R6, R48 ;  /* 0x000000060c30723c */ /* 0x040fe60000001830 */
[----:B------:R1:W-:Y:S04]  /*16ec0*/  STL [R1+0xfc4], R54 ;  /* 0x000fc43601007387 */ /* 0x0003e80000100800 */
[----:B------:R2:W-:Y:S01]  /*16ed0*/  STL [R1+0xfc0], R55 ;  /* 0x000fc03701007387 */ /* 0x0005e20000100800 */
[----:B------:R-:W-:-:S15]  /*16ee0*/  HMMA.16816.F32 R40, R12, R4, R40 ;  /* 0x000000040c28723c */ /* 0x000fde0000001828 */
[----:B------:R4:W-:Y:S04]  /*16ef0*/  STL [R1+0xfbc], R50 ;  /* 0x000fbc3201007387 */ /* 0x0009e80000100800 */
[----:B------:R4:W-:Y:S04]  /*16f00*/  STL [R1+0xfb8], R51 ;  /* 0x000fb83301007387 */ /* 0x0009e80000100800 */
[----:B0-----:R-:W4:Y:S04]  /*16f10*/  LDL.LU.64 R36, [R1+0x1b0] ;  /* 0x0001b00001247983 */ /* 0x001f280000300a00 */
[----:B------:R-:W4:Y:S01]  /*16f20*/  LDL.LU.64 R38, [R1+0x1b8] ;  /* 0x0001b80001267983 */ /* 0x000f220000300a00 */
[----:B-1----:R-:W-:-:S02]  /*16f30*/  IMAD.MOV.U32 R54, RZ, RZ, R42 ;  /* 0x000000ffff367224 */ /* 0x002fc400078e002a */
[----:B--2---:R-:W-:Y:S02]  /*16f40*/  IMAD.MOV.U32 R55, RZ, RZ, R43 ;  /* 0x000000ffff377224 */ /* 0x004fe400078e002b */
[----:B------:R-:W-:Y:S02]  /*16f50*/  IMAD.MOV.U32 R52, RZ, RZ, R40 ;  /* 0x000000ffff347224 */ /* 0x000fe400078e0028 */
[----:B------:R-:W-:Y:S01]  /*16f60*/  IMAD.MOV.U32 R53, RZ, RZ, R41 ;  /* 0x000000ffff357224 */ /* 0x000fe200078e0029 */
[----:B------:R-:W-:Y:S04]  /*16f70*/  STL.64 [R1+0x1038], R54 ;  /* 0x0010383601007387 */ /* 0x000fe80000100a00 */
[----:B------:R0:W-:Y:S04]  /*16f80*/  STL.64 [R1+0x1030], R52 ;  /* 0x0010303401007387 */ /* 0x0001e80000100a00 */
[----:B------:R-:W2:Y:S04]  /*16f90*/  LDL.LU.64 R32, [R1+0x240] ;  /* 0x0002400001207983 */ /* 0x000ea80000300a00 */
[----:B------:R-:W2:Y:S01]  /*16fa0*/  LDL.LU.64 R34, [R1+0x248] ;  /* 0x0002480001227983 */ /* 0x000ea20000300a00 */
[----:B---3--:R-:W-:-:S02]  /*16fb0*/  IMAD R3, R21, 0x100, R20 ;  /* 0x0000010015037824 */ /* 0x008fc400078e0214 */
[----:B----4-:R-:W-:Y:S01]  /*16fc0*/  IMAD R18, R23, 0x100, R22 ;  /* 0x0000010017127824 */ /* 0x010fe200078e0216 */
[----:B------:R-:W3:Y:S04]  /*16fd0*/  LDL.LU.64 R20, [R1+0x230] ;  /* 0x0002300001147983 */ /* 0x000ee80000300a00 */
[----:B------:R-:W3:Y:S01]  /*16fe0*/  LDL.LU.64 R22, [R1+0x238] ;  /* 0x0002380001167983 */ /* 0x000ee20000300a00 */
[----:B------:R-:W-:Y:S02]  /*16ff0*/  F2FP.F16.E4M3.UNPACK_B R10, R10 ;  /* 0x0000000aff0a723e */ /* 0x000fe400020006ff */
[----:B------:R-:W-:Y:S02]  /*17000*/  F2FP.F16.E4M3.UNPACK_B R11, R11 ;  /* 0x0000000bff0b723e */ /* 0x000fe400020006ff */
[----:B------:R-:W-:-:S02]  /*17010*/  F2FP.F16.E4M3.UNPACK_B R40, R17 ;  /* 0x00000011ff28723e */ /* 0x000fc400020006ff */
[----:B------:R-:W-:Y:S02]  /*17020*/  F2FP.F16.E4M3.UNPACK_B R41, R16 ;  /* 0x00000010ff29723e */ /* 0x000fe400020006ff */
[----:B------:R-:W-:Y:S02]  /*17030*/  F2FP.F16.E4M3.UNPACK_B R42, R30 ;  /* 0x0000001eff2a723e */ /* 0x000fe400020006ff */
[----:B------:R-:W-:Y:S02]  /*17040*/  F2FP.F16.E4M3.UNPACK_B R43, R29 ;  /* 0x0000001dff2b723e */ /* 0x000fe400020006ff */
[----:B------:R-:W-:Y:S02]  /*17050*/  F2FP.F16.E4M3.UNPACK_B R16, R2 ;  /* 0x00000002ff10723e */ /* 0x000fe400020006ff */
[----:B------:R-:W-:Y:S01]  /*17060*/  F2FP.F16.E4M3.UNPACK_B R2, R28 ;  /* 0x0000001cff02723e */ /* 0x000fe200020006ff */
[----:B------:R-:W-:Y:S01]  /*17070*/  IMAD R19, R31, 0x100, R61 ;  /* 0x000001001f137824 */ /* 0x000fe200078e023d */
[C---:B------:R-:W-:Y:S06]  /*17080*/  HMMA.16816.F32 R36, R12.reuse, R10, R36 ;  /* 0x0000000a0c24723c */ /* 0x040fec0000001824 */
[----:B--2---:R-:W-:-:S15]  /*17090*/  HMMA.16816.F32 R32, R12, R40, R32 ;  /* 0x000000280c20723c */ /* 0x004fde0000001820 */
[----:B------:R-:W-:-:S03]  /*170a0*/  NOP ;  /* 0x0000000000007918 */ /* 0x000fc60000000000 */
[----:B------:R-:W-:Y:S02]  /*170b0*/  IMAD.MOV.U32 R50, RZ, RZ, R36 ;  /* 0x000000ffff327224 */ /* 0x000fe400078e0024 */
[----:B------:R-:W-:Y:S01]  /*170c0*/  IMAD.MOV.U32 R51, RZ, RZ, R37 ;  /* 0x000000ffff337224 */ /* 0x000fe200078e0025 */
[----:B------:R-:W-:Y:S04]  /*170d0*/  STL.64 [R1+0x38], R38 ;  /* 0x0000382601007387 */ /* 0x000fe80000100a00 */
[----:B------:R-:W-:Y:S04]  /*170e0*/  STL.64 [R1+0x1060], R50 ;  /* 0x0010603201007387 */ /* 0x000fe80000100a00 */
[----:B------:R1:W-:Y:S04]  /*170f0*/  STL.64 [R1+0x1058], R48 ;  /* 0x0010583001007387 */ /* 0x0003e80000100a00 */
[----:B0-----:R-:W2:Y:S04]  /*17100*/  LDL.LU.64 R52, [R1+0x1e0] ;  /* 0x0001e00001347983 */ /* 0x001ea80000300a00 */
[----:B------:R-:W2:Y:S01]  /*17110*/  LDL.LU.64 R54, [R1+0x1e8] ;  /* 0x0001e80001367983 */ /* 0x000ea20000300a00 */
[----:B---3--:R-:W-:Y:S03]  /*17120*/  HMMA.16816.F32 R20, R12, R42, R20 ;  /* 0x0000002a0c14723c */ /* 0x008fe60000001814 */
[----:B------:R0:W-:Y:S04]  /*17130*/  STL.64 [R1+0x60], R32 ;  /* 0x0000602001007387 */ /* 0x0001e80000100a00 */
[----:B------:R3:W-:Y:S04]  /*17140*/  STL.64 [R1+0x68], R34 ;  /* 0x0000682201007387 */ /* 0x0007e80000100a00 */
[----:B------:R-:W-:Y:S04]  /*17150*/  STL [R1+0xfb0], R46 ;  /* 0x000fb02e01007387 */ /* 0x000fe80000100800 */
[----:B------:R-:W-:Y:S04]  /*17160*/  STL [R1+0xfb4], R47 ;  /* 0x000fb42f01007387 */ /* 0x000fe80000100800 */
[----:B-1----:R-:W4:Y:S04]  /*17170*/  LDL.LU.64 R48, [R1+0x190] ;  /* 0x0001900001307983 */ /* 0x002f280000300a00 */
[----:B------:R-:W4:Y:S04]  /*17180*/  LDL.LU.64 R50, [R1+0x198] ;  /* 0x0001980001327983 */ /* 0x000f280000300a00 */
[----:B------:R1:W-:Y:S04]  /*17190*/  STL.64 [R1+0x80], R20 ;  /* 0x0000801401007387 */ /* 0x0003e80000100a00 */
[----:B------:R1:W-:Y:S04]  /*171a0*/  STL.64 [R1+0x88], R22 ;  /* 0x0000881601007387 */ /* 0x0003e80000100a00 */
[----:B------:R-:W4:Y:S04]  /*171b0*/  LDL.LU.64 R36, [R1+0x170] ;  /* 0x0001700001247983 */ /* 0x000f280000300a00 */
[----:B------:R-:W4:Y:S04]  /*171c0*/  LDL.LU.64 R38, [R1+0x178] ;  /* 0x0001780001267983 */ /* 0x000f280000300a00 */
[----:B0-----:R-:W4:Y:S04]  /*171d0*/  LDL.LU.64 R32, [R1+0x150] ;  /* 0x0001500001207983 */ /* 0x001f280000300a00 */
[----:B---3--:R-:W3:Y:S04]  /*171e0*/  LDL.LU.64 R34, [R1+0x158] ;  /* 0x0001580001227983 */ /* 0x008ee80000300a00 */
[----:B------:R-:W3:Y:S04]  /*171f0*/  LDL.LU.64 R28, [R1+0x120] ;  /* 0x00012000011c7983 */ /* 0x000ee80000300a00 */
[----:B------:R-:W3:Y:S04]  /*17200*/  LDL.LU.64 R30, [R1+0x128] ;  /* 0x00012800011e7983 */ /* 0x000ee80000300a00 */
[----:B-1----:R-:W3:Y:S04]  /*17210*/  LDL.LU.64 R20, [R1+0x130] ;  /* 0x0001300001147983 */ /* 0x002ee80000300a00 */
[----:B------:R-:W3:Y:S01]  /*17220*/  LDL.LU.64 R22, [R1+0x138] ;  /* 0x0001380001167983 */ /* 0x000ee20000300a00 */
[----:B------:R-:W-:-:S02]  /*17230*/  F2FP.F16.E4M3.UNPACK_B R44, R46 ;  /* 0x0000002eff2c723e */ /* 0x000fc400020006ff */
[----:B------:R-:W-:Y:S02]  /*17240*/  F2FP.F16.E4M3.UNPACK_B R45, R47 ;  /* 0x0000002fff2d723e */ /* 0x000fe400020006ff */
[----:B------:R-:W-:Y:S02]  /*17250*/  F2FP.F16.E4M3.UNPACK_B R17, R3 ;  /* 0x00000003ff11723e */ /* 0x000fe400020006ff */
[----:B------:R-:W-:Y:S02]  /*17260*/  F2FP.F16.E4M3.UNPACK_B R3, R0 ;  /* 0x00000000ff03723e */ /* 0x000fe400020006ff */
[----:B------:R-:W-:Y:S01]  /*17270*/  F2FP.F16.E4M3.UNPACK_B R18, R18 ;  /* 0x00000012ff12723e */ /* 0x000fe200020006ff */
[----:B------:R-:W3:Y:S01]  /*17280*/  LDL.LU R56, [R1+0x354] ;  /* 0x0003540001387983 */ /* 0x000ee20000300800 */
[----:B------:R-:W-:-:S03]  /*17290*/  F2FP.F16.E4M3.UNPACK_B R19, R19 ;  /* 0x00000013ff13723e */ /* 0x000fc600020006ff */
[----:B------:R-:W3:Y:S01]  /*172a0*/  LDL.LU R57, [R1+0x350] ;  /* 0x0003500001397983 */ /* 0x000ee20000300800 */
[----:B--2---:R-:W-:-:S15]  /*172b0*/  HMMA.16816.F32 R52, R12, R44, R52 ;  /* 0x0000002c0c34723c */ /* 0x004fde0000001834 */
[----:B------:R-:W-:-:S09]  /*172c0*/  NOP ;  /* 0x0000000000007918 */ /* 0x000fd20000000000 */
[----:B------:R-:W-:Y:S02]  /*172d0*/  IMAD.MOV.U32 R47, RZ, RZ, R54 ;  /* 0x000000ffff2f7224 */ /* 0x000fe400078e0036 */
[----:B------:R-:W-:Y:S01]  /*172e0*/  IMAD.MOV.U32 R46, RZ, RZ, R55 ;  /* 0x000000ffff2e7224 */ /* 0x000fe200078e0037 */
[----:B------:R-:W-:Y:S04]  /*172f0*/  STL.64 [R1+0xe0], R52 ;  /* 0x0000e03401007387 */ /* 0x000fe80000100a00 */
[----:B------:R-:W-:Y:S04]  /*17300*/  STL.64 [R1+0x1070], R46 ;  /* 0x0010702e01007387 */ /* 0x000fe80000100a00 */
[----:B------:R0:W-:Y:S01]  /*17310*/  STL.64 [R1+0x1068], R44 ;  /* 0x0010682c01007387 */ /* 0x0001e20000100a00 */
[C---:B----4-:R-:W-:Y:S06]  /*17320*/  HMMA.16816.F32 R36, R16.reuse, R8, R36 ;  /* 0x000000081024723c */ /* 0x050fec0000001824 */
[C---:B---3--:R-:W-:Y:S06]  /*17330*/  HMMA.16816.F32 R32, R16.reuse, R6, R32 ;  /* 0x000000061020723c */ /* 0x048fec0000001820 */
[C---:B------:R-:W-:Y:S06]  /*17340*/  HMMA.16816.F32 R28, R16.reuse, R4, R28 ;  /* 0x00000004101c723c */ /* 0x040fec000000181c */
[----:B------:R-:W-:Y:S06]  /*17350*/  HMMA.16816.F32 R20, R16, R10, R20 ;  /* 0x0000000a1014723c */ /* 0x000fec0000001814 */
[----:B0-----:R-:W-:Y:S01]  /*17360*/  HMMA.16816.F32 R44, R12, R2, R48 ;  /* 0x000000020c2c723c */ /* 0x001fe20000001830 */
[----:B------:R-:W2:Y:S04]  /*17370*/  LDL.LU R14, [R1+0x34c] ;  /* 0x00034c00010e7983 */ /* 0x000ea80000300800 */
[----:B------:R-:W2:-:S15]  /*17380*/  LDL.LU R15, [R1+0x348] ;  /* 0x00034800010f7983 */ /* 0x000e9e0000300800 */
[----:B------:R-:W-:-:S03]  /*17390*/  NOP ;  /* 0x0000000000007918 */ /* 0x000fc60000000000 */
[----:B------:R0:W-:Y:S04]  /*173a0*/  STL.64 [R1+0xc0], R44 ;  /* 0x0000c02c01007387 */ /* 0x0001e80000100a00 */
[----:B------:R1:W-:Y:S04]  /*173b0*/  STL.64 [R1+0xc8], R46 ;  /* 0x0000c82e01007387 */ /* 0x0003e80000100a00 */
[----:B------:R-:W-:Y:S04]  /*173c0*/  STL [R1+0xf0], R36 ;  /* 0x0000f02401007387 */ /* 0x000fe80000100800 */
[----:B------:R-:W-:Y:S04]  /*173d0*/  STL.64 [R1+0x100], R32 ;  /* 0x0001002001007387 */ /* 0x000fe80000100a00 */
[----:B------:R-:W-:Y:S04]  /*173e0*/  STL.64 [R1+0x108], R34 ;  /* 0x0001082201007387 */ /* 0x000fe80000100a00 */
[----:B------:R-:W-:Y:S04]  /*173f0*/  STL.64 [R1+0x120], R28 ;  /* 0x0001201c01007387 */ /* 0x000fe80000100a00 */
[----:B------:R-:W-:Y:S04]  /*17400*/  STL.64 [R1+0x128], R30 ;  /* 0x0001281e01007387 */ /* 0x000fe80000100a00 */
[----:B0-----:R-:W3:Y:S04]  /*17410*/  LDL.LU.64 R44, [R1+0x220] ;  /* 0x00022000012c7983 */ /* 0x001ee80000300a00 */
[----:B------:R0:W-:Y:S04]  /*17420*/  STL.64 [R1+0x130], R20 ;  /* 0x0001301401007387 */ /* 0x0001e80000100a00 */
[----:B------:R4:W-:Y:S04]  /*17430*/  STL.64 [R1+0x138], R22 ;  /* 0x0001381601007387 */ /* 0x0009e80000100a00 */
[----:B-1----:R-:W3:Y:S04]  /*17440*/  LDL.LU.64 R46, [R1+0x228] ;  /* 0x00022800012e7983 */ /* 0x002ee80000300a00 */
[----:B------:R-:W2:Y:S04]  /*17450*/  LDL.LU.64 R48, [R1+0x210] ;  /* 0x0002100001307983 */ /* 0x000ea80000300a00 */
[----:B------:R-:W2:Y:S01]  /*17460*/  LDL.LU.64 R50, [R1+0x218] ;  /* 0x0002180001327983 */ /* 0x000ea20000300a00 */
[----:B------:R-:W-:-:S02]  /*17470*/  IMAD.MOV.U32 R61, RZ, RZ, R37 ;  /* 0x000000ffff3d7224 */ /* 0x000fc400078e0025 */
[----:B------:R-:W-:Y:S01]  /*17480*/  IMAD.MOV.U32 R60, RZ, RZ, R38 ;  /* 0x000000ffff3c7224 */ /* 0x000fe200078e0026 */
[----:B0-----:R-:W2:Y:S04]  /*17490*/  LDL.LU.64 R20, [R1+0x1d0] ;  /* 0x0001d00001147983 */ /* 0x001ea80000300a00 */
[----:B----4-:R-:W4:Y:S04]  /*174a0*/  LDL.LU.64 R22, [R1+0x1d8] ;  /* 0x0001d80001167983 */ /* 0x010f280000300a00 */
[----:B------:R-:W4:Y:S04]  /*174b0*/  LDL.LU.64 R28, [R1+0x180] ;  /* 0x00018000011c7983 */ /* 0x000f280000300a00 */
[----:B------:R-:W4:Y:S04]  /*174c0*/  LDL.LU.64 R30, [R1+0x188] ;  /* 0x00018800011e7983 */ /* 0x000f280000300a00 */
[----:B------:R-:W4:Y:S04]  /*174d0*/  LDL.LU.64 R52, [R1+0x160] ;  /* 0x0001600001347983 */ /* 0x000f280000300a00 */
[----:B------:R-:W4:Y:S01]  /*174e0*/  LDL.LU.64 R54, [R1+0x168] ;  /* 0x0001680001367983 */ /* 0x000f220000300a00 */
[----:B------:R-:W-:-:S03]  /*174f0*/  IMAD.MOV.U32 R0, RZ, RZ, R39 ;  /* 0x000000ffff007224 */ /* 0x000fc600078e0027 */
[----:B------:R-:W4:Y:S04]  /*17500*/  LDL.LU.64 R36, [R1+0x140] ;  /* 0x0001400001247983 */ /* 0x000f280000300a00 */
[----:B------:R-:W4:Y:S04]  /*17510*/  LDL.LU.64 R38, [R1+0x148] ;  /* 0x0001480001267983 */ /* 0x000f280000300a00 */
[----:B------:R-:W4:Y:S01]  /*17520*/  LDL.LU.64 R32, [R1+0x90] ;  /* 0x0000900001207983 */ /* 0x000f220000300a00 */
[----:B------:R-:W-:-:S03]  /*17530*/  IMAD R13, R24, 0x100, R25 ;  /* 0x00000100180d7824 */ /* 0x000fc600078e0219 */
[----:B------:R-:W4:Y:S01]  /*17540*/  LDL.LU.64 R34, [R1+0x98] ;  /* 0x0000980001227983 */ /* 0x000f220000300a00 */
[----:B------:R-:W-:-:S03]  /*17550*/  IMAD R12, R26, 0x100, R27 ;  /* 0x000001001a0c7824 */ /* 0x000fc600078e021b */
[----:B------:R-:W4:Y:S04]  /*17560*/  LDL.LU.64 R24, [R1+0x200] ;  /* 0x0002000001187983 */ /* 0x000f280000300a00 */
[----:B------:R-:W4:Y:S04]  /*17570*/  LDL.LU.64 R26, [R1+0x208] ;  /* 0x00020800011a7983 */ /* 0x000f280000300a00 */
[----:B------:R-:W4:Y:S04]  /*17580*/  LDL.LU R58, [R1+0x36c] ;  /* 0x00036c00013a7983 */ /* 0x000f280000300800 */
[----:B------:R-:W4:Y:S01]  /*17590*/  LDL.LU R59, [R1+0x368] ;  /* 0x00036800013b7983 */ /* 0x000f220000300800 */
[----:B---3--:R-:W-:-:S15]  /*175a0*/  HMMA.16816.F32 R44, R16, R40, R44 ;  /* 0x00000028102c723c */ /* 0x008fde000000182c */
[----:B------:R-:W-:-:S08]  /*175b0*/  NOP ;  /* 0x0000000000007918 */ /* 0x000fd00000000000 */
[----:B------:R-:W-:Y:S04]  /*175c0*/  STL.64 [R1+0x150], R44 ;  /* 0x0001502c01007387 */ /* 0x000fe80000100a00 */
[----:B------:R0:W-:Y:S04]  /*175d0*/  STL.64 [R1+0x158], R46 ;  /* 0x0001582e01007387 */ /* 0x0001e80000100a00 */
[----:B0-----:R-:W3:Y:S04]  /*175e0*/  LDL.LU.64 R46, [R1+0x1070] ;  /* 0x00107000012e7983 */ /* 0x001ee80000300a00 */
[----:B------:R-:W4:Y:S01]  /*175f0*/  LDL.LU.64 R44, [R1+0x1068] ;  /* 0x00106800012c7983 */ /* 0x000f220000300a00 */
[----:B--2---:R-:W-:-:S15]  /*17600*/  HMMA.16816.F32 R48, R16, R42, R48 ;  /* 0x0000002a1030723c */ /* 0x004fde0000001830 */
[----:B------:R-:W-:-:S08]  /*17610*/  NOP ;  /* 0x0000000000007918 */ /* 0x000fd00000000000 */
[----:B------:R-:W-:Y:S04]  /*17620*/  STL.64 [R1+0x170], R48 ;  /* 0x0001703001007387 */ /* 0x000fe80000100a00 */
[----:B------:R0:W-:Y:S04]  /*17630*/  STL.64 [R1+0x178], R50 ;  /* 0x0001783201007387 */ /* 0x0001e80000100a00 */
[----:B0-----:R-:W2:Y:S04]  /*17640*/  LDL.LU.64 R50, [R1+0x1060] ;  /* 0x0010600001327983 */ /* 0x001ea80000300a00 */
[----:B------:R-:W3:Y:S01]  /*17650*/  LDL.LU.64 R48, [R1+0x1058] ;  /* 0x0010580001307983 */ /* 0x000ee20000300a00 */
[C---:B----4-:R-:W-:Y:S06]  /*17660*/  HMMA.16816.F32 R20, R16.reuse, R44, R20 ;  /* 0x0000002c1014723c */ /* 0x050fec0000001814 */
[----:B------:R-:W-:-:S15]  /*17670*/  HMMA.16816.F32 R16, R16, R2, R28 ;  /* 0x000000021010723c */ /* 0x000fde000000181c */
[----:B------:R-:W-:-:S02]  /*17680*/  NOP ;  /* 0x0000000000007918 */ /* 0x000fc40000000000 */
[----:B------:R-:W-:Y:S04]  /*17690*/  STL.64 [R1+0x190], R20 ;  /* 0x0001901401007387 */ /* 0x000fe80000100a00 */
[----:B------:R0:W-:Y:S04]  /*176a0*/  STL.64 [R1+0x198], R22 ;  /* 0x0001981601007387 */ /* 0x0001e80000100a00 */
[----:B0-----:R-:W4:Y:S04]  /*176b0*/  LDL.LU.64 R22, [R1+0x1050] ;  /* 0x0010500001167983 */ /* 0x001f280000300a00 */
[----:B------:R-:W2:Y:S04]  /*176c0*/  LDL.LU.64 R20, [R1+0x1048] ;  /* 0x0010480001147983 */ /* 0x000ea80000300a00 */
[----:B------:R-:W3:Y:S04]  /*176d0*/  LDL.LU.64 R28, [R1+0x1040] ;  /* 0x00104000011c7983 */ /* 0x000ee80000300a00 */
[----:B------:R0:W-:Y:S04]  /*176e0*/  STL.64 [R1+0x180], R16 ;  /* 0x0001801001007387 */ /* 0x0001e80000100a00 */
[----:B------:R1:W-:Y:S04]  /*176f0*/  STL.64 [R1+0x188], R18 ;  /* 0x0001881201007387 */ /* 0x0003e80000100a00 */
[----:B0-----:R-:W4:Y:S04]  /*17700*/  LDL.LU.64 R16, [R1+0x1a0] ;  /* 0x0001a00001107983 */ /* 0x001f280000300a00 */
[----:B-1----:R-:W4:Y:S01]  /*17710*/  LDL.LU.64 R18, [R1+0x1a8] ;  /* 0x0001a80001127983 */ /* 0x002f220000300a00 */
[----:B------:R-:W-:-:S02]  /*17720*/  IMAD R14, R15, 0x100, R14 ;  /* 0x000001000f0e7824 */ /* 0x000fc400078e020e */
[----:B------:R-:W-:Y:S01]  /*17730*/  IMAD R15, R57, 0x100, R56 ;  /* 0x00000100390f7824 */ /* 0x000fe200078e0238 */
[----:B------:R-:W-:Y:S02]  /*17740*/  F2FP.F16.E4M3.UNPACK_B R12, R12 ;  /* 0x0000000cff0c723e */ /* 0x000fe400020006ff */
[----:B------:R-:W-:Y:S02]  /*17750*/  F2FP.F16.E4M3.UNPACK_B R13, R13 ;  /* 0x0000000dff0d723e */ /* 0x000fe400020006ff */
[----:B------:R-:W-:Y:S02]  /*17760*/  F2FP.F16.E4M3.UNPACK_B R14, R14 ;  /* 0x0000000eff0e723e */ /* 0x000fe400020006ff */
[----:B------:R-:W-:-:S07]  /*17770*/  F2FP.F16.E4M3.UNPACK_B R15, R15 ;  /* 0x0000000fff0f723e */ /* 0x000fce00020006ff */
[C---:B------:R-:W-:Y:S06]  /*17780*/  HMMA.16816.F32 R36, R12.reuse, R4, R36 ;  /* 0x000000040c24723c */ /* 0x040fec0000001824 */
[C---:B------:R-:W-:Y:S06]  /*17790*/  HMMA.16816.F32 R32, R12.reuse, R10, R32 ;  /* 0x0000000a0c20723c */ /* 0x040fec0000001820 */
[C---:B------:R-:W-:Y:S06]  /*177a0*/  HMMA.16816.F32 R24, R12.reuse, R40, R24 ;  /* 0x000000280c18723c */ /* 0x040fec0000001818 */
[----:B----4-:R-:W-:-:S15]  /*177b0*/  HMMA.16816.F32 R16, R12, R8, R16 ;  /* 0x000000080c10723c */ /* 0x010fde0000001810 */
[----:B------:R-:W-:-:S08]  /*177c0*/  NOP ;  /* 0x0000000000007918 */ /* 0x000fd00000000000 */
[----:B------:R-:W-:Y:S04]  /*177d0*/  STL.64 [R1+0x1a0], R16 ;  /* 0x0001a01001007387 */ /* 0x000fe80000100a00 */
[----:B------:R0:W-:Y:S02]  /*177e0*/  STL.64 [R1+0x1a8], R18 ;  /* 0x0001a81201007387 */ /* 0x0001e40000100a00 */
[----:B0-----:R-:W-:-:S15]  /*177f0*/  HMMA.16816.F32 R16, R12, R6, R52 ;  /* 0x000000060c10723c */ /* 0x001fde0000001834 */
[----:B------:R-:W-:-:S08]  /*17800*/  NOP ;  /* 0x0000000000007918 */ /* 0x000fd00000000000 */
[----:B------:R-:W-:Y:S04]  /*17810*/  STL.64 [R1+0x1b0], R16 ;  /* 0x0001b01001007387 */ /* 0x000fe80000100a00 */
[----:B------:R-:W-:Y:S04]  /*17820*/  STL.64 [R1+0x1b8], R18 ;  /* 0x0001b81201007387 */ /* 0x000fe80000100a00 */
[----:B------:R0:W-:Y:S04]  /*17830*/  STL.64 [R1+0x1e0], R36 ;  /* 0x0001e02401007387 */ /* 0x0001e80000100a00 */
[----:B------:R1:W-:Y:S04]  /*17840*/  STL.64 [R1+0x1e8], R38 ;  /* 0x0001e82601007387 */ /* 0x0003e80000100a00 */
[----:B------:R-:W-:Y:S04]  /*17850*/  STL.64 [R1+0x1d0], R32 ;  /* 0x0001d02001007387 */ /* 0x000fe80000100a00 */
[----:B------:R-:W-:Y:S04]  /*17860*/  STL.64 [R1+0x1d8], R34 ;  /* 0x0001d82201007387 */ /* 0x000fe80000100a00 */
[----:B------:R-:W4:Y:S04]  /*17870*/  LDL.LU.64 R52, [R1+0x1f0] ;  /* 0x0001f00001347983 */ /* 0x000f280000300a00 */
[----:B------:R3:W-:Y:S04]  /*17880*/  STL.64 [R1+0x200], R24 ;  /* 0x0002001801007387 */ /* 0x0007e80000100a00 */
[----:B------:R3:W-:Y:S04]  /*17890*/  STL.64 [R1+0x208], R26 ;  /* 0x0002081a01007387 */ /* 0x0007e80000100a00 */
[----:B------:R-:W4:Y:S04]  /*178a0*/  LDL.LU.64 R54, [R1+0x1f8] ;  /* 0x0001f80001367983 */ /* 0x000f280000300a00 */
[----:B0-----:R-:W4:Y:S04]  /*178b0*/  LDL.LU.64 R36, [R1+0x1c0] ;  /* 0x0001c00001247983 */ /* 0x001f280000300a00 */
[----:B-1----:R-:W4:Y:S01]  /*178c0*/  LDL.LU.64 R38, [R1+0x1c8] ;  /* 0x0001c80001267983 */ /* 0x002f220000300a00 */
[----:B--2---:R-:W-:-:S02]  /*178d0*/  IMAD R18, R20, 0x100, R21 ;  /* 0x0000010014127824 */ /* 0x004fc400078e0215 */
[----:B------:R-:W-:Y:S01]  /*178e0*/  IMAD R17, R22, 0x100, R23 ;  /* 0x0000010016117824 */ /* 0x000fe200078e0217 */
[----:B------:R-:W2:Y:S04]  /*178f0*/  LDL.LU.64 R20, [R1+0x70] ;  /* 0x0000700001147983 */ /* 0x000ea80000300a00 */
[----:B------:R-:W2:Y:S04]  /*17900*/  LDL.LU.64 R22, [R1+0x78] ;  /* 0x0000780001167983 */ /* 0x000ea80000300a00 */
[----:B---3--:R-:W3:Y:S04]  /*17910*/  LDL.LU.64 R24, [R1+0x50] ;  /* 0x0000500001187983 */ /* 0x008ee80000300a00 */
[----:B------:R-:W3:Y:S01]  /*17920*/  LDL.LU.64 R26, [R1+0x58] ;  /* 0x00005800011a7983 */ /* 0x000ee20000300a00 */
[----:B------:R-:W-:-:S03]  /*17930*/  IMAD R16, R28, 0x100, R29 ;  /* 0x000001001c107824 */ /* 0x000fc600078e021d */
[----:B------:R-:W3:Y:S04]  /*17940*/  LDL.LU.64 R28, [R1+0x40] ;  /* 0x00004000011c7983 */ /* 0x000ee80000300a00 */
[----:B------:R-:W3:Y:S04]  /*17950*/  LDL.LU.64 R30, [R1+0x48] ;  /* 0x00004800011e7983 */ /* 0x000ee80000300a00 */
[----:B------:R-:W3:Y:S04]  /*17960*/  LDL.LU.64 R32, [R1+0x20] ;  /* 0x0000200001207983 */ /* 0x000ee80000300a00 */
[----:B------:R-:W3:Y:S01]  /*17970*/  LDL.LU.64 R34, [R1+0x28] ;  /* 0x0000280001227983 */ /* 0x000ee20000300a00 */
[----:B------:R-:W-:Y:S01]  /*17980*/  IMAD R19, R59, 0x100, R58 ;  /* 0x000001003b137824 */ /* 0x000fe200078e023a */
[----:B------:R-:W-:-:S02]  /*17990*/  F2FP.F16.E4M3.UNPACK_B R56, R16 ;  /* 0x00000010ff38723e */ /* 0x000fc400020006ff */
[----:B------:R-:W-:Y:S02]  /*179a0*/  F2FP.F16.E4M3.UNPACK_B R57, R17 ;  /* 0x00000011ff39723e */ /* 0x000fe400020006ff */
[----:B------:R-:W-:Y:S01]  /*179b0*/  F2FP.F16.E4M3.UNPACK_B R58, R18 ;  /* 0x00000012ff3a723e */ /* 0x000fe200020006ff */
[----:B------:R-:W3:Y:S01]  /*179c0*/  LDL.LU R16, [R1+0x380] ;  /* 0x0003800001107983 */ /* 0x000ee20000300800 */
[----:B------:R-:W-:-:S03]  /*179d0*/  F2FP.F16.E4M3.UNPACK_B R59, R19 ;  /* 0x00000013ff3b723e */ /* 0x000fc600020006ff */
[----:B------:R-:W3:Y:S04]  /*179e0*/  LDL.LU R17, [R1+0x384] ;  /* 0x0003840001117983 */ /* 0x000ee80000300800 */
[----:B------:R-:W3:Y:S01]  /*179f0*/  LDL.LU R18, [R1+0x378] ;  /* 0x0003780001127983 */ /* 0x000ee20000300800 */
[C---:B----4-:R-:W-:Y:S06]  /*17a00*/  HMMA.16816.F32 R52, R12.reuse, R42, R52 ;  /* 0x0000002a0c34723c */ /* 0x050fec0000001834 */
[C---:B------:R-:W-:Y:S06]  /*17a10*/  HMMA.16816.F32 R36, R12.reuse, R44, R36 ;  /* 0x0000002c0c24723c */ /* 0x040fec0000001824 */
[----:B--2---:R-:W-:Y:S06]  /*17a20*/  HMMA.16816.F32 R12, R12, R2, R20 ;  /* 0x000000020c0c723c */ /* 0x004fec0000001814 */
[C---:B---3--:R-:W-:Y:S05]  /*17a30*/  HMMA.16816.F32 R24, R56.reuse, R8, R24 ;  /* 0x000000083818723c */ /* 0x048fea0000001818 */
[----:B------:R-:W-:Y:S04]  /*17a40*/  STL.64 [R1+0x210], R52 ;  /* 0x0002103401007387 */ /* 0x000fe80000100a00 */
[----:B------:R0:W-:Y:S04]  /*17a50*/  STL.64 [R1+0x218], R54 ;  /* 0x0002183601007387 */ /* 0x0001e80000100a00 */
[----:B0-----:R-:W2:Y:S04]  /*17a60*/  LDL.LU.64 R54, [R1+0x1038] ;  /* 0x0010380001367983 */ /* 0x001ea80000300a00 */
[----:B------:R-:W3:Y:S04]  /*17a70*/  LDL.LU.64 R52, [R1+0x1030] ;  /* 0x0010300001347983 */ /* 0x000ee80000300a00 */
[----:B------:R-:W4:Y:S04]  /*17a80*/  LDL.LU R19, [R1+0x37c] ;  /* 0x00037c0001137983 */ /* 0x000f280000300800 */
[----:B------:R-:W-:Y:S04]  /*17a90*/  STL.64 [R1+0x220], R36 ;  /* 0x0002202401007387 */ /* 0x000fe80000100a00 */
[----:B------:R0:W-:Y:S01]  /*17aa0*/  STL.64 [R1+0x228], R38 ;  /* 0x0002282601007387 */ /* 0x0001e20000100a00 */
[C---:B------:R-:W-:Y:S03]  /*17ab0*/  HMMA.16816.F32 R28, R56.reuse, R6, R28 ;  /* 0x00000006381c723c */ /* 0x040fe6000000181c */
[----:B0-----:R-:W2:Y:S04]  /*17ac0*/  LDL.LU.64 R38, [R1+0x1028] ;  /* 0x0010280001267983 */ /* 0x001ea80000300a00 */
[----:B------:R-:W3:Y:S04]  /*17ad0*/  LDL.LU.64 R36, [R1+0x1020] ;  /* 0x0010200001247983 */ /* 0x000ee80000300a00 */
[----:B------:R-:W4:Y:S04]  /*17ae0*/  LDL.LU.64 R22, [R1+0x1018] ;  /* 0x0010180001167983 */ /* 0x000f280000300a00 */
[----:B------:R-:W4:Y:S04]  /*17af0*/  LDL.LU.64 R20, [R1+0x1010] ;  /* 0x0010100001147983 */ /* 0x000f280000300a00 */
[----:B------:R-:W-:Y:S04]  /*17b00*/  STL.64 [R1+0x1f0], R12 ;  /* 0x0001f00c01007387 */ /* 0x000fe80000100a00 */
[----:B------:R0:W-:Y:S04]  /*17b10*/  STL.64 [R1+0x1f8], R14 ;  /* 0x0001f80e01007387 */ /* 0x0001e80000100a00 */
[----:B0-----:R-:W2:Y:S04]  /*17b20*/  LDL.LU R14, [R1+0x374] ;  /* 0x00037400010e7983 */ /* 0x001ea80000300800 */
[----:B------:R-:W2:Y:S04]  /*17b30*/  LDL.LU R15, [R1+0x370] ;  /* 0x00037000010f7983 */ /* 0x000ea80000300800 */
[----:B------:R-:W-:Y:S04]  /*17b40*/  STL.64 [R1+0x1c0], R24 ;  /* 0x0001c01801007387 */ /* 0x000fe80000100a00 */
[----:B------:R0:W-:Y:S04]  /*17b50*/  STL.64 [R1+0x1c8], R26 ;  /* 0x0001c81a01007387 */ /* 0x0001e80000100a00 */
[----:B0-----:R-:W3:Y:S04]  /*17b60*/  LDL.LU.64 R26, [R1+0x1008] ;  /* 0x00100800011a7983 */ /* 0x001ee80000300a00 */
[----:B------:R-:W3:Y:S04]  /*17b70*/  LDL.LU.64 R24, [R1+0x1000] ;  /* 0x0010000001187983 */ /* 0x000ee80000300a00 */
[----:B------:R-:W-:Y:S04]  /*17b80*/  STL.64 [R1+0x160], R28 ;  /* 0x0001601c01007387 */ /* 0x000fe80000100a00 */
[----:B------:R0:W-:Y:S04]  /*17b90*/  STL.64 [R1+0x168], R30 ;  /* 0x0001681e01007387 */ /* 0x0001e80000100a00 */
[----:B0-----:R-:W2:Y:S04]  /*17ba0*/  LDL.LU.64 R30, [R1+0xff8] ;  /* 0x000ff800011e7983 */ /* 0x001ea80000300a00 */
[----:B------:R-:W2:Y:S01]  /*17bb0*/  LDL.LU.64 R28, [R1+0xff0] ;  /* 0x000ff000011c7983 */ /* 0x000ea20000300a00 */
[----:B------:R-:W-:Y:S03]  /*17bc0*/  HMMA.16816.F32 R4, R56, R4, R32 ;  /* 0x000000043804723c */ /* 0x000fe60000001820 */
[----:B------:R-:W2:Y:S04]  /*17bd0*/  LDL.LU.64 R34, [R1+0xfe8] ;  /* 0x000fe80001227983 */ /* 0x000ea80000300a00 */
[----:B------:R-:W2:-:S15]  /*17be0*/  LDL.LU.64 R32, [R1+0xfe0] ;  /* 0x000fe00001207983 */ /* 0x000e9e0000300a00 */
[----:B------:R-:W-:-:S01]  /*17bf0*/  NOP ;  /* 0x0000000000007918 */ /* 0x000fc20000000000 */
[----:B------:R-:W-:Y:S04]  /*17c00*/  STL.64 [R1+0x140], R4 ;  /* 0x0001400401007387 */ /* 0x000fe80000100a00 */
[----:B------:R3:W-:Y:S01]  /*17c10*/  STL.64 [R1+0x148], R6 ;  /* 0x0001480601007387 */ /* 0x0007e20000100a00 */
[C---:B----4-:R-:W-:Y:S06]  /*17c20*/  HMMA.16816.F32 R8, R56.reuse, R10, R20 ;  /* 0x0000000a3808723c */ /* 0x050fec0000001814 */
[----:B---3--:R-:W-:-:S15]  /*17c30*/  HMMA.16816.F32 R4, R56, R40, R24 ;  /* 0x000000283804723c */ /* 0x008fde0000001818 */
[----:B------:R-:W-:-:S02]  /*17c40*/  NOP ;  /* 0x0000000000007918 */ /* 0x000fc40000000000 */
[----:B------:R-:W-:Y:S04]  /*17c50*/  STL.64 [R1+0x110], R8 ;  /* 0x0001100801007387 */ /* 0x000fe80000100a00 */
[----:B------:R-:W-:Y:S04]  /*17c60*/  STL.64 [R1+0x118], R10 ;  /* 0x0001180a01007387 */ /* 0x000fe80000100a00 */
[----:B------:R2:W-:Y:S01]  /*17c70*/  STL.64 [R1+0xd0], R4 ;  /* 0x0000d00401007387 */ /* 0x0005e20000100a00 */
[----:B------:R-:W-:Y:S02]  /*17c80*/  IMAD.MOV.U32 R41, RZ, RZ, R6 ;  /* 0x000000ffff297224 */ /* 0x000fe400078e0006 */
[----:B------:R-:W-:-:S02]  /*17c90*/  IMAD.MOV.U32 R40, RZ, RZ, R7 ;  /* 0x000000ffff287224 */ /* 0x000fc400078e0007 */
[----:B--2---:R-:W-:Y:S03]  /*17ca0*/  HMMA.16816.F32 R4, R56, R42, R28 ;  /* 0x0000002a3804723c */ /* 0x004fe6000000181c */
[----:B------:R-:W-:Y:S04]  /*17cb0*/  STL [R1+0xfac], R40 ;  /* 0x000fac2801007387 */ /* 0x000fe80000100800 */
[----:B------:R-:W-:-:S15]  /*17cc0*/  STL [R1+0xfa8], R41 ;  /* 0x000fa82901007387 */ /* 0x000fde0000100800 */
[----:B------:R-:W-:-:S01]  /*17cd0*/  NOP ;  /* 0x0000000000007918 */ /* 0x000fc20000000000 */
[----:B------:R-:W-:Y:S04]  /*17ce0*/  STL.64 [R1+0xb0], R4 ;  /* 0x0000b00401007387 */ /* 0x000fe80000100a00 */
[----:B------:R0:W-:Y:S02]  /*17cf0*/  STL.64 [R1+0xb8], R6 ;  /* 0x0000b80601007387 */ /* 0x0001e40000100a00 */
[----:B0-----:R-:W-:Y:S01]  /*17d00*/  HMMA.16816.F32 R4, R56, R44, R32 ;  /* 0x0000002c3804723c */ /* 0x001fe20000001820 */
[----:B------:R-:W-:Y:S02]  /*17d10*/  IMAD R28, R15, 0x100, R14 ;  /* 0x000001000f1c7824 */ /* 0x000fe400078e020e */
[----:B------:R-:W-:Y:S01]  /*17d20*/  IMAD R31, R37, 0x100, R36 ;  /* 0x00000100251f7824 */ /* 0x000fe200078e0224 */
[----:B------:R-:W2:Y:S04]  /*17d30*/  LDL.LU R14, [R1+0x270] ;  /* 0x00027000010e7983 */ /* 0x000ea80000300800 */
[----:B------:R-:W3:Y:S04]  /*17d40*/  LDL.LU R15, [R1+0x274] ;  /* 0x00027400010f7983 */ /* 0x000ee80000300800 */
[----:B------:R-:W4:Y:S04]  /*17d50*/  LDL.LU R36, [R1+0xfdc] ;  /* 0x000fdc0001247983 */ /* 0x000f280000300800 */
[----:B------:R-:W4:Y:S08]  /*17d60*/  LDL.LU R37, [R1+0xfd8] ;  /* 0x000fd80001257983 */ /* 0x000f300000300800 */
[----:B------:R-:W-:-:S02]  /*17d70*/  IMAD.MOV.U32 R43, RZ, RZ, R6 ;  /* 0x000000ffff2b7224 */ /* 0x000fc400078e0006 */
[----:B------:R-:W-:Y:S02]  /*17d80*/  IMAD.MOV.U32 R40, RZ, RZ, R4 ;  /* 0x000000ffff287224 */ /* 0x000fe400078e0004 */
[----:B------:R-:W-:Y:S01]  /*17d90*/  IMAD.MOV.U32 R42, RZ, RZ, R7 ;  /* 0x000000ffff2a7224 */ /* 0x000fe200078e0007 */
[----:B------:R-:W3:Y:S01]  /*17da0*/  LDL.LU R6, [R1+0x280] ;  /* 0x0002800001067983 */ /* 0x000ee20000300800 */
[----:B------:R-:W-:-:S03]  /*17db0*/  IMAD.MOV.U32 R41, RZ, RZ, R5 ;  /* 0x000000ffff297224 */ /* 0x000fc600078e0005 */
[----:B------:R-:W3:Y:S01]  /*17dc0*/  LDL.LU R7, [R1+0x284] ;  /* 0x0002840001077983 */ /* 0x000ee20000300800 */
[----:B------:R-:W-:Y:S02]  /*17dd0*/  F2FP.F16.E4M3.UNPACK_B R4, R38.H1 ;  /* 0x00000026ff04723e */ /* 0x000fe400030006ff */
[----:B------:R-:W-:Y:S01]  /*17de0*/  F2FP.F16.E4M3.UNPACK_B R5, R39.H1 ;  /* 0x00000027ff05723e */ /* 0x000fe200030006ff */
[----:B------:R-:W4:Y:S04]  /*17df0*/  LDL.LU R38, [R1+0xfd4] ;  /* 0x000fd40001267983 */ /* 0x000f280000300800 */
[----:B------:R-:W4:Y:S01]  /*17e00*/  LDL.LU R39, [R1+0xfd0] ;  /* 0x000fd00001277983 */ /* 0x000f220000300800 */
[----:B------:R-:W-:-:S03]  /*17e10*/  IMAD R30, R16, 0x100, R17 ;  /* 0x00000100101e7824 */ /* 0x000fc600078e0211 */
[----:B------:R-:W3:Y:S04]  /*17e20*/  LDL.LU R8, [R1+0x290] ;  /* 0x0002900001087983 */ /* 0x000ee80000300800 */
[----:B------:R-:W3:Y:S01]  /*17e30*/  LDL.LU R9, [R1+0x294] ;  /* 0x0002940001097983 */ /* 0x000ee20000300800 */
[----:B------:R-:W-:Y:S02]  /*17e40*/  IMAD.MOV.U32 R16, RZ, RZ, R52 ;  /* 0x000000ffff107224 */ /* 0x000fe400078e0034 */
[----:B------:R-:W-:Y:S01]  /*17e50*/  IMAD R29, R18, 0x100, R19 ;  /* 0x00000100121d7824 */ /* 0x000fe200078e0213 */
[----:B------:R-:W3:Y:S01]  /*17e60*/  LDL.LU R52, [R1+0xfcc] ;  /* 0x000fcc0001347983 */ /* 0x000ee20000300800 */
[----:B------:R-:W-:Y:S02]  /*17e70*/  IMAD.MOV.U32 R17, RZ, RZ, R53 ;  /* 0x000000ffff117224 */ /* 0x000fe400078e0035 */
[----:B------:R-:W-:Y:S01]  /*17e80*/  IMAD.MOV.U32 R18, RZ, RZ, R54 ;  /* 0x000000ffff127224 */ /* 0x000fe200078e0036 */
[----:B------:R-:W3:Y:S04]  /*17e90*/  LDL.LU R53, [R1+0xfc8] ;  /* 0x000fc80001357983 */ /* 0x000ee80000300800 */
[----:B------:R-:W3:Y:S01]  /*17ea0*/  LDL.LU R54, [R1+0xfc4] ;  /* 0x000fc40001367983 */ /* 0x000ee20000300800 */
[----:B------:R-:W-:-:S03]  /*17eb0*/  IMAD.MOV.U32 R19, RZ, RZ, R55 ;  /* 0x000000ffff137224 */ /* 0x000fc600078e0037 */
[----:B------:R-:W3:Y:S04]  /*17ec0*/  LDL.LU R55, [R1+0xfc0] ;  /* 0x000fc00001377983 */ /* 0x000ee80000300800 */
[----:B------:R-:W3:Y:S04]  /*17ed0*/  LDL.LU R32, [R1+0x388] ;  /* 0x0003880001207983 */ /* 0x000ee80000300800 */
[----:B------:R-:W3:Y:S04]  /*17ee0*/  LDL.LU R33, [R1+0x390] ;  /* 0x0003900001217983 */ /* 0x000ee80000300800 */
[----:B------:R-:W3:Y:S01]  /*17ef0*/  LDL.LU R34, [R1+0x398] ;  /* 0x0003980001227983 */ /* 0x000ee20000300800 */
[----:B------:R-:W-:-:S02]  /*17f00*/  IMAD.MOV.U32 R12, RZ, RZ, R50 ;  /* 0x000000ffff0c7224 */ /* 0x000fc400078e0032 */
[----:B------:R-:W-:Y:S01]  /*17f10*/  IMAD.MOV.U32 R13, RZ, RZ, R51 ;  /* 0x000000ffff0d7224 */ /* 0x000fe200078e0033 */
[----:B----4-:R-:W-:Y:S01]  /*17f20*/  HMMA.16816.F32 R56, R56, R2, R36 ;  /* 0x000000023838723c */ /* 0x010fe20000001824 */
[----:B------:R-:W4:Y:S04]  /*17f30*/  LDL.LU R36, [R1+0x38c] ;  /* 0x00038c0001247983 */ /* 0x000f280000300800 */
[----:B------:R-:W4:Y:S04]  /*17f40*/  LDL.LU R38, [R1+0x394] ;  /* 0x0003940001267983 */ /* 0x000f280000300800 */
[----:B------:R-:W4:-:S14]  /*17f50*/  LDL.LU R39, [R1+0x39c] ;  /* 0x00039c0001277983 */ /* 0x000f1c0000300800 */
[----:B------:R-:W-:Y:S04]  /*17f60*/  STL.64 [R1+0xee8], R58 ;  /* 0x000ee83a01007387 */ /* 0x000fe80000100a00 */
[----:B------:R-:W-:Y:S04]  /*17f70*/  STL.64 [R1+0xee0], R56 ;  /* 0x000ee03801007387 */ /* 0x000fe80000100a00 */
[----:B------:R-:W4:Y:S04]  /*17f80*/  LDL.LU R10, [R1+0x2a0] ;  /* 0x0002a000010a7983 */ /* 0x000f280000300800 */
[----:B------:R-:W4:Y:S04]  /*17f90*/  LDL.LU R11, [R1+0x2a4] ;  /* 0x0002a400010b7983 */ /* 0x000f280000300800 */
[----:B------:R-:W4:Y:S04]  /*17fa0*/  LDL.LU R50, [R1+0xfbc] ;  /* 0x000fbc0001327983 */ /* 0x000f280000300800 */
[----:B------:R-:W4:Y:S01]  /*17fb0*/  LDL.LU R51, [R1+0xfb8] ;  /* 0x000fb80001337983 */ /* 0x000f220000300800 */
[----:B--2---:R-:W-:-:S02]  /*17fc0*/  F2FP.F16.E4M3.UNPACK_B R2, R14.H1 ;  /* 0x0000000eff02723e */ /* 0x004fc400030006ff */
[----:B---3--:R-:W-:Y:S01]  /*17fd0*/  F2FP.F16.E4M3.UNPACK_B R3, R15.H1 ;  /* 0x0000000fff03723e */ /* 0x008fe200030006ff */
[----:B------:R-:W2:Y:S04]  /*17fe0*/  LDL.LU R14, [R1+0x38] ;  /* 0x00003800010e7983 */ /* 0x000ea80000300800 */
[----:B------:R-:W2:Y:S01]  /*17ff0*/  LDL.LU R15, [R1+0x3c] ;  /* 0x00003c00010f7983 */ /* 0x000ea20000300800 */
[----:B------:R-:W-:Y:S02]  /*18000*/  F2FP.F16.E4M3.UNPACK_B R28, R28 ;  /* 0x0000001cff1c723e */ /* 0x000fe400020006ff */
[----:B------:R-:W-:Y:S02]  /*18010*/  F2FP.F16.E4M3.UNPACK_B R29, R29 ;  /* 0x0000001dff1d723e */ /* 0x000fe400020006ff */
[----:B------:R-:W-:-:S02]  /*18020*/  F2FP.F16.E4M3.UNPACK_B R30, R30 ;  /* 0x0000001eff1e723e */ /* 0x000fc400020006ff */
[----:B------:R-:W-:Y:S02]  /*18030*/  F2FP.F16.E4M3.UNPACK_B R31, R31 ;  /* 0x0000001fff1f723e */ /* 0x000fe400020006ff */
[----:B------:R-:W-:Y:S02]  /*18040*/  F2FP.F16.E4M3.UNPACK_B R6, R6.H1 ;  /* 0x00000006ff06723e */ /* 0x000fe400030006ff */
[----:B------:R-:W-:Y:S02]  /*18050*/  F2FP.F16.E4M3.UNPACK_B R7, R7.H1 ;  /* 0x00000007ff07723e */ /* 0x000fe400030006ff */
[----:B------:R-:W-:Y:S02]  /*18060*/  F2FP.F16.E4M3.UNPACK_B R8, R8.H1 ;  /* 0x00000008ff08723e */ /* 0x000fe400030006ff */
[----:B------:R-:W-:Y:S01]  /*18070*/  F2FP.F16.E4M3.UNPACK_B R9, R9.H1 ;  /* 0x00000009ff09723e */ /* 0x000fe200030006ff */
[----:B------:R-:W3:Y:S04]  /*18080*/  LDL.LU R37, [R1+0x3a4] ;  /* 0x0003a40001257983 */ /* 0x000ee80000300800 */
[----:B------:R-:W3:Y:S01]  /*18090*/  LDL.LU R35, [R1+0x3a0] ;  /* 0x0003a00001237983 */ /* 0x000ee20000300800 */
[C---:B------:R-:W-:Y:S06]  /*180a0*/  HMMA.16816.F32 R52, R28.reuse, R4, R52 ;  /* 0x000000041c34723c */ /* 0x040fec0000001834 */
[----:B------:R-:W-:-:S15]  /*180b0*/  HMMA.16816.F32 R16, R28, R6, R16 ;  /* 0x000000061c10723c */ /* 0x000fde0000001810 */
[----:B------:R-:W-:-:S02]  /*180c0*/  NOP ;  /* 0x0000000000007918 */ /* 0x000fc40000000000 */
[----:B------:R0:W-:Y:S04]  /*180d0*/  STL.64 [R1+0xef8], R54 ;  /* 0x000ef83601007387 */ /* 0x0001e80000100a00 */
[----:B------:R-:W-:Y:S01]  /*180e0*/  STL.64 [R1+0xef0], R52 ;  /* 0x000ef03401007387 */ /* 0x000fe20000100a00 */
[----:B0-----:R-:W-:Y:S02]  /*180f0*/  IMAD.MOV.U32 R54, RZ, RZ, R47 ;  /* 0x000000ffff367224 */ /* 0x001fe400078e002f */
[----:B------:R-:W-:Y:S01]  /*18100*/  IMAD.MOV.U32 R55, RZ, RZ, R46 ;  /* 0x000000ffff377224 */ /* 0x000fe200078e002e */
[C---:B----4-:R-:W-:Y:S06]  /*18110*/  HMMA.16816.F32 R20, R28.reuse, R2, R48 ;  /* 0x000000021c14723c */ /* 0x050fec0000001830 */
[----:B--2---:R-:W-:Y:S01]  /*18120*/  HMMA.16816.F32 R12, R28, R8, R12 ;  /* 0x000000081c0c723c */ /* 0x004fe2000000180c */
[----:B------:R-:W-:-:S02]  /*18130*/  IMAD R33, R33, 0x100, R38 ;  /* 0x0000010021217824 */ /* 0x000fc400078e0226 */
[----:B------:R-:W-:-:S14]  /*18140*/  IMAD R34, R34, 0x100, R39 ;  /* 0x0000010022227824 */ /* 0x000fdc00078e0227 */
[----:B------:R-:W-:Y:S04]  /*18150*/  STL.64 [R1+0xf08], R22 ;  /* 0x000f081601007387 */ /* 0x000fe80000100a00 */
[----:B------:R0:W-:Y:S04]  /*18160*/  STL.64 [R1+0xf00], R20 ;  /* 0x000f001401007387 */ /* 0x0001e80000100a00 */
[----:B------:R-:W2:Y:S04]  /*18170*/  LDL.LU R44, [R1+0x2b0] ;  /* 0x0002b000012c7983 */ /* 0x000ea80000300800 */
[----:B------:R-:W4:Y:S04]  /*18180*/  LDL.LU R45, [R1+0x2b4] ;  /* 0x0002b400012d7983 */ /* 0x000f280000300800 */
[----:B------:R-:W4:Y:S04]  /*18190*/  LDL.LU R24, [R1+0x60] ;  /* 0x0000600001187983 */ /* 0x000f280000300800 */
[----:B------:R-:W4:Y:S04]  /*181a0*/  LDL.LU R25, [R1+0x64] ;  /* 0x0000640001197983 */ /* 0x000f280000300800 */
[----:B------:R-:W4:Y:S04]  /*181b0*/  LDL.LU R26, [R1+0x68] ;  /* 0x00006800011a7983 */ /* 0x000f280000300800 */
[----:B------:R-:W4:Y:S04]  /*181c0*/  LDL.LU R27, [R1+0x6c] ;  /* 0x00006c00011b7983 */ /* 0x000f280000300800 */
[----:B------:R-:W-:Y:S04]  /*181d0*/  STL.64 [R1+0xf18], R18 ;  /* 0x000f181201007387 */ /* 0x000fe80000100a00 */
[----:B------:R-:W-:Y:S04]  /*181e0*/  STL.64 [R1+0xf10], R16 ;  /* 0x000f101001007387 */ /* 0x000fe80000100a00 */
[----:B------:R-:W4:Y:S04]  /*181f0*/  LDL.LU R38, [R1+0x2d0] ;  /* 0x0002d00001267983 */ /* 0x000f280000300800 */
[----:B------:R-:W4:Y:S04]  /*18200*/  LDL.LU R39, [R1+0x2d4] ;  /* 0x0002d40001277983 */ /* 0x000f280000300800 */
[----:B0-----:R-:W4:Y:S04]  /*18210*/  LDL.LU R20, [R1+0x80] ;  /* 0x0000800001147983 */ /* 0x001f280000300800 */
[----:B------:R-:W4:Y:S04]  /*18220*/  LDL.LU R21, [R1+0x84] ;  /* 0x0000840001157983 */ /* 0x000f280000300800 */
[----:B------:R-:W4:Y:S04]  /*18230*/  LDL.LU R22, [R1+0x88] ;  /* 0x0000880001167983 */ /* 0x000f280000300800 */
[----:B------:R-:W4:Y:S04]  /*18240*/  LDL.LU R23, [R1+0x8c] ;  /* 0x00008c0001177983 */ /* 0x000f280000300800 */
[----:B------:R-:W-:Y:S04]  /*18250*/  STL.64 [R1+0xf28], R14 ;  /* 0x000f280e01007387 */ /* 0x000fe80000100a00 */
[----:B------:R0:W-:Y:S04]  /*18260*/  STL.64 [R1+0xf20], R12 ;  /* 0x000f200c01007387 */ /* 0x0001e80000100a00 */
[----:B------:R-:W4:Y:S04]  /*18270*/  LDL.LU R56, [R1+0xc0] ;  /* 0x0000c00001387983 */ /* 0x000f280000300800 */
[----:B------:R-:W4:Y:S04]  /*18280*/  LDL.LU R57, [R1+0xc4] ;  /* 0x0000c40001397983 */ /* 0x000f280000300800 */
[----:B------:R-:W4:Y:S04]  /*18290*/  LDL.LU R58, [R1+0xc8] ;  /* 0x0000c800013a7983 */ /* 0x000f280000300800 */
[----:B------:R-:W4:Y:S04]  /*182a0*/  LDL.LU R59, [R1+0xcc] ;  /* 0x0000cc00013b7983 */ /* 0x000f280000300800 */
[----:B------:R-:W4:Y:S04]  /*182b0*/  LDL.LU R52, [R1+0xe0] ;  /* 0x0000e00001347983 */ /* 0x000f280000300800 */
[----:B------:R-:W4:Y:S04]  /*182c0*/  LDL.LU R53, [R1+0xe4] ;  /* 0x0000e40001357983 */ /* 0x000f280000300800 */
[----:B------:R-:W4:Y:S04]  /*182d0*/  LDL.LU R47, [R1+0xfb4] ;  /* 0x000fb400012f7983 */ /* 0x000f280000300800 */
[----:B------:R-:W4:Y:S01]  /*182e0*/  LDL.LU R46, [R1+0xfb0] ;  /* 0x000fb000012e7983 */ /* 0x000f220000300800 */
[----:B------:R-:W-:-:S02]  /*182f0*/  F2FP.F16.E4M3.UNPACK_B R10, R10.H1 ;  /* 0x0000000aff0a723e */ /* 0x000fc400030006ff */
[----:B------:R-:W-:Y:S01]  /*18300*/  F2FP.F16.E4M3.UNPACK_B R11, R11.H1 ;  /* 0x0000000bff0b723e */ /* 0x000fe200030006ff */
[----:B------:R-:W-:Y:S02]  /*18310*/  IMAD R32, R32, 0x100, R36 ;  /* 0x0000010020207824 */ /* 0x000fe400078e0224 */
[----:B---3--:R-:W-:Y:S02]  /*18320*/  IMAD R35, R35, 0x100, R37 ;  /* 0x0000010023237824 */ /* 0x008fe400078e0225 */
[----:B------:R-:W-:Y:S01]  /*18330*/  IMAD.MOV.U32 R37, RZ, RZ, R61 ;  /* 0x000000ffff257224 */ /* 0x000fe200078e003d */
[----:B--2---:R-:W-:Y:S02]  /*18340*/  F2FP.F16.E4M3.UNPACK_B R44, R44.H1 ;  /* 0x0000002cff2c723e */ /* 0x004fe400030006ff */
[----:B----4-:R-:W-:Y:S01]  /*18350*/  F2FP.F16.E4M3.UNPACK_B R45, R45.H1 ;  /* 0x0000002dff2d723e */ /* 0x010fe200030006ff */
[C---:B------:R-:W-:Y:S06]  /*18360*/  HMMA.16816.F32 R24, R28.reuse, R10, R24 ;  /* 0x0000000a1c18723c */ /* 0x040fec0000001818 */
[----:B0-----:R-:W-:Y:S01]  /*18370*/  HMMA.16816.F32 R12, R28, R44, R20 ;  /* 0x0000002c1c0c723c */ /* 0x001fe20000001814 */
[----:B------:R-:W-:-:S02]  /*18380*/  F2FP.F16.E4M3.UNPACK_B R48, R38.H1 ;  /* 0x00000026ff30723e */ /* 0x000fc400030006ff */
[----:B------:R-:W-:Y:S01]  /*18390*/  F2FP.F16.E4M3.UNPACK_B R49, R39.H1 ;  /* 0x00000027ff31723e */ /* 0x000fe200030006ff */
[----:B------:R-:W-:Y:S02]  /*183a0*/  IMAD.MOV.U32 R38, RZ, RZ, R60 ;  /* 0x000000ffff267224 */ /* 0x000fe400078e003c */
[----:B------:R-:W-:Y:S01]  /*183b0*/  IMAD.MOV.U32 R39, RZ, RZ, R0 ;  /* 0x000000ffff277224 */ /* 0x000fe200078e0000 */
[----:B------:R-:W-:Y:S02]  /*183c0*/  F2FP.F16.E4M3.UNPACK_B R47, R47.H1 ;  /* 0x0000002fff2f723e */ /* 0x000fe400030006ff */
[----:B------:R-:W-:-:S08]  /*183d0*/  F2FP.F16.E4M3.UNPACK_B R46, R46.H1 ;  /* 0x0000002eff2e723e */ /* 0x000fd000030006ff */
[----:B------:R-:W-:Y:S04]  /*183e0*/  STL [R1+0xeac], R24 ;  /* 0x000eac1801007387 */ /* 0x000fe80000100800 */
[----:B------:R-:W-:Y:S04]  /*183f0*/  STL [R1+0xea8], R25 ;  /* 0x000ea81901007387 */ /* 0x000fe80000100800 */
[----:B------:R-:W-:Y:S04]  /*18400*/  STL [R1+0xea4], R26 ;  /* 0x000ea41a01007387 */ /* 0x000fe80000100800 */
[----:B------:R-:W-:Y:S04]  /*18410*/  STL [R1+0xea0], R27 ;  /* 0x000ea01b01007387 */ /* 0x000fe80000100800 */
[----:B------:R-:W2:Y:S04]  /*18420*/  LDL.LU R36, [R1+0xf0] ;  /* 0x0000f00001247983 */ /* 0x000ea80000300800 */
[----:B------:R0:W-:Y:S01]  /*18430*/  STL [R1+0xa0], R12 ;  /* 0x0000a00c01007387 */ /* 0x0001e20000100800 */
[----:B------:R-:W-:-:S02]  /*18440*/  IMAD.MOV.U32 R61, RZ, RZ, R13 ;  /* 0x000000ffff3d7224 */ /* 0x000fc400078e000d */
[----:B------:R-:W-:Y:S02]  /*18450*/  IMAD.MOV.U32 R60, RZ, RZ, R14 ;  /* 0x000000ffff3c7224 */ /* 0x000fe400078e000e */
[----:B------:R-:W-:Y:S01]  /*18460*/  IMAD.MOV.U32 R0, RZ, RZ, R15 ;  /* 0x000000ffff007224 */ /* 0x000fe200078e000f */
[----:B------:R-:W3:Y:S04]  /*18470*/  LDL.LU R20, [R1+0x100] ;  /* 0x0001000001147983 */ /* 0x000ee80000300800 */
[----:B------:R-:W3:Y:S04]  /*18480*/  LDL.LU R21, [R1+0x104] ;  /* 0x0001040001157983 */ /* 0x000ee80000300800 */
[----:B------:R-:W3:Y:S04]  /*18490*/  LDL.LU R22, [R1+0x108] ;  /* 0x0001080001167983 */ /* 0x000ee80000300800 */
[----:B------:R-:W3:Y:S01]  /*184a0*/  LDL.LU R23, [R1+0x10c] ;  /* 0x00010c0001177983 */ /* 0x000ee20000300800 */
[----:B0-----:R-:W-:Y:S03]  /*184b0*/  HMMA.16816.F32 R12, R28, R46, R52 ;  /* 0x0000002e1c0c723c */ /* 0x001fe60000001834 */
[----:B------:R-:W-:Y:S04]  /*184c0*/  STL [R1+0xeb8], R0 ;  /* 0x000eb80001007387 */ /* 0x000fe80000100800 */
[----:B------:R-:W-:Y:S04]  /*184d0*/  STL [R1+0xeb4], R60 ;  /* 0x000eb43c01007387 */ /* 0x000fe80000100800 */
[----:B------:R-:W-:-:S12]  /*184e0*/  STL [R1+0xeb0], R61 ;  /* 0x000eb03d01007387 */ /* 0x000fd80000100800 */
[----:B------:R-:W-:Y:S04]  /*184f0*/  STL.64 [R1+0x90], R12 ;  /* 0x0000900c01007387 */ /* 0x000fe80000100a00 */
[----:B------:R0:W-:Y:S01]  /*18500*/  STL [R1+0x98], R14 ;  /* 0x0000980e01007387 */ /* 0x0001e20000100800 */
[----:B------:R-:W-:Y:S02]  /*18510*/  IMAD.MOV.U32 R24, RZ, RZ, R15 ;  /* 0x000000ffff187224 */ /* 0x000fe400078e000f */
[----:B0-----:R-:W-:Y:S03]  /*18520*/  HMMA.16816.F32 R12, R28, R48, R56 ;  /* 0x000000301c0c723c */ /* 0x001fe60000001838 */
[----:B------:R-:W-:-:S15]  /*18530*/  STL [R1+0xebc], R24 ;  /* 0x000ebc1801007387 */ /* 0x000fde0000100800 */
[----:B------:R-:W-:-:S05]  /*18540*/  NOP ;  /* 0x0000000000007918 */ /* 0x000fca0000000000 */
[----:B------:R2:W-:Y:S04]  /*18550*/  STL [R1+0x60], R12 ;  /* 0x0000600c01007387 */ /* 0x0005e80000100800 */
        /* <DEDUP_REMOVED lines=8> */
[----:B------:R-:W-:-:S02]  /*185e0*/  F2FP.F16.E4M3.UNPACK_B R32, R32 ;  /* 0x00000020ff20723e */ /* 0x000fc400020006ff */
[----:B------:R-:W-:Y:S02]  /*185f0*/  F2FP.F16.E4M3.UNPACK_B R33, R33 ;  /* 0x00000021ff21723e */ /* 0x000fe400020006ff */
[----:B------:R-:W-:Y:S02]  /*18600*/  F2FP.F16.E4M3.UNPACK_B R34, R34 ;  /* 0x00000022ff22723e */ /* 0x000fe400020006ff */
[----:B------:R-:W-:Y:S01]  /*18610*/  F2FP.F16.E4M3.UNPACK_B R35, R35 ;  /* 0x00000023ff23723e */ /* 0x000fe200020006ff */
[----:B------:R-:W-:Y:S02]  /*18620*/  IMAD.MOV.U32 R0, RZ, RZ, R13 ;  /* 0x000000ffff007224 */ /* 0x000fe400078e000d */
[----:B------:R-:W-:Y:S02]  /*18630*/  IMAD.MOV.U32 R60, RZ, RZ, R14 ;  /* 0x000000ffff3c7224 */ /* 0x000fe400078e000e */
[----:B------:R-:W-:-:S05]  /*18640*/  IMAD.MOV.U32 R61, RZ, RZ, R15 ;  /* 0x000000ffff3d7224 */ /* 0x000fca00078e000f */
[----:B------:R-:W-:Y:S04]  /*18650*/  STL [R1+0xec8], R61 ;  /* 0x000ec83d01007387 */ /* 0x000fe80000100800 */
[----:B------:R-:W-:Y:S04]  /*18660*/  STL [R1+0xec4], R60 ;  /* 0x000ec43c01007387 */ /* 0x000fe80000100800 */
[----:B------:R-:W-:Y:S01]  /*18670*/  STL [R1+0xec0], R0 ;  /* 0x000ec00001007387 */ /* 0x000fe20000100800 */
[C---:B--2---:R-:W-:Y:S06]  /*18680*/  HMMA.16816.F32 R12, R32.reuse, R4, R36 ;  /* 0x00000004200c723c */ /* 0x044fec0000001824 */
[----:B---3--:R-:W-:-:S15]  /*18690*/  HMMA.16816.F32 R16, R32, R2, R20 ;  /* 0x000000022010723c */ /* 0x008fde0000001814 */
[----:B------:R-:W-:-:S02]  /*186a0*/  NOP ;  /* 0x0000000000007918 */ /* 0x000fc40000000000 */
[----:B------:R0:W-:Y:S04]  /*186b0*/  STL.64 [R1+0x50], R12 ;  /* 0x0000500c01007387 */ /* 0x0001e80000100a00 */
[----:B------:R1:W-:Y:S04]  /*186c0*/  STL [R1+0x58], R14 ;  /* 0x0000580e01007387 */ /* 0x0003e80000100800 */
[----:B------:R-:W2:Y:S04]  /*186d0*/  LDL.LU R36, [R1+0x3ac] ;  /* 0x0003ac0001247983 */ /* 0x000ea80000300800 */
[----:B------:R-:W2:Y:S04]  /*186e0*/  LDL.LU R37, [R1+0x3a8] ;  /* 0x0003a80001257983 */ /* 0x000ea80000300800 */
[----:B------:R-:W3:Y:S04]  /*186f0*/  LDL.LU R38, [R1+0x3b4] ;  /* 0x0003b40001267983 */ /* 0x000ee80000300800 */
[----:B------:R-:W3:Y:S01]  /*18700*/  LDL.LU R39, [R1+0x3b0] ;  /* 0x0003b00001277983 */ /* 0x000ee20000300800 */
[----:B------:R-:W-:-:S03]  /*18710*/  IMAD.MOV.U32 R24, RZ, RZ, R15 ;  /* 0x000000ffff187224 */ /* 0x000fc600078e000f */
[----:B0-----:R-:W2:Y:S04]  /*18720*/  LDL.LU R12, [R1+0x150] ;  /* 0x00015000010c7983 */ /* 0x001ea80000300800 */
[----:B------:R-:W2:Y:S04]  /*18730*/  LDL.LU R13, [R1+0x154] ;  /* 0x00015400010d7983 */ /* 0x000ea80000300800 */
[----:B-1----:R-:W2:Y:S04]  /*18740*/  LDL.LU R14, [R1+0x158] ;  /* 0x00015800010e7983 */ /* 0x002ea80000300800 */
[----:B------:R-:W2:Y:S04]  /*18750*/  LDL.LU R15, [R1+0x15c] ;  /* 0x00015c00010f7983 */ /* 0x000ea80000300800 */
[----:B------:R0:W-:Y:S01]  /*18760*/  STL [R1+0xecc], R24 ;  /* 0x000ecc1801007387 */ /* 0x0001e20000100800 */
[----:B------:R-:W-:-:S03]  /*18770*/  IMAD.MOV.U32 R60, RZ, RZ, R18 ;  /* 0x000000ffff3c7224 */ /* 0x000fc600078e0012 */
[----:B------:R-:W-:Y:S01]  /*18780*/  STL [R1+0x40], R16 ;  /* 0x0000401001007387 */ /* 0x000fe20000100800 */
[----:B------:R-:W-:-:S03]  /*18790*/  IMAD.MOV.U32 R0, RZ, RZ, R19 ;  /* 0x000000ffff007224 */ /* 0x000fc600078e0013 */
[----:B------:R-:W3:Y:S04]  /*187a0*/  LDL.LU R18, [R1+0x3bc] ;  /* 0x0003bc0001127983 */ /* 0x000ee80000300800 */
[----:B------:R-:W3:Y:S04]  /*187b0*/  LDL.LU R19, [R1+0x3b8] ;  /* 0x0003b80001137983 */ /* 0x000ee80000300800 */
[----:B------:R-:W3:Y:S04]  /*187c0*/  LDL.LU R50, [R1+0x3c4] ;  /* 0x0003c40001327983 */ /* 0x000ee80000300800 */
[----:B------:R-:W3:Y:S04]  /*187d0*/  LDL.LU R51, [R1+0x3c0] ;  /* 0x0003c00001337983 */ /* 0x000ee80000300800 */
[----:B------:R-:W3:Y:S04]  /*187e0*/  LDL.LU R20, [R1+0x170] ;  /* 0x0001700001147983 */ /* 0x000ee80000300800 */
[----:B------:R-:W3:Y:S04]  /*187f0*/  LDL.LU R21, [R1+0x174] ;  /* 0x0001740001157983 */ /* 0x000ee80000300800 */
[----:B------:R-:W3:Y:S04]  /*18800*/  LDL.LU R22, [R1+0x178] ;  /* 0x0001780001167983 */ /* 0x000ee80000300800 */
[----:B------:R-:W3:Y:S01]  /*18810*/  LDL.LU R23, [R1+0x17c] ;  /* 0x00017c0001177983 */ /* 0x000ee20000300800 */
[----:B------:R-:W-:-:S05]  /*18820*/  IMAD.MOV.U32 R61, RZ, RZ, R17 ;  /* 0x000000ffff3d7224 */ /* 0x000fca00078e0011 */
[----:B------:R-:W-:Y:S04]  /*18830*/  STL [R1+0xed8], R61 ;  /* 0x000ed83d01007387 */ /* 0x000fe80000100800 */
[----:B------:R-:W-:Y:S01]  /*18840*/  STL [R1+0xed4], R60 ;  /* 0x000ed43c01007387 */ /* 0x000fe20000100800 */
[C---:B----4-:R-:W-:Y:S06]  /*18850*/  HMMA.16816.F32 R28, R32.reuse, R6, R52 ;  /* 0x00000006201c723c */ /* 0x050fec0000001834 */
[----:B0-----:R-:W-:Y:S01]  /*18860*/  HMMA.16816.F32 R24, R32, R8, R56 ;  /* 0x000000082018723c */ /* 0x001fe20000001838 */
[----:B------:R-:W-:Y:S04]  /*18870*/  STL [R1+0xed0], R0 ;  /* 0x000ed00001007387 */ /* 0x000fe80000100800 */
[----:B------:R-:W4:-:S12]  /*18880*/  LDL.LU R52, [R1+0x190] ;  /* 0x0001900001347983 */ /* 0x000f180000300800 */
[----:B------:R0:W-:Y:S04]  /*18890*/  STL.64 [R1+0x30], R28 ;  /* 0x0000301c01007387 */ /* 0x0001e80000100a00 */
[----:B------:R-:W-:Y:S04]  /*188a0*/  STL.64 [R1+0x38], R30 ;  /* 0x0000381e01007387 */ /* 0x000fe80000100a00 */
[----:B------:R1:W-:Y:S04]  /*188b0*/  STL.64 [R1+0x20], R24 ;  /* 0x0000201801007387 */ /* 0x0003e80000100a00 */
[----:B------:R1:W-:Y:S04]  /*188c0*/  STL.64 [R1+0x28], R26 ;  /* 0x0000281a01007387 */ /* 0x0003e80000100a00 */
[----:B------:R-:W4:Y:S04]  /*188d0*/  LDL.LU R53, [R1+0x194] ;  /* 0x0001940001357983 */ /* 0x000f280000300800 */
[----:B------:R-:W4:Y:S04]  /*188e0*/  LDL.LU R54, [R1+0x198] ;  /* 0x0001980001367983 */ /* 0x000f280000300800 */
[----:B------:R-:W4:Y:S04]  /*188f0*/  LDL.LU R55, [R1+0x19c] ;  /* 0x00019c0001377983 */ /* 0x000f280000300800 */
[----:B------:R-:W4:Y:S04]  /*18900*/  LDL.LU R56, [R1+0x180] ;  /* 0x0001800001387983 */ /* 0x000f280000300800 */
[----:B------:R-:W4:Y:S04]  /*18910*/  LDL.LU R57, [R1+0x184] ;  /* 0x0001840001397983 */ /* 0x000f280000300800 */
[----:B------:R-:W4:Y:S04]  /*18920*/  LDL.LU R58, [R1+0x188] ;  /* 0x00018800013a7983 */ /* 0x000f280000300800 */
[----:B------:R-:W4:Y:S01]  /*18930*/  LDL.LU R59, [R1+0x18c] ;  /* 0x00018c00013b7983 */ /* 0x000f220000300800 */
[----:B--2---:R-:W-:Y:S01]  /*18940*/  HMMA.16816.F32 R12, R32, R10, R12 ;  /* 0x0000000a200c723c */ /* 0x004fe2000000180c */
[----:B0-----:R-:W-:-:S02]  /*18950*/  IMAD R28, R37, 0x100, R36 ;  /* 0x00000100251c7824 */ /* 0x001fc400078e0224 */
[----:B---3--:R-:W-:Y:S01]  /*18960*/  IMAD R29, R39, 0x100, R38 ;  /* 0x00000100271d7824 */ /* 0x008fe200078e0226 */
[----:B------:R-:W2:Y:S04]  /*18970*/  LDL.LU R36, [R1+0x1a0] ;  /* 0x0001a00001247983 */ /* 0x000ea80000300800 */
[----:B------:R-:W2:Y:S04]  /*18980*/  LDL.LU R37, [R1+0x1a4] ;  /* 0x0001a40001257983 */ /* 0x000ea80000300800 */
[----:B------:R-:W2:Y:S04]  /*18990*/  LDL.LU R38, [R1+0x1a8] ;  /* 0x0001a80001267983 */ /* 0x000ea80000300800 */
[----:B------:R-:W2:Y:S08]  /*189a0*/  LDL.LU R39, [R1+0x1ac] ;  /* 0x0001ac0001277983 */ /* 0x000eb00000300800 */
[----:B------:R-:W-:-:S02]  /*189b0*/  IMAD.MOV.U32 R61, RZ, RZ, R12 ;  /* 0x000000ffff3d7224 */ /* 0x000fc400078e000c */
[----:B------:R-:W-:Y:S02]  /*189c0*/  IMAD.MOV.U32 R60, RZ, RZ, R13 ;  /* 0x000000ffff3c7224 */ /* 0x000fe400078e000d */
[----:B------:R-:W-:Y:S02]  /*189d0*/  IMAD.MOV.U32 R0, RZ, RZ, R14 ;  /* 0x000000ffff007224 */ /* 0x000fe400078e000e */
[----:B-1----:R-:W-:Y:S02]  /*189e0*/  IMAD.MOV.U32 R24, RZ, RZ, R15 ;  /* 0x000000ffff187224 */ /* 0x002fe400078e000f */
[----:B------:R-:W-:Y:S01]  /*189f0*/  HMMA.16816.F32 R12, R32, R44, R20 ;  /* 0x0000002c200c723c */ /* 0x000fe20000001814 */
[----:B------:R-:W-:Y:S04]  /*18a00*/  STL [R1+0xf74], R10 ;  /* 0x000f740a01007387 */ /* 0x000fe80000100800 */
[----:B------:R-:W-:Y:S04]  /*18a10*/  STL [R1+0xf70], R11 ;  /* 0x000f700b01007387 */ /* 0x000fe80000100800 */
[----:B------:R-:W-:Y:S04]  /*18a20*/  STL [R1+0xf5c], R60 ;  /* 0x000f5c3c01007387 */ /* 0x000fe80000100800 */
[----:B------:R-:W-:Y:S10]  /*18a30*/  STL [R1+0xf58], R61 ;  /* 0x000f583d01007387 */ /* 0x000ff40000100800 */
[----:B------:R4:W-:Y:S01]  /*18a40*/  STL [R1+0x8c], R15 ;  /* 0x00008c0f01007387 */ /* 0x0009e20000100800 */
[----:B------:R-:W-:-:S02]  /*18a50*/  IMAD.MOV.U32 R25, RZ, RZ, R12 ;  /* 0x000000ffff197224 */ /* 0x000fc400078e000c */
[----:B------:R-:W-:Y:S02]  /*18a60*/  IMAD.MOV.U32 R26, RZ, RZ, R13 ;  /* 0x000000ffff1a7224 */ /* 0x000fe400078e000d */
[----:B------:R-:W-:Y:S02]  /*18a70*/  IMAD.MOV.U32 R27, RZ, RZ, R14 ;  /* 0x000000ffff1b7224 */ /* 0x000fe400078e000e */
[C---:B----4-:R-:W-:Y:S06]  /*18a80*/  HMMA.16816.F32 R12, R32.reuse, R46, R52 ;  /* 0x0000002e200c723c */ /* 0x050fec0000001834 */
[----:B------:R-:W-:Y:S01]  /*18a90*/  HMMA.16816.F32 R32, R32, R48, R56 ;  /* 0x000000302020723c */ /* 0x000fe20000001838 */
[----:B------:R-:W-:Y:S04]  /*18aa0*/  STL.64 [R1+0xf38], R26 ;  /* 0x000f381a01007387 */ /* 0x000fe80000100a00 */
[----:B------:R-:W-:Y:S04]  /*18ab0*/  STL.64 [R1+0xf30], R24 ;  /* 0x000f301801007387 */ /* 0x000fe80000100a00 */
[----:B------:R-:W-:Y:S04]  /*18ac0*/  STL.64 [R1+0xf68], R46 ;  /* 0x000f682e01007387 */ /* 0x000fe80000100a00 */
[----:B------:R-:W-:Y:S04]  /*18ad0*/  STL.64 [R1+0xf60], R44 ;  /* 0x000f602c01007387 */ /* 0x000fe80000100a00 */
[----:B------:R-:W-:Y:S04]  /*18ae0*/  STL.64 [R1+0x70], R12 ;  /* 0x0000700c01007387 */ /* 0x000fe80000100a00 */
[----:B------:R-:W-:Y:S04]  /*18af0*/  STL.64 [R1+0x78], R14 ;  /* 0x0000780e01007387 */ /* 0x000fe80000100a00 */
[----:B------:R-:W-:Y:S04]  /*18b00*/  STL.64 [R1+0xf40], R48 ;  /* 0x000f403001007387 */ /* 0x000fe80000100a00 */
[----:B------:R0:W-:Y:S04]  /*18b10*/  STL.64 [R1+0xe58], R34 ;  /* 0x000e582201007387 */ /* 0x0001e80000100a00 */
[----:B------:R1:W-:Y:S01]  /*18b20*/  STL.64 [R1+0xe50], R32 ;  /* 0x000e502001007387 */ /* 0x0003e20000100a00 */
[----:B0-----:R-:W-:-:S02]  /*18b30*/  IMAD.MOV.U32 R34, RZ, RZ, R43 ;  /* 0x000000ffff227224 */ /* 0x001fc400078e002b */
[----:B------:R-:W-:Y:S02]  /*18b40*/  IMAD.MOV.U32 R35, RZ, RZ, R42 ;  /* 0x000000ffff237224 */ /* 0x000fe400078e002a */
[----:B-1----:R-:W-:Y:S02]  /*18b50*/  IMAD.MOV.U32 R32, RZ, RZ, R40 ;  /* 0x000000ffff207224 */ /* 0x002fe400078e0028 */
[----:B------:R-:W-:Y:S01]  /*18b60*/  IMAD.MOV.U32 R33, RZ, RZ, R41 ;  /* 0x000000ffff217224 */ /* 0x000fe200078e0029 */
[----:B------:R-:W3:Y:S04]  /*18b70*/  LDL.LU R40, [R1+0xfac] ;  /* 0x000fac0001287983 */ /* 0x000ee80000300800 */
[----:B------:R-:W4:Y:S04]  /*18b80*/  LDL.LU R41, [R1+0xfa8] ;  /* 0x000fa80001297983 */ /* 0x000f280000300800 */
[----:B------:R-:W-:Y:S04]  /*18b90*/  STL.64 [R1+0xf50], R34 ;  /* 0x000f502201007387 */ /* 0x000fe80000100a00 */
[----:B------:R-:W-:Y:S04]  /*18ba0*/  STL.64 [R1+0xf48], R32 ;  /* 0x000f482001007387 */ /* 0x000fe80000100a00 */
[----:B------:R-:W-:Y:S04]  /*18bb0*/  STL.64 [R1+0xfa0], R6 ;  /* 0x000fa00601007387 */ /* 0x000fe80000100a00 */
[----:B------:R-:W-:Y:S04]  /*18bc0*/  STL.64 [R1+0xf98], R4 ;  /* 0x000f980401007387 */ /* 0x000fe80000100a00 */
[----:B------:R-:W2:Y:S04]  /*18bd0*/  LDL.LU R56, [R1+0xd0] ;  /* 0x0000d00001387983 */ /* 0x000ea80000300800 */
[----:B------:R-:W2:Y:S01]  /*18be0*/  LDL.LU R57, [R1+0xd4] ;  /* 0x0000d40001397983 */ /* 0x000ea20000300800 */
[----:B---3--:R-:W-:-:S02]  /*18bf0*/  IMAD.MOV.U32 R59, RZ, RZ, R40 ;  /* 0x000000ffff3b7224 */ /* 0x008fc400078e0028 */
[----:B----4-:R-:W-:-:S05]  /*18c00*/  IMAD.MOV.U32 R58, RZ, RZ, R41 ;  /* 0x000000ffff3a7224 */ /* 0x010fca00078e0029 */
[----:B------:R-:W-:Y:S04]  /*18c10*/  STL.64 [R1+0xf80], R58 ;  /* 0x000f803a01007387 */ /* 0x000fe80000100a00 */
[----:B--2---:R0:W-:Y:S04]  /*18c20*/  STL.64 [R1+0xf78], R56 ;  /* 0x000f783801007387 */ /* 0x0041e80000100a00 */
[----:B------:R-:W2:Y:S04]  /*18c30*/  LDL.LU R20, [R1+0x140] ;  /* 0x0001400001147983 */ /* 0x000ea80000300800 */
[----:B------:R-:W2:Y:S04]  /*18c40*/  LDL.LU R21, [R1+0x144] ;  /* 0x0001440001157983 */ /* 0x000ea80000300800 */
[----:B------:R-:W3:Y:S04]  /*18c50*/  LDL.LU R22, [R1+0x148] ;  /* 0x0001480001167983 */ /* 0x000ee80000300800 */
[----:B------:R-:W3:Y:S01]  /*18c60*/  LDL.LU R23, [R1+0x14c] ;  /* 0x00014c0001177983 */ /* 0x000ee20000300800 */
[----:B------:R-:W-:-:S02]  /*18c70*/  IMAD R30, R19, 0x100, R18 ;  /* 0x00000100131e7824 */ /* 0x000fc400078e0212 */
[----:B------:R-:W-:Y:S01]  /*18c80*/  IMAD R31, R51, 0x100, R50 ;  /* 0x00000100331f7824 */ /* 0x000fe200078e0232 */
[----:B------:R-:W-:Y:S02]  /*18c90*/  F2FP.F16.E4M3.UNPACK_B R28, R28 ;  /* 0x0000001cff1c723e */ /* 0x000fe400020006ff */
[----:B------:R-:W-:Y:S02]  /*18ca0*/  F2FP.F16.E4M3.UNPACK_B R29, R29 ;  /* 0x0000001dff1d723e */ /* 0x000fe400020006ff */
[----:B------:R-:W-:Y:S02]  /*18cb0*/  F2FP.F16.E4M3.UNPACK_B R30, R30 ;  /* 0x0000001eff1e723e */ /* 0x000fe400020006ff */
[----:B------:R-:W-:-:S07]  /*18cc0*/  F2FP.F16.E4M3.UNPACK_B R31, R31 ;  /* 0x0000001fff1f723e */ /* 0x000fce00020006ff */
[C---:B------:R-:W-:Y:S01]  /*18cd0*/  HMMA.16816.F32 R36, R28.reuse, R4, R36 ;  /* 0x000000041c24723c */ /* 0x040fe20000001824 */
[----:B---3--:R-:W-:Y:S04]  /*18ce0*/  STL.64 [R1+0xf90], R22 ;  /* 0x000f901601007387 */ /* 0x008fe80000100a00 */
[----:B--2---:R1:W-:Y:S04]  /*18cf0*/  STL.64 [R1+0xf88], R20 ;  /* 0x000f881401007387 */ /* 0x0043e80000100a00 */
[----:B------:R-:W2:Y:S04]  /*18d00*/  LDL.LU R24, [R1+0x1f0] ;  /* 0x0001f00001187983 */ /* 0x000ea80000300800 */
[----:B------:R-:W2:Y:S04]  /*18d10*/  LDL.LU R25, [R1+0x1f4] ;  /* 0x0001f40001197983 */ /* 0x000ea80000300800 */
[----:B------:R-:W2:Y:S04]  /*18d20*/  LDL.LU R26, [R1+0x1f8] ;  /* 0x0001f800011a7983 */ /* 0x000ea80000300800 */
[----:B------:R-:W2:Y:S04]  /*18d30*/  LDL.LU R27, [R1+0x1fc] ;  /* 0x0001fc00011b7983 */ /* 0x000ea80000300800 */
[----:B------:R-:W3:Y:S04]  /*18d40*/  LDL.LU R44, [R1+0x200] ;  /* 0x00020000012c7983 */ /* 0x000ee80000300800 */
[----:B------:R-:W3:Y:S04]  /*18d50*/  LDL.LU R45, [R1+0x204] ;  /* 0x00020400012d7983 */ /* 0x000ee80000300800 */
[----:B------:R-:W3:Y:S04]  /*18d60*/  LDL.LU R46, [R1+0x208] ;  /* 0x00020800012e7983 */ /* 0x000ee80000300800 */
[----:B------:R-:W3:Y:S04]  /*18d70*/  LDL.LU R47, [R1+0x20c] ;  /* 0x00020c00012f7983 */ /* 0x000ee80000300800 */
[----:B0-----:R-:W4:Y:S04]  /*18d80*/  LDL.LU R56, [R1+0x1d0] ;  /* 0x0001d00001387983 */ /* 0x001f280000300800 */
[----:B------:R-:W4:Y:S04]  /*18d90*/  LDL.LU R57, [R1+0x1d4] ;  /* 0x0001d40001397983 */ /* 0x000f280000300800 */
[----:B------:R-:W4:Y:S04]  /*18da0*/  LDL.LU R58, [R1+0x1d8] ;  /* 0x0001d800013a7983 */ /* 0x000f280000300800 */
[----:B------:R-:W4:Y:S04]  /*18db0*/  LDL.LU R59, [R1+0x1dc] ;  /* 0x0001dc00013b7983 */ /* 0x000f280000300800 */
[----:B-1----:R-:W2:Y:S04]  /*18dc0*/  LDL.LU R20, [R1+0x1e0] ;  /* 0x0001e00001147983 */ /* 0x002ea80000300800 */
[----:B------:R-:W2:Y:S04]  /*18dd0*/  LDL.LU R21, [R1+0x1e4] ;  /* 0x0001e40001157983 */ /* 0x000ea80000300800 */
[----:B------:R-:W2:Y:S04]  /*18de0*/  LDL.LU R22, [R1+0x1e8] ;  /* 0x0001e80001167983 */ /* 0x000ea80000300800 */
[----:B------:R-:W2:Y:S04]  /*18df0*/  LDL.LU R23, [R1+0x1ec] ;  /* 0x0001ec0001177983 */ /* 0x000ea80000300800 */
[----:B------:R-:W3:Y:S04]  /*18e00*/  LDL.LU R4, [R1+0x1b0] ;  /* 0x0001b00001047983 */ /* 0x000ee80000300800 */
[----:B------:R-:W3:Y:S04]  /*18e10*/  LDL.LU R5, [R1+0x1b4] ;  /* 0x0001b40001057983 */ /* 0x000ee80000300800 */
[----:B------:R-:W3:Y:S04]  /*18e20*/  LDL.LU R6, [R1+0x1b8] ;  /* 0x0001b80001067983 */ /* 0x000ee80000300800 */
[----:B------:R-:W3:Y:S04]  /*18e30*/  LDL.LU R7, [R1+0x1bc] ;  /* 0x0001bc0001077983 */ /* 0x000ee80000300800 */
[----:B------:R-:W2:Y:S04]  /*18e40*/  LDL.LU R10, [R1+0x3cc] ;  /* 0x0003cc00010a7983 */ /* 0x000ea80000300800 */
        /* <DEDUP_REMOVED lines=27> */
[----:B------:R0:W-:Y:S04]  /*19000*/  STL.64 [R1+0xe68], R38 ;  /* 0x000e682601007387 */ /* 0x0001e80000100a00 */
[----:B0-----:R-:W2:Y:S04]  /*19010*/  LDL.LU R38, [R1+0x404] ;  /* 0x0004040001267983 */ /* 0x001ea80000300800 */
[----:B------:R-:W2:Y:S04]  /*19020*/  LDL.LU R39, [R1+0x400] ;  /* 0x0004000001277983 */ /* 0x000ea80000300800 */
[----:B------:R0:W-:Y:S04]  /*19030*/  STL.64 [R1+0xe60], R36 ;  /* 0x000e602401007387 */ /* 0x0001e80000100a00 */
[----:B0-----:R-:W2:Y:S04]  /*19040*/  LDL.LU R36, [R1+0x3fc] ;  /* 0x0003fc0001247983 */ /* 0x001ea80000300800 */
[----:B------:R-:W2:Y:S01]  /*19050*/  LDL.LU R37, [R1+0x3f8] ;  /* 0x0003f80001257983 */ /* 0x000ea20000300800 */
[----:B---3--:R-:W-:-:S15]  /*19060*/  HMMA.16816.F32 R4, R28, R2, R4 ;  /* 0x000000021c04723c */ /* 0x008fde0000001804 */
[----:B------:R-:W-:-:S08]  /*19070*/  NOP ;  /* 0x0000000000007918 */ /* 0x000fd00000000000 */
[----:B------:R-:W-:Y:S04]  /*19080*/  STL.64 [R1+0xc0], R4 ;  /* 0x0000c00401007387 */ /* 0x000fe80000100a00 */
[----:B------:R0:W-:Y:S04]  /*19090*/  STL.64 [R1+0xc8], R6 ;  /* 0x0000c80601007387 */ /* 0x0001e80000100a00 */
[----:B0-----:R-:W3:Y:S01]  /*190a0*/  LDL.LU.64 R6, [R1+0xfa0] ;  /* 0x000fa00001067983 */ /* 0x001ee20000300a00 */
[----:B----4-:R-:W-:Y:S03]  /*190b0*/  HMMA.16816.F32 R56, R28, R8, R56 ;  /* 0x000000081c38723c */ /* 0x010fe60000001838 */
[----:B------:R-:W4:Y:S01]  /*190c0*/  LDL.LU.64 R4, [R1+0xf98] ;  /* 0x000f980001047983 */ /* 0x000f220000300a00 */
[----:B--2---:R-:W-:-:S02]  /*190d0*/  IMAD R40, R40, 0x100, R10 ;  /* 0x0000010028287824 */ /* 0x004fc400078e020a */
[----:B------:R-:W-:Y:S01]  /*190e0*/  IMAD R41, R41, 0x100, R11 ;  /* 0x0000010029297824 */ /* 0x000fe200078e020b */
[----:B---3--:R-:W-:-:S15]  /*190f0*/  HMMA.16816.F32 R20, R28, R6, R20 ;  /* 0x000000061c14723c */ /* 0x008fde0000001814 */
[----:B------:R-:W-:-:S08]  /*19100*/  NOP ;  /* 0x0000000000007918 */ /* 0x000fd00000000000 */
[----:B------:R-:W-:Y:S04]  /*19110*/  STL.64 [R1+0x100], R20 ;  /* 0x0001001401007387 */ /* 0x000fe80000100a00 */
[----:B------:R0:W-:Y:S04]  /*19120*/  STL.64 [R1+0x108], R22 ;  /* 0x0001081601007387 */ /* 0x0001e80000100a00 */
[----:B0-----:R-:W2:Y:S04]  /*19130*/  LDL.LU.64 R22, [R1+0xf90] ;  /* 0x000f900001167983 */ /* 0x001ea80000300a00 */
[----:B------:R-:W2:Y:S04]  /*19140*/  LDL.LU.64 R20, [R1+0xf88] ;  /* 0x000f880001147983 */ /* 0x000ea80000300a00 */
[----:B------:R-:W-:Y:S04]  /*19150*/  STL.64 [R1+0x120], R56 ;  /* 0x0001203801007387 */ /* 0x000fe80000100a00 */
[----:B------:R0:W-:Y:S04]  /*19160*/  STL.64 [R1+0x128], R58 ;  /* 0x0001283a01007387 */ /* 0x0001e80000100a00 */
[----:B0-----:R-:W3:Y:S04]  /*19170*/  LDL.LU.64 R58, [R1+0xf80] ;  /* 0x000f8000013a7983 */ /* 0x001ee80000300a00 */
[----:B------:R-:W3:Y:S04]  /*19180*/  LDL.LU.64 R56, [R1+0xf78] ;  /* 0x000f780001387983 */ /* 0x000ee80000300a00 */
[----:B------:R-:W4:Y:S04]  /*19190*/  LDL.LU R10, [R1+0xf74] ;  /* 0x000f7400010a7983 */ /* 0x000f280000300800 */
[----:B------:R-:W4:Y:S02]  /*191a0*/  LDL.LU R11, [R1+0xf70] ;  /* 0x000f7000010b7983 */ /* 0x000f240000300800 */
[----:B----4-:R-:W-:-:S15]  /*191b0*/  HMMA.16816.F32 R44, R28, R10, R44 ;  /* 0x0000000a1c2c723c */ /* 0x010fde000000182c */
[----:B------:R-:W-:-:S08]  /*191c0*/  NOP ;  /* 0x0000000000007918 */ /* 0x000fd00000000000 */
[----:B------:R-:W-:Y:S04]  /*191d0*/  STL.64 [R1+0x1b0], R44 ;  /* 0x0001b02c01007387 */ /* 0x000fe80000100a00 */
[----:B------:R0:W-:Y:S04]  /*191e0*/  STL.64 [R1+0x1b8], R46 ;  /* 0x0001b82e01007387 */ /* 0x0001e80000100a00 */
[----:B0-----:R-:W4:Y:S04]  /*191f0*/  LDL.LU.64 R46, [R1+0xf68] ;  /* 0x000f6800012e7983 */ /* 0x001f280000300a00 */
[----:B------:R-:W2:Y:S01]  /*19200*/  LDL.LU.64 R44, [R1+0xf60] ;  /* 0x000f6000012c7983 */ /* 0x000ea20000300a00 */
[----:B------:R-:W-:-:S02]  /*19210*/  IMAD R42, R42, 0x100, R60 ;  /* 0x000001002a2a7824 */ /* 0x000fc400078e023c */
[----:B------:R-:W-:Y:S01]  /*19220*/  IMAD R43, R43, 0x100, R61 ;  /* 0x000001002b2b7824 */ /* 0x000fe200078e023d */
[----:B------:R-:W3:Y:S04]  /*19230*/  LDL.LU R60, [R1+0xf5c] ;  /* 0x000f5c00013c7983 */ /* 0x000ee80000300800 */
[----:B------:R-:W3:Y:S01]  /*19240*/  LDL.LU R61, [R1+0xf58] ;  /* 0x000f5800013d7983 */ /* 0x000ee20000300800 */
[C---:B--2---:R-:W-:Y:S06]  /*19250*/  HMMA.16816.F32 R32, R28.reuse, R44, R32 ;  /* 0x0000002c1c20723c */ /* 0x044fec0000001820 */
[----:B----4-:R-:W-:-:S15]  /*19260*/  HMMA.16816.F32 R48, R28, R46, R48 ;  /* 0x0000002e1c30723c */ /* 0x010fde0000001830 */
[----:B------:R-:W-:-:S02]  /*19270*/  NOP ;  /* 0x0000000000007918 */ /* 0x000fc40000000000 */
[----:B------:R-:W-:Y:S04]  /*19280*/  STL.64 [R1+0x240], R32 ;  /* 0x0002402001007387 */ /* 0x000fe80000100a00 */
[----:B------:R0:W-:Y:S04]  /*19290*/  STL.64 [R1+0x248], R34 ;  /* 0x0002482201007387 */ /* 0x0001e80000100a00 */
[----:B0-----:R-:W2:Y:S04]  /*192a0*/  LDL.LU.64 R34, [R1+0xf50] ;  /* 0x000f500001227983 */ /* 0x001ea80000300a00 */
[----:B------:R-:W2:Y:S04]  /*192b0*/  LDL.LU.64 R32, [R1+0xf48] ;  /* 0x000f480001207983 */ /* 0x000ea80000300a00 */
[----:B------:R0:W-:Y:S04]  /*192c0*/  STL.64 [R1+0x250], R48 ;  /* 0x0002503001007387 */ /* 0x0001e80000100a00 */
[----:B------:R-:W-:Y:S04]  /*192d0*/  STL.64 [R1+0x258], R50 ;  /* 0x0002583201007387 */ /* 0x000fe80000100a00 */
[----:B0-----:R-:W4:Y:S01]  /*192e0*/  LDL.LU.64 R48, [R1+0xf40] ;  /* 0x000f400001307983 */ /* 0x001f220000300a00 */
[----:B------:R-:W-:-:S02]  /*192f0*/  F2FP.F16.E4M3.UNPACK_B R40, R40 ;  /* 0x00000028ff28723e */ /* 0x000fc400020006ff */
[----:B------:R-:W-:Y:S02]  /*19300*/  F2FP.F16.E4M3.UNPACK_B R41, R41 ;  /* 0x00000029ff29723e */ /* 0x000fe400020006ff */
[----:B------:R-:W-:Y:S02]  /*19310*/  F2FP.F16.E4M3.UNPACK_B R42, R42 ;  /* 0x0000002aff2a723e */ /* 0x000fe400020006ff */
[----:B------:R-:W-:-:S07]  /*19320*/  F2FP.F16.E4M3.UNPACK_B R43, R43 ;  /* 0x0000002bff2b723e */ /* 0x000fce00020006ff */
[C---:B------:R-:W-:Y:S06]  /*19330*/  HMMA.16816.F32 R12, R40.reuse, R4, R12 ;  /* 0x00000004280c723c */ /* 0x040fec000000180c */
[C---:B------:R-:W-:Y:S06]  /*19340*/  HMMA.16816.F32 R16, R40.reuse, R2, R16 ;  /* 0x000000022810723c */ /* 0x040fec0000001810 */
[----:B------:R-:W-:Y:S06]  /*19350*/  HMMA.16816.F32 R4, R40, R6, R20 ;  /* 0x000000062804723c */ /* 0x000fec0000001814 */
[----:B----4-:R-:W-:Y:S01]  /*19360*/  HMMA.16816.F32 R28, R28, R48, R24 ;  /* 0x000000301c1c723c */ /* 0x010fe20000001818 */
[----:B------:R-:W4:Y:S04]  /*19370*/  LDL.LU.64 R26, [R1+0xf38] ;  /* 0x000f3800011a7983 */ /* 0x000f280000300a00 */
[----:B------:R-:W4:-:S15]  /*19380*/  LDL.LU.64 R24, [R1+0xf30] ;  /* 0x000f300001187983 */ /* 0x000f1e0000300a00 */
[----:B------:R-:W-:-:S03]  /*19390*/  NOP ;  /* 0x0000000000007918 */ /* 0x000fc60000000000 */
[----:B------:R0:W-:Y:S04]  /*193a0*/  STL.64 [R1+0x230], R28 ;  /* 0x0002301c01007387 */ /* 0x0001e80000100a00 */
[----:B------:R1:W-:Y:S04]  /*193b0*/  STL.64 [R1+0x238], R30 ;  /* 0x0002381e01007387 */ /* 0x0003e80000100a00 */
[----:B0-----:R-:W2:Y:S04]  /*193c0*/  LDL.LU R28, [R1+0x3ec] ;  /* 0x0003ec00011c7983 */ /* 0x001ea80000300800 */
[----:B------:R-:W2:Y:S04]  /*193d0*/  LDL.LU R29, [R1+0x3e8] ;  /* 0x0003e800011d7983 */ /* 0x000ea80000300800 */
[----:B-1----:R-:W4:Y:S04]  /*193e0*/  LDL.LU R30, [R1+0x3f4] ;  /* 0x0003f400011e7983 */ /* 0x002f280000300800 */
[----:B------:R-:W4:Y:S04]  /*193f0*/  LDL.LU R31, [R1+0x3f0] ;  /* 0x0003f000011f7983 */ /* 0x000f280000300800 */
[----:B------:R-:W-:Y:S04]  /*19400*/  STL.64 [R1+0x220], R12 ;  /* 0x0002200c01007387 */ /* 0x000fe80000100a00 */
[----:B------:R0:W-:Y:S04]  /*19410*/  STL.64 [R1+0x228], R14 ;  /* 0x0002280e01007387 */ /* 0x0001e80000100a00 */
[----:B0-----:R-:W4:Y:S04]  /*19420*/  LDL.LU.64 R14, [R1+0xf28] ;  /* 0x000f2800010e7983 */ /* 0x001f280000300a00 */
[----:B------:R-:W4:Y:S04]  /*19430*/  LDL.LU.64 R12, [R1+0xf20] ;  /* 0x000f2000010c7983 */ /* 0x000f280000300a00 */
[----:B------:R-:W-:Y:S04]  /*19440*/  STL.64 [R1+0x200], R16 ;  /* 0x0002001001007387 */ /* 0x000fe80000100a00 */
[----:B------:R0:W-:Y:S04]  /*19450*/  STL.64 [R1+0x208], R18 ;  /* 0x0002081201007387 */ /* 0x0001e80000100a00 */
[----:B0-----:R-:W4:Y:S04]  /*19460*/  LDL.LU.64 R18, [R1+0xf18] ;  /* 0x000f180001127983 */ /* 0x001f280000300a00 */
[----:B------:R-:W4:Y:S04]  /*19470*/  LDL.LU.64 R16, [R1+0xf10] ;  /* 0x000f100001107983 */ /* 0x000f280000300a00 */
[----:B------:R-:W4:Y:S04]  /*19480*/  LDL.LU.64 R22, [R1+0xf08] ;  /* 0x000f080001167983 */ /* 0x000f280000300a00 */
[----:B------:R-:W4:Y:S04]  /*19490*/  LDL.LU.64 R20, [R1+0xf00] ;  /* 0x000f000001147983 */ /* 0x000f280000300a00 */
[----:B------:R0:W-:Y:S04]  /*194a0*/  STL.64 [R1+0x1d0], R4 ;  /* 0x0001d00401007387 */ /* 0x0001e80000100a00 */
[----:B------:R1:W-:Y:S04]  /*194b0*/  STL.64 [R1+0x1d8], R6 ;  /* 0x0001d80601007387 */ /* 0x0003e80000100a00 */
[----:B0-----:R-:W4:Y:S04]  /*194c0*/  LDL.LU R4, [R1+0xb0] ;  /* 0x0000b00001047983 */ /* 0x001f280000300800 */
[----:B------:R-:W4:Y:S04]  /*194d0*/  LDL.LU R5, [R1+0xb4] ;  /* 0x0000b40001057983 */ /* 0x000f280000300800 */
[----:B-1----:R-:W4:Y:S04]  /*194e0*/  LDL.LU R6, [R1+0xb8] ;  /* 0x0000b80001067983 */ /* 0x002f280000300800 */
[----:B------:R-:W4:Y:S01]  /*194f0*/  LDL.LU R7, [R1+0xbc] ;  /* 0x0000bc0001077983 */ /* 0x000f220000300800 */
[C---:B------:R-:W-:Y:S06]  /*19500*/  HMMA.16816.F32 R52, R40.reuse, R8, R52 ;  /* 0x000000082834723c */ /* 0x040fec0000001834 */
[----:B---3--:R-:W-:-:S15]  /*19510*/  HMMA.16816.F32 R8, R40, R10, R56 ;  /* 0x0000000a2808723c */ /* 0x008fde0000001838 */
[----:B------:R-:W-:-:S02]  /*19520*/  NOP ;  /* 0x0000000000007918 */ /* 0x000fc40000000000 */
[----:B------:R-:W-:Y:S04]  /*19530*/  STL.64 [R1+0x1a0], R52 ;  /* 0x0001a03401007387 */ /* 0x000fe80000100a00 */
[----:B------:R0:W-:Y:S04]  /*19540*/  STL.64 [R1+0x1a8], R54 ;  /* 0x0001a83601007387 */ /* 0x0001e80000100a00 */
[----:B0-----:R-:W3:Y:S04]  /*19550*/  LDL.LU.64 R54, [R1+0xef8] ;  /* 0x000ef80001367983 */ /* 0x001ee80000300a00 */
[----:B------:R-:W3:Y:S04]  /*19560*/  LDL.LU.64 R52, [R1+0xef0] ;  /* 0x000ef00001347983 */ /* 0x000ee80000300a00 */
[----:B------:R-:W3:Y:S04]  /*19570*/  LDL.LU.64 R58, [R1+0xee8] ;  /* 0x000ee800013a7983 */ /* 0x000ee80000300a00 */
[----:B------:R-:W3:Y:S04]  /*19580*/  LDL.LU.64 R56, [R1+0xee0] ;  /* 0x000ee00001387983 */ /* 0x000ee80000300a00 */
[----:B------:R-:W3:Y:S04]  /*19590*/  LDL R50, [R1+0x268] ;  /* 0x0002680001327983 */ /* 0x000ee80000100800 */
[----:B------:R-:W-:Y:S04]  /*195a0*/  STL.64 [R1+0x170], R8 ;  /* 0x0001700801007387 */ /* 0x000fe80000100a00 */
[----:B------:R0:W-:Y:S04]  /*195b0*/  STL.64 [R1+0x178], R10 ;  /* 0x0001780a01007387 */ /* 0x0001e80000100a00 */
[----:B------:R-:W3:Y:S01]  /*195c0*/  LDL R51, [R1+0x26c] ;  /* 0x00026c0001337983 */ /* 0x000ee20000100800 */
[----:B0-----:R-:W-:-:S02]  /*195d0*/  IMAD R10, R37, 0x100, R36 ;  /* 0x00000100250a7824 */ /* 0x001fc400078e0224 */
[----:B------:R-:W-:Y:S02]  /*195e0*/  IMAD R11, R39, 0x100, R38 ;  /* 0x00000100270b7824 */ /* 0x000fe400078e0226 */
[----:B--2---:R-:W-:Y:S02]  /*195f0*/  IMAD R8, R29, 0x100, R28 ;  /* 0x000001001d087824 */ /* 0x004fe400078e021c */
[----:B----4-:R-:W-:Y:S01]  /*19600*/  IMAD R9, R31, 0x100, R30 ;  /* 0x000001001f097824 */ /* 0x010fe200078e021e */
[C---:B------:R-:W-:Y:S06]  /*19610*/  HMMA.16816.F32 R4, R40.reuse, R44, R4 ;  /* 0x0000002c2804723c */ /* 0x040fec0000001804 */
[----:B------:R-:W-:-:S15]  /*19620*/  HMMA.16816.F32 R44, R40, R46, R32 ;  /* 0x0000002e282c723c */ /* 0x000fde0000001820 */
[----:B------:R-:W-:-:S02]  /*19630*/  NOP ;  /* 0x0000000000007918 */ /* 0x000fc40000000000 */
[----:B------:R0:W-:Y:S04]  /*19640*/  STL.64 [R1+0xb0], R4 ;  /* 0x0000b00401007387 */ /* 0x0001e80000100a00 */
[----:B------:R1:W-:Y:S04]  /*19650*/  STL.64 [R1+0xb8], R6 ;  /* 0x0000b80601007387 */ /* 0x0003e80000100a00 */
[----:B0-----:R-:W2:Y:S04]  /*19660*/  LDL R4, [R1+0x298] ;  /* 0x0002980001047983 */ /* 0x001ea80000100800 */
[----:B-1----:R-:W4:Y:S04]  /*19670*/  LDL R6, [R1+0x288] ;  /* 0x0002880001067983 */ /* 0x002f280000100800 */
[----:B------:R-:W2:Y:S04]  /*19680*/  LDL R7, [R1+0x28c] ;  /* 0x00028c0001077983 */ /* 0x000ea80000100800 */
[----:B------:R-:W2:Y:S04]  /*19690*/  LDL R5, [R1+0x29c] ;  /* 0x00029c0001057983 */ /* 0x000ea80000100800 */
[----:B------:R-:W2:Y:S04]  /*196a0*/  LDL.LU R28, [R1+0x40c] ;  /* 0x00040c00011c7983 */ /* 0x000ea80000300800 */
[----:B------:R-:W2:Y:S04]  /*196b0*/  LDL.LU R29, [R1+0x408] ;  /* 0x00040800011d7983 */ /* 0x000ea80000300800 */
[----:B------:R-:W2:Y:S04]  /*196c0*/  LDL.LU R30, [R1+0x414] ;  /* 0x00041400011e7983 */ /* 0x000ea80000300800 */
[----:B------:R-:W2:Y:S04]  /*196d0*/  LDL.LU R31, [R1+0x410] ;  /* 0x00041000011f7983 */ /* 0x000ea80000300800 */
[----:B------:R-:W2:Y:S04]  /*196e0*/  LDL.LU R36, [R1+0x41c] ;  /* 0x00041c0001247983 */ /* 0x000ea80000300800 */
[----:B------:R-:W2:Y:S04]  /*196f0*/  LDL.LU R37, [R1+0x418] ;  /* 0x0004180001257983 */ /* 0x000ea80000300800 */
[----:B------:R-:W2:Y:S04]  /*19700*/  LDL R38, [R1+0x2a8] ;  /* 0x0002a80001267983 */ /* 0x000ea80000100800 */
[----:B------:R-:W2:Y:S04]  /*19710*/  LDL R39, [R1+0x2ac] ;  /* 0x0002ac0001277983 */ /* 0x000ea80000100800 */
[----:B------:R-:W2:Y:S04]  /*19720*/  LDL.LU R32, [R1+0x424] ;  /* 0x0004240001207983 */ /* 0x000ea80000300800 */
[----:B------:R-:W2:Y:S04]  /*19730*/  LDL.LU R33, [R1+0x420] ;  /* 0x0004200001217983 */ /* 0x000ea80000300800 */
[----:B------:R-:W2:Y:S04]  /*19740*/  LDL R34, [R1+0x2b8] ;  /* 0x0002b80001227983 */ /* 0x000ea80000100800 */
[----:B------:R-:W2:Y:S04]  /*19750*/  LDL R35, [R1+0x2bc] ;  /* 0x0002bc0001237983 */ /* 0x000ea80000100800 */
[----:B------:R0:W-:Y:S04]  /*19760*/  STL.64 [R1+0xe28], R46 ;  /* 0x000e282e01007387 */ /* 0x0001e80000100a00 */
[----:B0-----:R-:W2:Y:S04]  /*19770*/  LDL R46, [R1+0x278] ;  /* 0x00027800012e7983 */ /* 0x001ea80000100800 */
[----:B------:R-:W2:Y:S01]  /*19780*/  LDL R47, [R1+0x27c] ;  /* 0x00027c00012f7983 */ /* 0x000ea20000100800 */
[----:B---3--:R-:W-:-:S02]  /*19790*/  F2FP.F16.E4M3.UNPACK_B R2, R50 ;  /* 0x00000032ff02723e */ /* 0x008fc400020006ff */
[----:B------:R-:W-:Y:S02]  /*197a0*/  F2FP.F16.E4M3.UNPACK_B R3, R51 ;  /* 0x00000033ff03723e */ /* 0x000fe400020006ff */
[----:B------:R-:W-:Y:S01]  /*197b0*/  F2FP.F16.E4M3.UNPACK_B R8, R8 ;  /* 0x00000008ff08723e */ /* 0x000fe200020006ff */
[----:B------:R-:W-:Y:S01]  /*197c0*/  HMMA.16816.F32 R48, R40, R48, R56 ;  /* 0x000000302830723c */ /* 0x000fe20000001838 */
[----:B------:R-:W-:Y:S02]  /*197d0*/  F2FP.F16.E4M3.UNPACK_B R9, R9 ;  /* 0x00000009ff09723e */ /* 0x000fe400020006ff */
[----:B------:R-:W-:Y:S02]  /*197e0*/  F2FP.F16.E4M3.UNPACK_B R10, R10 ;  /* 0x0000000aff0a723e */ /* 0x000fe400020006ff */
[----:B------:R-:W-:Y:S01]  /*197f0*/  F2FP.F16.E4M3.UNPACK_B R11, R11 ;  /* 0x0000000bff0b723e */ /* 0x000fe200020006ff */
[----:B------:R0:W-:Y:S06]  /*19800*/  STL.64 [R1+0xe20], R44 ;  /* 0x000e202c01007387 */ /* 0x0001ec0000100a00 */
[----:B------:R-:W-:Y:S11]  /*19810*/  HMMA.16816.F32 R52, R8, R2, R52 ;  /* 0x000000020834723c */ /* 0x000ff60000001834 */
[----:B------:R-:W-:Y:S04]  /*19820*/  STL.64 [R1+0xe38], R50 ;  /* 0x000e383201007387 */ /* 0x000fe80000100a00 */
[----:B------:R-:W-:Y:S08]  /*19830*/  STL.64 [R1+0xe30], R48 ;  /* 0x000e303001007387 */ /* 0x000ff00000100a00 */
[----:B------:R-:W-:Y:S04]  /*19840*/  STL.64 [R1+0xe48], R54 ;  /* 0x000e483601007387 */ /* 0x000fe80000100a00 */
[----:B------:R-:W-:Y:S01]  /*19850*/  STL.64 [R1+0xe40], R52 ;  /* 0x000e403401007387 */ /* 0x000fe20000100a00 */
[----:B----4-:R-:W-:-:S02]  /*19860*/  F2FP.F16.E4M3.UNPACK_B R40, R6 ;  /* 0x00000006ff28723e */ /* 0x010fc400020006ff */
[----:B--2---:R-:W-:Y:S02]  /*19870*/  F2FP.F16.E4M3.UNPACK_B R41, R7 ;  /* 0x00000007ff29723e */ /* 0x004fe400020006ff */
[----:B------:R-:W-:Y:S02]  /*19880*/  F2FP.F16.E4M3.UNPACK_B R42, R46 ;  /* 0x0000002eff2a723e */ /* 0x000fe400020006ff */
[----:B------:R-:W-:-:S07]  /*19890*/  F2FP.F16.E4M3.UNPACK_B R43, R47 ;  /* 0x0000002fff2b723e */ /* 0x000fce00020006ff */
[C---:B0-----:R-:W-:Y:S07]  /*198a0*/  HMMA.16816.F32 R44, R8.reuse, R42, R20 ;  /* 0x0000002a082c723c */ /* 0x041fee0000001814 */
[----:B------:R-:W-:Y:S02]  /*198b0*/  F2FP.F16.E4M3.UNPACK_B R20, R4 ;  /* 0x00000004ff14723e */ /* 0x000fe400020006ff */
[----:B------:R-:W-:Y:S02]  /*198c0*/  F2FP.F16.E4M3.UNPACK_B R21, R5 ;  /* 0x00000005ff15723e */ /* 0x000fe400020006ff */
[C---:B------:R-:W-:Y:S06]  /*198d0*/  HMMA.16816.F32 R4, R8.reuse, R40, R16 ;  /* 0x000000280804723c */ /* 0x040fec0000001810 */
[----:B------:R-:W-:Y:S06]  /*198e0*/  HMMA.16816.F32 R16, R8, R20, R12 ;  /* 0x000000140810723c */ /* 0x000fec000000180c */
        /* <DEDUP_REMOVED lines=9> */
[----:B------:R-:W-:Y:S01]  /*19980*/  IMAD.MOV.U32 R17, RZ, RZ, R60 ;  /* 0x000000ffff117224 */ /* 0x000fe200078e003c */
[----:B------:R-:W2:Y:S04]  /*19990*/  LDL.LU R61, [R1+0xed8] ;  /* 0x000ed800013d7983 */ /* 0x000ea80000300800 */
[----:B------:R-:W3:Y:S01]  /*199a0*/  LDL.LU R60, [R1+0xed4] ;  /* 0x000ed400013c7983 */ /* 0x000ee20000300800 */
[----:B-1----:R-:W-:-:S03]  /*199b0*/  IMAD.MOV.U32 R18, RZ, RZ, R0 ;  /* 0x000000ffff127224 */ /* 0x002fc600078e0000 */
[----:B------:R-:W4:Y:S01]  /*199c0*/  LDL.LU R0, [R1+0xed0] ;  /* 0x000ed00001007983 */ /* 0x000f220000300800 */
[----:B------:R-:W-:-:S03]  /*199d0*/  IMAD.MOV.U32 R19, RZ, RZ, R24 ;  /* 0x000000ffff137224 */ /* 0x000fc600078e0018 */
[----:B------:R-:W4:Y:S01]  /*199e0*/  LDL.LU R24, [R1+0xecc] ;  /* 0x000ecc0001187983 */ /* 0x000f220000300800 */
[----:B------:R-:W-:-:S03]  /*199f0*/  IMAD R15, R33, 0x100, R32 ;  /* 0x00000100210f7824 */ /* 0x000fc600078e0220 */
[----:B------:R-:W-:Y:S04]  /*19a00*/  STL.64 [R1+0xe88], R18 ;  /* 0x000e881201007387 */ /* 0x000fe80000100a00 */
[----:B------:R0:W-:Y:S04]  /*19a10*/  STL.64 [R1+0xe80], R16 ;  /* 0x000e801001007387 */ /* 0x0001e80000100a00 */
[----:B------:R-:W4:Y:S01]  /*19a20*/  LDL.LU R32, [R1+0x40] ;  /* 0x0000400001207983 */ /* 0x000f220000300800 */
[----:B------:R-:W-:Y:S01]  /*19a30*/  IMAD R4, R29, 0x100, R28 ;  /* 0x000001001d047824 */ /* 0x000fe200078e021c */
[----:B------:R-:W-:-:S02]  /*19a40*/  F2FP.F16.E4M3.UNPACK_B R28, R34 ;  /* 0x00000022ff1c723e */ /* 0x000fc400020006ff */
[----:B------:R-:W-:Y:S01]  /*19a50*/  F2FP.F16.E4M3.UNPACK_B R29, R35 ;  /* 0x00000023ff1d723e */ /* 0x000fe200020006ff */
[----:B--2---:R-:W-:Y:S02]  /*19a60*/  IMAD.MOV.U32 R33, RZ, RZ, R61 ;  /* 0x000000ffff217224 */ /* 0x004fe400078e003d */
[----:B---3--:R-:W-:Y:S01]  /*19a70*/  IMAD.MOV.U32 R34, RZ, RZ, R60 ;  /* 0x000000ffff227224 */ /* 0x008fe200078e003c */
[----:B------:R-:W2:Y:S04]  /*19a80*/  LDL.LU R61, [R1+0xec8] ;  /* 0x000ec800013d7983 */ /* 0x000ea80000300800 */
[----:B------:R-:W3:Y:S01]  /*19a90*/  LDL.LU R60, [R1+0xec4] ;  /* 0x000ec400013c7983 */ /* 0x000ee20000300800 */
[----:B----4-:R-:W-:-:S03]  /*19aa0*/  IMAD.MOV.U32 R35, RZ, RZ, R0 ;  /* 0x000000ffff237224 */ /* 0x010fc600078e0000 */
[----:B------:R-:W4:Y:S04]  /*19ab0*/  LDL.LU R0, [R1+0xec0] ;  /* 0x000ec00001007983 */ /* 0x000f280000300800 */
[----:B------:R-:W-:Y:S01]  /*19ac0*/  STL.64 [R1+0xe98], R34 ;  /* 0x000e982201007387 */ /* 0x000fe20000100a00 */
[----:B------:R-:W-:Y:S02]  /*19ad0*/  IMAD R6, R37, 0x100, R36 ;  /* 0x0000010025067824 */ /* 0x000fe400078e0224 */
[----:B------:R-:W-:Y:S01]  /*19ae0*/  IMAD R5, R31, 0x100, R30 ;  /* 0x000001001f057824 */ /* 0x000fe200078e021e */
[----:B------:R-:W-:Y:S01]  /*19af0*/  F2FP.F16.E4M3.UNPACK_B R30, R38 ;  /* 0x00000026ff1e723e */ /* 0x000fe200020006ff */
[----:B------:R1:W-:Y:S04]  /*19b00*/  STL.64 [R1+0xe90], R32 ;  /* 0x000e902001007387 */ /* 0x0003e80000100a00 */
[----:B------:R-:W4:Y:S01]  /*19b10*/  LDL.LU R36, [R1+0x50] ;  /* 0x0000500001247983 */ /* 0x000f220000300800 */
[----:B------:R-:W-:-:S03]  /*19b20*/  F2FP.F16.E4M3.UNPACK_B R31, R39 ;  /* 0x00000027ff1f723e */ /* 0x000fc600020006ff */
[----:B------:R-:W4:Y:S04]  /*19b30*/  LDL.LU R37, [R1+0x54] ;  /* 0x0000540001257983 */ /* 0x000f280000300800 */
[----:B------:R-:W4:Y:S01]  /*19b40*/  LDL.LU R38, [R1+0x58] ;  /* 0x0000580001267983 */ /* 0x000f220000300800 */
[----:B------:R-:W-:-:S03]  /*19b50*/  IMAD.MOV.U32 R39, RZ, RZ, R24 ;  /* 0x000000ffff277224 */ /* 0x000fc600078e0018 */
[----:B------:R-:W4:Y:S04]  /*19b60*/  LDL.LU R24, [R1+0xebc] ;  /* 0x000ebc0001187983 */ /* 0x000f280000300800 */
[----:B------:R-:W4:Y:S01]  /*19b70*/  LDL.LU R40, [R1+0x60] ;  /* 0x0000600001287983 */ /* 0x000f220000300800 */
[----:B--2---:R-:W-:Y:S02]  /*19b80*/  IMAD.MOV.U32 R43, RZ, RZ, R61 ;  /* 0x000000ffff2b7224 */ /* 0x004fe400078e003d */
[----:B---3--:R-:W-:Y:S02]  /*19b90*/  IMAD.MOV.U32 R42, RZ, RZ, R60 ;  /* 0x000000ffff2a7224 */ /* 0x008fe400078e003c */
[----:B----4-:R-:W-:Y:S02]  /*19ba0*/  IMAD.MOV.U32 R41, RZ, RZ, R0 ;  /* 0x000000ffff297224 */ /* 0x010fe400078e0000 */
[----:B------:R-:W2:Y:S04]  /*19bb0*/  LDL.LU R0, [R1+0xeb8] ;  /* 0x000eb80001007983 */ /* 0x000ea80000300800 */
[----:B------:R-:W3:Y:S04]  /*19bc0*/  LDL.LU R60, [R1+0xeb4] ;  /* 0x000eb400013c7983 */ /* 0x000ee80000300800 */
[----:B------:R-:W4:Y:S04]  /*19bd0*/  LDL.LU R61, [R1+0xeb0] ;  /* 0x000eb000013d7983 */ /* 0x000f280000300800 */
[----:B------:R-:W4:Y:S04]  /*19be0*/  LDL R47, [R1+0x2c8] ;  /* 0x0002c800012f7983 */ /* 0x000f280000100800 */
[----:B------:R-:W4:Y:S04]  /*19bf0*/  LDL R7, [R1+0x2cc] ;  /* 0x0002cc0001077983 */ /* 0x000f280000100800 */
[----:B0-----:R-:W4:Y:S04]  /*19c00*/  LDL.LU R16, [R1+0x90] ;  /* 0x0000900001107983 */ /* 0x001f280000300800 */
[----:B------:R-:W4:Y:S04]  /*19c10*/  LDL.LU R17, [R1+0x94] ;  /* 0x0000940001117983 */ /* 0x000f280000300800 */
[----:B------:R-:W4:Y:S01]  /*19c20*/  LDL.LU R18, [R1+0x98] ;  /* 0x0000980001127983 */ /* 0x000f220000300800 */
[----:B------:R-:W-:Y:S01]  /*19c30*/  IMAD.MOV.U32 R19, RZ, RZ, R24 ;  /* 0x000000ffff137224 */ /* 0x000fe200078e0018 */
[----:B------:R-:W-:-:S02]  /*19c40*/  F2FP.F16.E4M3.UNPACK_B R12, R4 ;  /* 0x00000004ff0c723e */ /* 0x000fc400020006ff */
[----:B------:R-:W4:Y:S04]  /*19c50*/  LDL.LU R24, [R1+0xeac] ;  /* 0x000eac0001187983 */ /* 0x000f280000300800 */
[----:B------:R-:W4:Y:S04]  /*19c60*/  LDL R4, [R1+0x2d8] ;  /* 0x0002d80001047983 */ /* 0x000f280000100800 */
[----:B------:R-:W4:Y:S04]  /*19c70*/  LDL R22, [R1+0x2dc] ;  /* 0x0002dc0001167983 */ /* 0x000f280000100800 */
[----:B-1----:R-:W4:Y:S04]  /*19c80*/  LDL.LU R32, [R1+0xa0] ;  /* 0x0000a00001207983 */ /* 0x002f280000300800 */
[----:B------:R-:W4:Y:S04]  /*19c90*/  LDL.LU R23, [R1+0x438] ;  /* 0x0004380001177983 */ /* 0x000f280000300800 */
[----:B------:R-:W4:Y:S04]  /*19ca0*/  LDL.LU R52, [R1+0x434] ;  /* 0x0004340001347983 */ /* 0x000f280000300800 */
[----:B------:R-:W4:Y:S01]  /*19cb0*/  LDL.LU R53, [R1+0x440] ;  /* 0x0004400001357983 */ /* 0x000f220000300800 */
[----:B------:R-:W-:-:S02]  /*19cc0*/  IMAD.MOV.U32 R48, RZ, RZ, R25 ;  /* 0x000000ffff307224 */ /* 0x000fc400078e0019 */
[----:B------:R-:W-:Y:S02]  /*19cd0*/  IMAD.MOV.U32 R49, RZ, RZ, R26 ;  /* 0x000000ffff317224 */ /* 0x000fe400078e001a */
[----:B------:R-:W-:Y:S02]  /*19ce0*/  IMAD.MOV.U32 R50, RZ, RZ, R27 ;  /* 0x000000ffff327224 */ /* 0x000fe400078e001b */
[----:B--2---:R-:W-:Y:S02]  /*19cf0*/  IMAD.MOV.U32 R35, RZ, RZ, R0 ;  /* 0x000000ffff237224 */ /* 0x004fe400078e0000 */
[----:B------:R-:W2:Y:S04]  /*19d00*/  LDL.LU R0, [R1+0x43c] ;  /* 0x00043c0001007983 */ /* 0x000ea80000300800 */
[----:B------:R-:W2:Y:S01]  /*19d10*/  LDL.LU R54, [R1+0x448] ;  /* 0x0004480001367983 */ /* 0x000ea20000300800 */
[----:B---3--:R-:W-:-:S03]  /*19d20*/  IMAD.MOV.U32 R34, RZ, RZ, R60 ;  /* 0x000000ffff227224 */ /* 0x008fc600078e003c */
[----:B------:R-:W3:Y:S01]  /*19d30*/  LDL.LU R55, [R1+0x444] ;  /* 0x0004440001377983 */ /* 0x000ee20000300800 */
[----:B----4-:R-:W-:-:S03]  /*19d40*/  IMAD.MOV.U32 R33, RZ, RZ, R61 ;  /* 0x000000ffff217224 */ /* 0x010fc600078e003d */
[----:B------:R-:W4:Y:S04]  /*19d50*/  LDL.LU R60, [R1+0x450] ;  /* 0x00045000013c7983 */ /* 0x000f280000300800 */
[----:B------:R-:W4:Y:S04]  /*19d60*/  LDL.LU R61, [R1+0x44c] ;  /* 0x00044c00013d7983 */ /* 0x000f280000300800 */
[----:B------:R-:W2:Y:S04]  /*19d70*/  LDL.LU R25, [R1+0xea8] ;  /* 0x000ea80001197983 */ /* 0x000ea80000300800 */
[----:B------:R-:W2:Y:S04]  /*19d80*/  LDL.LU R26, [R1+0xea4] ;  /* 0x000ea400011a7983 */ /* 0x000ea80000300800 */
[----:B------:R-:W2:Y:S01]  /*19d90*/  LDL.LU R27, [R1+0xea0] ;  /* 0x000ea000011b7983 */ /* 0x000ea20000300800 */
[----:B------:R-:W-:-:S02]  /*19da0*/  F2FP.F16.E4M3.UNPACK_B R14, R6 ;  /* 0x00000006ff0e723e */ /* 0x000fc400020006ff */
[----:B------:R-:W-:Y:S02]  /*19db0*/  F2FP.F16.E4M3.UNPACK_B R6, R47 ;  /* 0x0000002fff06723e */ /* 0x000fe400020006ff */
[----:B------:R-:W-:Y:S01]  /*19dc0*/  F2FP.F16.E4M3.UNPACK_B R7, R7 ;  /* 0x00000007ff07723e */ /* 0x000fe200020006ff */
[C---:B------:R-:W-:Y:S01]  /*19dd0*/  HMMA.16816.F32 R32, R8.reuse, R28, R32 ;  /* 0x0000001c0820723c */ /* 0x040fe20000001820 */
[----:B------:R-:W3:Y:S04]  /*19de0*/  LDL.LU R51, [R1+0x8c] ;  /* 0x00008c0001337983 */ /* 0x000ee80000300800 */
[----:B------:R-:W4:Y:S04]  /*19df0*/  LDL.LU R56, [R1+0x70] ;  /* 0x0000700001387983 */ /* 0x000f280000300800 */
[----:B------:R-:W4:Y:S04]  /*19e00*/  LDL.LU R57, [R1+0x74] ;  /* 0x0000740001397983 */ /* 0x000f280000300800 */
[----:B------:R-:W4:Y:S04]  /*19e10*/  LDL.LU R58, [R1+0x78] ;  /* 0x00007800013a7983 */ /* 0x000f280000300800 */
[----:B------:R-:W4:Y:S01]  /*19e20*/  LDL.LU R59, [R1+0x7c] ;  /* 0x00007c00013b7983 */ /* 0x000f220000300800 */
[----:B------:R-:W-:Y:S01]  /*19e30*/  HMMA.16816.F32 R16, R8, R6, R16 ;  /* 0x000000060810723c */ /* 0x000fe20000001810 */
[----:B------:R-:W-:-:S02]  /*19e40*/  F2FP.F16.E4M3.UNPACK_B R13, R5 ;  /* 0x00000005ff0d723e */ /* 0x000fc400020006ff */
[----:B------:R-:W-:Y:S02]  /*19e50*/  F2FP.F16.E4M3.UNPACK_B R4, R4 ;  /* 0x00000004ff04723e */ /* 0x000fe400020006ff */
[----:B------:R-:W-:Y:S01]  /*19e60*/  F2FP.F16.E4M3.UNPACK_B R5, R22 ;  /* 0x00000016ff05723e */ /* 0x000fe200020006ff */
[C---:B--2---:R-:W-:Y:S06]  /*19e70*/  HMMA.16816.F32 R24, R8.reuse, R30, R24 ;  /* 0x0000001e0818723c */ /* 0x044fec0000001818 */
[----:B------:R-:W-:-:S15]  /*19e80*/  HMMA.16816.F32 R8, R8, R4, R40 ;  /* 0x000000040808723c */ /* 0x000fde0000001828 */
[----:B------:R-:W-:-:S02]  /*19e90*/  NOP ;  /* 0x0000000000007918 */ /* 0x000fc40000000000 */
[----:B------:R0:W-:Y:S04]  /*19ea0*/  STL.64 [R1+0x1f0], R24 ;  /* 0x0001f01801007387 */ /* 0x0001e80000100a00 */
[----:B------:R1:W-:Y:S04]  /*19eb0*/  STL.64 [R1+0x1f8], R26 ;  /* 0x0001f81a01007387 */ /* 0x0003e80000100a00 */
[----:B0-----:R-:W2:Y:S04]  /*19ec0*/  LDL.LU R24, [R1+0x20] ;  /* 0x0000200001187983 */ /* 0x001ea80000300800 */
[----:B------:R-:W2:Y:S04]  /*19ed0*/  LDL.LU R25, [R1+0x24] ;  /* 0x0000240001197983 */ /* 0x000ea80000300800 */
[----:B-1----:R-:W2:Y:S04]  /*19ee0*/  LDL.LU R26, [R1+0x28] ;  /* 0x00002800011a7983 */ /* 0x002ea80000300800 */
[----:B------:R-:W2:Y:S04]  /*19ef0*/  LDL.LU R27, [R1+0x2c] ;  /* 0x00002c00011b7983 */ /* 0x000ea80000300800 */
[----:B------:R-:W4:Y:S04]  /*19f00*/  LDL.LU R44, [R1+0xc0] ;  /* 0x0000c000012c7983 */ /* 0x000f280000300800 */
[----:B------:R-:W4:Y:S04]  /*19f10*/  LDL.LU R45, [R1+0xc4] ;  /* 0x0000c400012d7983 */ /* 0x000f280000300800 */
[----:B------:R-:W4:Y:S04]  /*19f20*/  LDL.LU R46, [R1+0xc8] ;  /* 0x0000c800012e7983 */ /* 0x000f280000300800 */
[----:B------:R-:W4:Y:S04]  /*19f30*/  LDL.LU R47, [R1+0xcc] ;  /* 0x0000cc00012f7983 */ /* 0x000f280000300800 */
[----:B------:R-:W-:Y:S04]  /*19f40*/  STL.64 [R1+0x210], R32 ;  /* 0x0002102001007387 */ /* 0x000fe80000100a00 */
[----:B------:R0:W-:Y:S04]  /*19f50*/  STL.64 [R1+0x218], R34 ;  /* 0x0002182201007387 */ /* 0x0001e80000100a00 */
[----:B0-----:R-:W3:Y:S04]  /*19f60*/  LDL.LU.64 R34, [R1+0xe98] ;  /* 0x000e980001227983 */ /* 0x001ee80000300a00 */
[----:B------:R-:W3:Y:S04]  /*19f70*/  LDL.LU.64 R32, [R1+0xe90] ;  /* 0x000e900001207983 */ /* 0x000ee80000300a00 */
[----:B------:R-:W-:Y:S04]  /*19f80*/  STL.64 [R1+0x1e0], R16 ;  /* 0x0001e01001007387 */ /* 0x000fe80000100a00 */
[----:B------:R0:W-:Y:S04]  /*19f90*/  STL.64 [R1+0x1e8], R18 ;  /* 0x0001e81201007387 */ /* 0x0001e80000100a00 */
[----:B0-----:R-:W4:Y:S04]  /*19fa0*/  LDL.LU.64 R18, [R1+0xe88] ;  /* 0x000e880001127983 */ /* 0x001f280000300a00 */
[----:B------:R-:W4:Y:S04]  /*19fb0*/  LDL.LU.64 R16, [R1+0xe80] ;  /* 0x000e800001107983 */ /* 0x000f280000300a00 */
[----:B------:R-:W3:Y:S04]  /*19fc0*/  LDL.LU.64 R42, [R1+0xe78] ;  /* 0x000e7800012a7983 */ /* 0x000ee80000300a00 */
[----:B------:R-:W2:Y:S04]  /*19fd0*/  LDL.LU.64 R40, [R1+0xe70] ;  /* 0x000e700001287983 */ /* 0x000ea80000300a00 */
[----:B------:R0:W-:Y:S04]  /*19fe0*/  STL.64 [R1+0x180], R8 ;  /* 0x0001800801007387 */ /* 0x0001e80000100a00 */
[----:B------:R1:W-:Y:S04]  /*19ff0*/  STL.64 [R1+0x188], R10 ;  /* 0x0001880a01007387 */ /* 0x0003e80000100a00 */
[----:B0-----:R-:W2:Y:S04]  /*1a000*/  LDL.LU R8, [R1+0x30] ;  /* 0x0000300001087983 */ /* 0x001ea80000300800 */
[----:B------:R-:W2:Y:S04]  /*1a010*/  LDL.LU R9, [R1+0x34] ;  /* 0x0000340001097983 */ /* 0x000ea80000300800 */
[----:B-1----:R-:W2:Y:S04]  /*1a020*/  LDL.LU R10, [R1+0x38] ;  /* 0x00003800010a7983 */ /* 0x002ea80000300800 */
[----:B------:R-:W2:Y:S01]  /*1a030*/  LDL.LU R11, [R1+0x3c] ;  /* 0x00003c00010b7983 */ /* 0x000ea20000300800 */
[----:B------:R-:W-:-:S07]  /*1a040*/  F2FP.F16.E4M3.UNPACK_B R15, R15 ;  /* 0x0000000fff0f723e */ /* 0x000fce00020006ff */
[----:B------:R-:W-:-:S15]  /*1a050*/  HMMA.16816.F32 R36, R12, R2, R36 ;  /* 0x000000020c24723c */ /* 0x000fde0000001824 */
[----:B------:R-:W-:-:S08]  /*1a060*/  NOP ;  /* 0x0000000000007918 */ /* 0x000fd00000000000 */
[----:B------:R-:W-:Y:S04]  /*1a070*/  STL.64 [R1+0x150], R36 ;  /* 0x0001502401007387 */ /* 0x000fe80000100a00 */
[----:B------:R0:W-:Y:S04]  /*1a080*/  STL.64 [R1+0x158], R38 ;  /* 0x0001582601007387 */ /* 0x0001e80000100a00 */
[----:B0-----:R-:W4:Y:S04]  /*1a090*/  LDL.LU.64 R38, [R1+0xe68] ;  /* 0x000e680001267983 */ /* 0x001f280000300a00 */
[----:B------:R-:W4:Y:S01]  /*1a0a0*/  LDL.LU.64 R36, [R1+0xe60] ;  /* 0x000e600001247983 */ /* 0x000f220000300a00 */
[----:B---3--:R-:W-:-:S15]  /*1a0b0*/  HMMA.16816.F32 R32, R12, R42, R32 ;  /* 0x0000002a0c20723c */ /* 0x008fde0000001820 */
[----:B------:R-:W-:-:S08]  /*1a0c0*/  NOP ;  /* 0x0000000000007918 */ /* 0x000fd00000000000 */
[----:B------:R-:W-:Y:S04]  /*1a0d0*/  STL.64 [R1+0x140], R32 ;  /* 0x0001402001007387 */ /* 0x000fe80000100a00 */
[----:B------:R0:W-:Y:S04]  /*1a0e0*/  STL.64 [R1+0x148], R34 ;  /* 0x0001482201007387 */ /* 0x0001e80000100a00 */
[----:B0-----:R-:W3:Y:S04]  /*1a0f0*/  LDL.LU.64 R34, [R1+0xe58] ;  /* 0x000e580001227983 */ /* 0x001ee80000300a00 */
[----:B------:R-:W3:Y:S01]  /*1a100*/  LDL.LU.64 R32, [R1+0xe50] ;  /* 0x000e500001207983 */ /* 0x000ee20000300a00 */
[C---:B--2---:R-:W-:Y:S06]  /*1a110*/  HMMA.16816.F32 R8, R12.reuse, R40, R8 ;  /* 0x000000280c08723c */ /* 0x044fec0000001808 */
[C---:B------:R-:W-:Y:S06]  /*1a120*/  HMMA.16816.F32 R24, R12.reuse, R20, R24 ;  /* 0x000000140c18723c */ /* 0x040fec0000001818 */
[----:B----4-:R-:W-:Y:S11]  /*1a130*/  HMMA.16816.F32 R16, R12, R30, R16 ;  /* 0x0000001e0c10723c */ /* 0x010ff60000001810 */
[----:B------:R0:W-:Y:S04]  /*1a140*/  STL.64 [R1+0x130], R8 ;  /* 0x0001300801007387 */ /* 0x0001e80000100a00 */
[----:B------:R-:W-:Y:S04]  /*1a150*/  STL.64 [R1+0x138], R10 ;  /* 0x0001380a01007387 */ /* 0x000fe80000100a00 */
[----:B------:R-:W-:Y:S04]  /*1a160*/  STL.64 [R1+0x110], R24 ;  /* 0x0001101801007387 */ /* 0x000fe80000100a00 */
[----:B------:R-:W-:Y:S04]  /*1a170*/  STL.64 [R1+0x118], R26 ;  /* 0x0001181a01007387 */ /* 0x000fe80000100a00 */
[----:B------:R-:W-:Y:S04]  /*1a180*/  STL.64 [R1+0xf0], R16 ;  /* 0x0000f01001007387 */ /* 0x000fe80000100a00 */
[----:B------:R1:W-:Y:S01]  /*1a190*/  STL [R1+0xf8], R18 ;  /* 0x0000f81201007387 */ /* 0x0003e20000100800 */
[----:B0-----:R-:W-:-:S02]  /*1a1a0*/  IMAD R9, R0, 0x100, R53 ;  /* 0x0000010000097824 */ /* 0x001fc400078e0235 */
[----:B------:R-:W-:Y:S02]  /*1a1b0*/  IMAD.MOV.U32 R0, RZ, RZ, R19 ;  /* 0x000000ffff007224 */ /* 0x000fe400078e0013 */
[----:B-1----:R-:W-:Y:S01]  /*1a1c0*/  HMMA.16816.F32 R16, R12, R28, R48 ;  /* 0x0000001c0c10723c */ /* 0x002fe20000001830 */
[----:B------:R-:W-:Y:S02]  /*1a1d0*/  IMAD R8, R52, 0x100, R23 ;  /* 0x0000010034087824 */ /* 0x000fe400078e0217 */
[----:B------:R-:W-:Y:S02]  /*1a1e0*/  IMAD R10, R55, 0x100, R54 ;  /* 0x00000100370a7824 */ /* 0x000fe400078e0236 */
[----:B------:R-:W-:Y:S01]  /*1a1f0*/  IMAD R11, R61, 0x100, R60 ;  /* 0x000001003d0b7824 */ /* 0x000fe200078e023c */
[----:B------:R-:W-:Y:S01]  /*1a200*/  STL [R1+0xdd8], R0 ;  /* 0x000dd80001007387 */ /* 0x000fe20000100800 */
[----:B------:R-:W-:Y:S02]  /*1a210*/  F2FP.F16.E4M3.UNPACK_B R9, R9 ;  /* 0x00000009ff09723e */ /* 0x000fe400020006ff */
[----:B------:R-:W-:-:S02]  /*1a220*/  F2FP.F16.E4M3.UNPACK_B R8, R8 ;  /* 0x00000008ff08723e */ /* 0x000fc400020006ff */
[----:B------:R-:W-:Y:S02]  /*1a230*/  F2FP.F16.E4M3.UNPACK_B R10, R10 ;  /* 0x0000000aff0a723e */ /* 0x000fe400020006ff */
[----:B------:R-:W-:Y:S01]  /*1a240*/  F2FP.F16.E4M3.UNPACK_B R11, R11 ;  /* 0x0000000bff0b723e */ /* 0x000fe200020006ff */
[C---:B------:R-:W-:Y:S09]  /*1a250*/  HMMA.16816.F32 R24, R12.reuse, R6, R56 ;  /* 0x000000060c18723c */ /* 0x040ff20000001838 */
[----:B------:R-:W-:Y:S04]  /*1a260*/  STL.64 [R1+0xe0], R16 ;  /* 0x0000e01001007387 */ /* 0x000fe80000100a00 */
[----:B------:R3:W-:Y:S02]  /*1a270*/  STL.64 [R1+0xe8], R18 ;  /* 0x0000e81201007387 */ /* 0x0007e40000100a00 */
[----:B---3--:R-:W-:Y:S06]  /*1a280*/  HMMA.16816.F32 R16, R12, R4, R32 ;  /* 0x000000040c10723c */ /* 0x008fec0000001820 */
[----:B------:R-:W-:-:S15]  /*1a290*/  HMMA.16816.F32 R12, R8, R2, R36 ;  /* 0x00000002080c723c */ /* 0x000fde0000001824 */
[----:B------:R-:W-:-:S02]  /*1a2a0*/  NOP ;  /* 0x0000000000007918 */ /* 0x000fc40000000000 */
[----:B------:R-:W-:Y:S01]  /*1a2b0*/  STL [R1+0x90], R16 ;  /* 0x0000901001007387 */ /* 0x000fe20000100800 */
[----:B------:R-:W-:-:S03]  /*1a2c0*/  IMAD.MOV.U32 R0, RZ, RZ, R17 ;  /* 0x000000ffff007224 */ /* 0x000fc600078e0011 */
[----:B------:R-:W-:Y:S04]  /*1a2d0*/  STL.64 [R1+0xd0], R24 ;  /* 0x0000d01801007387 */ /* 0x000fe80000100a00 */
[----:B------:R-:W-:Y:S04]  /*1a2e0*/  STL.64 [R1+0xd8], R26 ;  /* 0x0000d81a01007387 */ /* 0x000fe80000100a00 */
[----:B------:R-:W-:Y:S04]  /*1a2f0*/  STL.64 [R1+0x98], R18 ;  /* 0x0000981201007387 */ /* 0x000fe80000100a00 */
[----:B------:R-:W-:Y:S01]  /*1a300*/  STL [R1+0xddc], R0 ;  /* 0x000ddc0001007387 */ /* 0x000fe20000100800 */
[----:B------:R-:W-:-:S03]  /*1a310*/  IMAD.MOV.U32 R61, RZ, RZ, R14 ;  /* 0x000000ffff3d7224 */ /* 0x000fc600078e000e */
[----:B------:R0:W-:Y:S01]  /*1a320*/  STL.64 [R1+0x60], R12 ;  /* 0x0000600c01007387 */ /* 0x0001e20000100a00 */
[----:B------:R-:W-:Y:S02]  /*1a330*/  IMAD.MOV.U32 R60, RZ, RZ, R15 ;  /* 0x000000ffff3c7224 */ /* 0x000fe400078e000f */
[----:B0-----:R-:W-:Y:S03]  /*1a340*/  HMMA.16816.F32 R12, R8, R42, R44 ;  /* 0x0000002a080c723c */ /* 0x001fe6000000182c */
[----:B------:R-:W-:Y:S04]  /*1a350*/  STL [R1+0xde4], R60 ;  /* 0x000de43c01007387 */ /* 0x000fe80000100800 */
[----:B------:R-:W-:Y:S04]  /*1a360*/  STL [R1+0xde0], R61 ;  /* 0x000de03d01007387 */ /* 0x000fe80000100800 */
[----:B------:R-:W2:-:S12]  /*1a370*/  LDL.LU R52, [R1+0x100] ;  /* 0x0001000001347983 */ /* 0x000e980000300800 */
[----:B------:R0:W-:Y:S04]  /*1a380*/  STL.64 [R1+0x50], R12 ;  /* 0x0000500c01007387 */ /* 0x0001e80000100a00 */
[----:B------:R1:W-:Y:S04]  /*1a390*/  STL.64 [R1+0x58], R14 ;  /* 0x0000580e01007387 */ /* 0x0003e80000100a00 */
[----:B------:R-:W2:Y:S04]  /*1a3a0*/  LDL.LU R53, [R1+0x104] ;  /* 0x0001040001357983 */ /* 0x000ea80000300800 */
[----:B------:R-:W2:Y:S04]  /*1a3b0*/  LDL.LU R54, [R1+0x108] ;  /* 0x0001080001367983 */ /* 0x000ea80000300800 */
[----:B------:R-:W2:Y:S04]  /*1a3c0*/  LDL.LU R55, [R1+0x10c] ;  /* 0x00010c0001377983 */ /* 0x000ea80000300800 */
[----:B------:R-:W3:Y:S04]  /*1a3d0*/  LDL.LU R48, [R1+0x120] ;  /* 0x0001200001307983 */ /* 0x000ee80000300800 */
[----:B------:R-:W3:Y:S04]  /*1a3e0*/  LDL.LU R49, [R1+0x124] ;  /* 0x0001240001317983 */ /* 0x000ee80000300800 */
[----:B------:R-:W3:Y:S04]  /*1a3f0*/  LDL.LU R50, [R1+0x128] ;  /* 0x0001280001327983 */ /* 0x000ee80000300800 */
[----:B------:R-:W3:Y:S04]  /*1a400*/  LDL.LU R51, [R1+0x12c] ;  /* 0x00012c0001337983 */ /* 0x000ee80000300800 */
[----:B------:R-:W4:Y:S04]  /*1a410*/  LDL.LU R38, [R1+0x458] ;  /* 0x0004580001267983 */ /* 0x000f280000300800 */
[----:B------:R-:W4:Y:S04]  /*1a420*/  LDL.LU R39, [R1+0x454] ;  /* 0x0004540001277983 */ /* 0x000f280000300800 */
[----:B------:R-:W4:Y:S04]  /*1a430*/  LDL.LU R16, [R1+0x460] ;  /* 0x0004600001107983 */ /* 0x000f280000300800 */
[----:B------:R-:W4:Y:S04]  /*1a440*/  LDL.LU R17, [R1+0x45c] ;  /* 0x00045c0001117983 */ /* 0x000f280000300800 */
[----:B0-----:R-:W4:Y:S04]  /*1a450*/  LDL.LU R12, [R1+0x1b0] ;  /* 0x0001b000010c7983 */ /* 0x001f280000300800 */
[----:B------:R-:W4:Y:S04]  /*1a460*/  LDL.LU R13, [R1+0x1b4] ;  /* 0x0001b400010d7983 */ /* 0x000f280000300800 */
[----:B-1----:R-:W4:Y:S04]  /*1a470*/  LDL.LU R14, [R1+0x1b8] ;  /* 0x0001b800010e7983 */ /* 0x002f280000300800 */
[----:B------:R-:W4:Y:S04]  /*1a480*/  LDL.LU R15, [R1+0x1bc] ;  /* 0x0001bc00010f7983 */ /* 0x000f280000300800 */
        /* <DEDUP_REMOVED lines=20> */
[C---:B--2---:R-:W-:Y:S06]  /*1a5d0*/  HMMA.16816.F32 R52, R8.reuse, R40, R52 ;  /* 0x000000280834723c */ /* 0x044fec0000001834 */
[C---:B---3--:R-:W-:Y:S06]  /*1a5e0*/  HMMA.16816.F32 R48, R8.reuse, R20, R48 ;  /* 0x000000140830723c */ /* 0x048fec0000001830 */
[----:B----4-:R-:W-:-:S12]  /*1a5f0*/  HMMA.16816.F32 R12, R8, R30, R12 ;  /* 0x0000001e080c723c */ /* 0x010fd8000000180c */
[----:B------:R-:W-:Y:S02]  /*1a600*/  IMAD.MOV.U32 R0, RZ, RZ, R55 ;  /* 0x000000ffff007224 */ /* 0x000fe400078e0037 */
[----:B------:R-:W-:Y:S02]  /*1a610*/  IMAD.MOV.U32 R61, RZ, RZ, R54 ;  /* 0x000000ffff3d7224 */ /* 0x000fe400078e0036 */
[----:B------:R-:W-:Y:S01]  /*1a620*/  IMAD.MOV.U32 R60, RZ, RZ, R53 ;  /* 0x000000ffff3c7224 */ /* 0x000fe200078e0035 */
[----:B------:R0:W-:Y:S04]  /*1a630*/  STL [R1+0x40], R52 ;  /* 0x0000403401007387 */ /* 0x0001e80000100800 */
[----:B------:R-:W2:Y:S01]  /*1a640*/  LDL.LU.64 R54, [R1+0xe48] ;  /* 0x000e480001367983 */ /* 0x000ea20000300a00 */
[C---:B------:R-:W-:Y:S06]  /*1a650*/  HMMA.16816.F32 R44, R8.reuse, R28, R44 ;  /* 0x0000001c082c723c */ /* 0x040fec000000182c */
[C---:B------:R-:W-:Y:S01]  /*1a660*/  HMMA.16816.F32 R32, R8.reuse, R6, R32 ;  /* 0x000000060820723c */ /* 0x040fe20000001820 */
[----:B0-----:R-:W2:Y:S04]  /*1a670*/  LDL.LU.64 R52, [R1+0xe40] ;  /* 0x000e400001347983 */ /* 0x001ea80000300a00 */
[----:B------:R0:W-:Y:S04]  /*1a680*/  STL [R1+0xdf0], R0 ;  /* 0x000df00001007387 */ /* 0x0001e80000100800 */
[----:B------:R1:W-:Y:S04]  /*1a690*/  STL [R1+0xdec], R61 ;  /* 0x000dec3d01007387 */ /* 0x0003e80000100800 */
[----:B------:R-:W-:Y:S04]  /*1a6a0*/  STL [R1+0xde8], R60 ;  /* 0x000de83c01007387 */ /* 0x000fe80000100800 */
[----:B------:R-:W-:Y:S04]  /*1a6b0*/  STL.64 [R1+0x30], R48 ;  /* 0x0000303001007387 */ /* 0x000fe80000100a00 */
[----:B------:R3:W-:Y:S01]  /*1a6c0*/  STL.64 [R1+0x38], R50 ;  /* 0x0000383201007387 */ /* 0x0007e20000100a00 */
[----:B------:R-:W-:Y:S01]  /*1a6d0*/  HMMA.16816.F32 R8, R8, R4, R24 ;  /* 0x000000040808723c */ /* 0x000fe20000001818 */
[----:B0-----:R-:W-:-:S02]  /*1a6e0*/  IMAD.MOV.U32 R0, RZ, RZ, R13 ;  /* 0x000000ffff007224 */ /* 0x001fc400078e000d */
[----:B-1----:R-:W-:Y:S02]  /*1a6f0*/  IMAD.MOV.U32 R61, RZ, RZ, R14 ;  /* 0x000000ffff3d7224 */ /* 0x002fe400078e000e */
[----:B------:R-:W-:Y:S01]  /*1a700*/  IMAD R36, R39, 0x100, R38 ;  /* 0x0000010027247824 */ /* 0x000fe200078e0226 */
[----:B---3--:R-:W3:Y:S04]  /*1a710*/  LDL.LU.64 R50, [R1+0xe38] ;  /* 0x000e380001327983 */ /* 0x008ee80000300a00 */
[----:B------:R-:W3:Y:S04]  /*1a720*/  LDL.LU.64 R48, [R1+0xe30] ;  /* 0x000e300001307983 */ /* 0x000ee80000300a00 */
[----:B------:R0:W-:Y:S04]  /*1a730*/  STL [R1+0x20], R12 ;  /* 0x0000200c01007387 */ /* 0x0001e80000100800 */
[----:B------:R-:W-:Y:S04]  /*1a740*/  STL [R1+0xe0c], R61 ;  /* 0x000e0c3d01007387 */ /* 0x000fe80000100800 */
[----:B------:R-:W-:Y:S01]  /*1a750*/  STL [R1+0xe08], R0 ;  /* 0x000e080001007387 */ /* 0x000fe20000100800 */
[----:B------:R-:W-:-:S02]  /*1a760*/  IMAD R37, R17, 0x100, R16 ;  /* 0x0000010011257824 */ /* 0x000fc400078e0210 */
[----:B------:R-:W-:Y:S02]  /*1a770*/  IMAD R38, R19, 0x100, R18 ;  /* 0x0000010013267824 */ /* 0x000fe400078e0212 */
[----:B------:R-:W-:Y:S02]  /*1a780*/  IMAD R39, R23, 0x100, R22 ;  /* 0x0000010017277824 */ /* 0x000fe400078e0216 */
[----:B------:R-:W-:Y:S01]  /*1a790*/  IMAD.MOV.U32 R60, RZ, RZ, R15 ;  /* 0x000000ffff3c7224 */ /* 0x000fe200078e000f */
[----:B0-----:R-:W4:Y:S04]  /*1a7a0*/  LDL.LU R12, [R1+0x200] ;  /* 0x00020000010c7983 */ /* 0x001f280000300800 */
[----:B------:R-:W4:Y:S04]  /*1a7b0*/  LDL.LU R13, [R1+0x204] ;  /* 0x00020400010d7983 */ /* 0x000f280000300800 */
[----:B------:R-:W4:Y:S04]  /*1a7c0*/  LDL.LU R14, [R1+0x208] ;  /* 0x00020800010e7983 */ /* 0x000f280000300800 */
[----:B------:R-:W4:Y:S04]  /*1a7d0*/  LDL.LU R15, [R1+0x20c] ;  /* 0x00020c00010f7983 */ /* 0x000f280000300800 */
[----:B------:R-:W2:Y:S04]  /*1a7e0*/  LDL.LU R16, [R1+0x1d0] ;  /* 0x0001d00001107983 */ /* 0x000ea80000300800 */
[----:B------:R-:W2:Y:S01]  /*1a7f0*/  LDL.LU R17, [R1+0x1d4] ;  /* 0x0001d40001117983 */ /* 0x000ea20000300800 */
[----:B------:R-:W-:-:S02]  /*1a800*/  F2FP.F16.E4M3.UNPACK_B R36, R36 ;  /* 0x00000024ff24723e */ /* 0x000fc400020006ff */
[----:B------:R-:W-:Y:S02]  /*1a810*/  F2FP.F16.E4M3.UNPACK_B R37, R37 ;  /* 0x00000025ff25723e */ /* 0x000fe400020006ff */
[----:B------:R-:W-:Y:S02]  /*1a820*/  F2FP.F16.E4M3.UNPACK_B R38, R38 ;  /* 0x00000026ff26723e */ /* 0x000fe400020006ff */
[----:B------:R-:W-:Y:S01]  /*1a830*/  F2FP.F16.E4M3.UNPACK_B R39, R39 ;  /* 0x00000027ff27723e */ /* 0x000fe200020006ff */
[----:B------:R-:W2:Y:S04]  /*1a840*/  LDL.LU R18, [R1+0x1d8] ;  /* 0x0001d80001127983 */ /* 0x000ea80000300800 */
[----:B------:R-:W2:Y:S04]  /*1a850*/  LDL.LU R19, [R1+0x1dc] ;  /* 0x0001dc0001137983 */ /* 0x000ea80000300800 */
[----:B------:R-:W-:Y:S04]  /*1a860*/  STL.64 [R1+0x80], R44 ;  /* 0x0000802c01007387 */ /* 0x000fe80000100a00 */
[----:B------:R0:W-:Y:S01]  /*1a870*/  STL.64 [R1+0x88], R46 ;  /* 0x0000882e01007387 */ /* 0x0001e20000100a00 */
[C---:B------:R-:W-:Y:S03]  /*1a880*/  HMMA.16816.F32 R56, R36.reuse, R2, R56 ;  /* 0x000000022438723c */ /* 0x040fe60000001838 */
[----:B0-----:R-:W3:Y:S04]  /*1a890*/  LDL.LU.64 R46, [R1+0xe28] ;  /* 0x000e2800012e7983 */ /* 0x001ee80000300a00 */
[----:B------:R-:W3:Y:S04]  /*1a8a0*/  LDL.LU.64 R44, [R1+0xe20] ;  /* 0x000e2000012c7983 */ /* 0x000ee80000300a00 */
[----:B------:R-:W-:Y:S04]  /*1a8b0*/  STL.64 [R1+0x70], R32 ;  /* 0x0000702001007387 */ /* 0x000fe80000100a00 */
[----:B------:R-:W-:Y:S04]  /*1a8c0*/  STL.64 [R1+0x78], R34 ;  /* 0x0000782201007387 */ /* 0x000fe80000100a00 */
[----:B------:R-:W3:Y:S04]  /*1a8d0*/  LDL.LU R24, [R1+0x170] ;  /* 0x0001700001187983 */ /* 0x000ee80000300800 */
[----:B------:R-:W-:Y:S04]  /*1a8e0*/  STL.64 [R1+0x10], R8 ;  /* 0x0000100801007387 */ /* 0x000fe80000100a00 */
[----:B------:R0:W-:Y:S04]  /*1a8f0*/  STL.64 [R1+0x18], R10 ;  /* 0x0000180a01007387 */ /* 0x0001e80000100a00 */
[----:B------:R-:W3:Y:S04]  /*1a900*/  LDL.LU R25, [R1+0x174] ;  /* 0x0001740001197983 */ /* 0x000ee80000300800 */
[----:B------:R-:W3:Y:S04]  /*1a910*/  LDL.LU R26, [R1+0x178] ;  /* 0x00017800011a7983 */ /* 0x000ee80000300800 */
[----:B------:R-:W3:Y:S04]  /*1a920*/  LDL.LU R27, [R1+0x17c] ;  /* 0x00017c00011b7983 */ /* 0x000ee80000300800 */
[----:B------:R-:W3:Y:S04]  /*1a930*/  LDL.LU R2, [R1+0xc70] ;  /* 0x000c700001027983 */ /* 0x000ee80000300800 */
        /* <DEDUP_REMOVED lines=9> */
[----:B------:R-:W-:Y:S04]  /*1a9d0*/  STL.64 [R1+0xd08], R58 ;  /* 0x000d083a01007387 */ /* 0x000fe80000100a00 */
[----:B------:R0:W-:Y:S04]  /*1a9e0*/  STL.64 [R1+0xd00], R56 ;  /* 0x000d003801007387 */ /* 0x0001e80000100a00 */
[----:B0-----:R-:W3:Y:S04]  /*1a9f0*/  LDL.LU R56, [R1+0x1a0] ;  /* 0x0001a00001387983 */ /* 0x001ee80000300800 */
[----:B------:R-:W3:Y:S04]  /*1aa00*/  LDL.LU R57, [R1+0x1a4] ;  /* 0x0001a40001397983 */ /* 0x000ee80000300800 */
[----:B------:R-:W3:Y:S04]  /*1aa10*/  LDL.LU R58, [R1+0x1a8] ;  /* 0x0001a800013a7983 */ /* 0x000ee80000300800 */
[----:B------:R-:W3:Y:S01]  /*1aa20*/  LDL.LU R59, [R1+0x1ac] ;  /* 0x0001ac00013b7983 */ /* 0x000ee20000300800 */
[C---:B----4-:R-:W-:Y:S06]  /*1aa30*/  HMMA.16816.F32 R12, R36.reuse, R42, R12 ;  /* 0x0000002a240c723c */ /* 0x050fec000000180c */
[----:B--2---:R-:W-:-:S15]  /*1aa40*/  HMMA.16816.F32 R16, R36, R40, R16 ;  /* 0x000000282410723c */ /* 0x004fde0000001810 */
[----:B------:R-:W-:-:S02]  /*1aa50*/  NOP ;  /* 0x0000000000007918 */ /* 0x000fc40000000000 */
[----:B------:R-:W-:Y:S04]  /*1aa60*/  STL.64 [R1+0xd18], R14 ;  /* 0x000d180e01007387 */ /* 0x000fe80000100a00 */
[----:B------:R-:W-:Y:S04]  /*1aa70*/  STL.64 [R1+0xd10], R12 ;  /* 0x000d100c01007387 */ /* 0x000fe80000100a00 */
[----:B------:R-:W-:Y:S04]  /*1aa80*/  STL.64 [R1+0xd28], R18 ;  /* 0x000d281201007387 */ /* 0x000fe80000100a00 */
[----:B------:R0:W-:Y:S04]  /*1aa90*/  STL.64 [R1+0xd20], R16 ;  /* 0x000d201001007387 */ /* 0x0001e80000100a00 */
[----:B0-----:R-:W2:Y:S04]  /*1aaa0*/  LDL.LU R16, [R1+0xb0] ;  /* 0x0000b00001107983 */ /* 0x001ea80000300800 */
[----:B------:R-:W2:Y:S04]  /*1aab0*/  LDL.LU R17, [R1+0xb4] ;  /* 0x0000b40001117983 */ /* 0x000ea80000300800 */
[----:B------:R-:W2:Y:S04]  /*1aac0*/  LDL.LU R18, [R1+0xb8] ;  /* 0x0000b80001127983 */ /* 0x000ea80000300800 */
[----:B------:R-:W2:Y:S04]  /*1aad0*/  LDL.LU R19, [R1+0xbc] ;  /* 0x0000bc0001137983 */ /* 0x000ea80000300800 */
[----:B------:R-:W4:Y:S04]  /*1aae0*/  LDL.LU R14, [R1+0x278] ;  /* 0x00027800010e7983 */ /* 0x000f280000300800 */
[----:B------:R-:W4:Y:S01]  /*1aaf0*/  LDL.LU R15, [R1+0x27c] ;  /* 0x00027c00010f7983 */ /* 0x000f220000300800 */
[----:B---3--:R-:W-:Y:S03]  /*1ab00*/  HMMA.16816.F32 R20, R36, R20, R56 ;  /* 0x000000142414723c */ /* 0x008fe60000001838 */
[----:B------:R-:W3:Y:S04]  /*1ab10*/  LDL.LU R56, [R1+0x160] ;  /* 0x0001600001387983 */ /* 0x000ee80000300800 */
[----:B------:R-:W3:Y:S04]  /*1ab20*/  LDL.LU R57, [R1+0x164] ;  /* 0x0001640001397983 */ /* 0x000ee80000300800 */
[----:B------:R-:W3:Y:S04]  /*1ab30*/  LDL.LU R58, [R1+0x168] ;  /* 0x00016800013a7983 */ /* 0x000ee80000300800 */
[----:B------:R-:W3:Y:S01]  /*1ab40*/  LDL.LU R59, [R1+0x16c] ;  /* 0x00016c00013b7983 */ /* 0x000ee20000300800 */
[----:B------:R-:W-:-:S02]  /*1ab50*/  IMAD R9, R10, 0x100, R9 ;  /* 0x000001000a097824 */ /* 0x000fc400078e0209 */
[----:B------:R-:W-:Y:S02]  /*1ab60*/  IMAD R11, R11, 0x100, R2 ;  /* 0x000001000b0b7824 */ /* 0x000fe400078e0202 */
[----:B------:R-:W-:Y:S02]  /*1ab70*/  IMAD R8, R8, 0x100, R3 ;  /* 0x0000010008087824 */ /* 0x000fe400078e0203 */
[----:B------:R-:W-:Y:S01]  /*1ab80*/  IMAD R10, R33, 0x100, R32 ;  /* 0x00000100210a7824 */ /* 0x000fe200078e0220 */
[----:B------:R-:W-:Y:S02]  /*1ab90*/  F2FP.F16.E4M3.UNPACK_B R2, R34.H1 ;  /* 0x00000022ff02723e */ /* 0x000fe400030006ff */
[----:B------:R-:W-:Y:S01]  /*1aba0*/  F2FP.F16.E4M3.UNPACK_B R3, R35.H1 ;  /* 0x00000023ff03723e */ /* 0x000fe200030006ff */
[C---:B------:R-:W-:Y:S06]  /*1abb0*/  HMMA.16816.F32 R24, R36.reuse, R30, R24 ;  /* 0x0000001e2418723c */ /* 0x040fec0000001818 */
[----:B------:R-:W-:Y:S01]  /*1abc0*/  HMMA.16816.F32 R32, R36, R6, R44 ;  /* 0x000000062420723c */ /* 0x000fe2000000182c */
[----:B------:R-:W3:Y:S04]  /*1abd0*/  LDL.LU R42, [R1+0x288] ;  /* 0x00028800012a7983 */ /* 0x000ee80000300800 */
[----:B------:R-:W3:Y:S04]  /*1abe0*/  LDL.LU R43, [R1+0x28c] ;  /* 0x00028c00012b7983 */ /* 0x000ee80000300800 */
[----:B------:R-:W3:Y:S04]  /*1abf0*/  LDL.LU R0, [R1+0x298] ;  /* 0x0002980001007983 */ /* 0x000ee80000300800 */
[----:B------:R-:W3:Y:S01]  /*1ac00*/  LDL.LU R61, [R1+0x29c] ;  /* 0x00029c00013d7983 */ /* 0x000ee20000300800 */
[----:B------:R-:W-:-:S02]  /*1ac10*/  F2FP.F16.E4M3.UNPACK_B R44, R11 ;  /* 0x0000000bff2c723e */ /* 0x000fc400020006ff */
[----:B------:R-:W-:Y:S02]  /*1ac20*/  F2FP.F16.E4M3.UNPACK_B R45, R8 ;  /* 0x00000008ff2d723e */ /* 0x000fe400020006ff */
[----:B------:R-:W-:Y:S02]  /*1ac30*/  F2FP.F16.E4M3.UNPACK_B R46, R9 ;  /* 0x00000009ff2e723e */ /* 0x000fe400020006ff */
[----:B------:R-:W-:-:S07]  /*1ac40*/  F2FP.F16.E4M3.UNPACK_B R47, R10 ;  /* 0x0000000aff2f723e */ /* 0x000fce00020006ff */
[----:B------:R-:W-:Y:S01]  /*1ac50*/  HMMA.16816.F32 R8, R44, R2, R52 ;  /* 0x000000022c08723c */ /* 0x000fe20000001834 */
[----:B------:R-:W-:Y:S04]  /*1ac60*/  STL.64 [R1+0xd40], R22 ;  /* 0x000d401601007387 */ /* 0x000fe80000100a00 */
[----:B------:R-:W-:Y:S04]  /*1ac70*/  STL.64 [R1+0xd38], R20 ;  /* 0x000d381401007387 */ /* 0x000fe80000100a00 */
[----:B------:R-:W-:Y:S04]  /*1ac80*/  STL.64 [R1+0xd50], R26 ;  /* 0x000d501a01007387 */ /* 0x000fe80000100a00 */
[----:B------:R-:W-:Y:S01]  /*1ac90*/  STL.64 [R1+0xd48], R24 ;  /* 0x000d481801007387 */ /* 0x000fe20000100a00 */
[C---:B--2---:R-:W-:Y:S06]  /*1aca0*/  HMMA.16816.F32 R28, R36.reuse, R28, R16 ;  /* 0x0000001c241c723c */ /* 0x044fec0000001810 */
[----:B------:R-:W-:Y:S07]  /*1acb0*/  HMMA.16816.F32 R36, R36, R4, R48 ;  /* 0x000000042424723c */ /* 0x000fee0000001830 */
[----:B----4-:R-:W-:-:S02]  /*1acc0*/  F2FP.F16.E4M3.UNPACK_B R4, R14.H1 ;  /* 0x0000000eff04723e */ /* 0x010fc400030006ff */
[----:B------:R-:W-:-:S07]  /*1acd0*/  F2FP.F16.E4M3.UNPACK_B R5, R15.H1 ;  /* 0x0000000fff05723e */ /* 0x000fce00030006ff */
[----:B---3--:R-:W-:Y:S01]  /*1ace0*/  HMMA.16816.F32 R12, R44, R4, R56 ;  /* 0x000000042c0c723c */ /* 0x008fe20000001838 */
[----:B------:R-:W-:Y:S04]  /*1acf0*/  STL.64 [R1+0xd60], R30 ;  /* 0x000d601e01007387 */ /* 0x000fe80000100a00 */
[----:B------:R-:W-:Y:S04]  /*1ad00*/  STL.64 [R1+0xd58], R28 ;  /* 0x000d581c01007387 */ /* 0x000fe80000100a00 */
[----:B------:R-:W-:Y:S04]  /*1ad10*/  STL.64 [R1+0xd70], R34 ;  /* 0x000d702201007387 */ /* 0x000fe80000100a00 */
[----:B------:R-:W-:Y:S04]  /*1ad20*/  STL.64 [R1+0xd68], R32 ;  /* 0x000d682001007387 */ /* 0x000fe80000100a00 */
[----:B------:R-:W-:Y:S04]  /*1ad30*/  STL.64 [R1+0xd80], R38 ;  /* 0x000d802601007387 */ /* 0x000fe80000100a00 */
[----:B------:R-:W-:Y:S04]  /*1ad40*/  STL.64 [R1+0xd78], R36 ;  /* 0x000d782401007387 */ /* 0x000fe80000100a00 */
[----:B------:R-:W-:Y:S04]  /*1ad50*/  STL.64 [R1], R8 ;  /* 0x0000000801007387 */ /* 0x000fe80000100a00 */
[----:B------:R-:W-:Y:S04]  /*1ad60*/  STL.64 [R1+0x8], R10 ;  /* 0x0000080a01007387 */ /* 0x000fe80000100a00 */
[----:B------:R0:W-:Y:S04]  /*1ad70*/  STL.64 [R1+0xa0], R12 ;  /* 0x0000a00c01007387 */ /* 0x0001e80000100a00 */
[----:B------:R1:W-:Y:S04]  /*1ad80*/  STL.64 [R1+0xa8], R14 ;  /* 0x0000a80e01007387 */ /* 0x0003e80000100a00 */
[----:B0-----:R-:W2:Y:S04]  /*1ad90*/  LDL.LU R12, [R1+0x130] ;  /* 0x00013000010c7983 */ /* 0x001ea80000300800 */
[----:B------:R-:W2:Y:S04]  /*1ada0*/  LDL.LU R13, [R1+0x134] ;  /* 0x00013400010d7983 */ /* 0x000ea80000300800 */
[----:B-1----:R-:W3:Y:S04]  /*1adb0*/  LDL.LU R14, [R1+0x138] ;  /* 0x00013800010e7983 */ /* 0x002ee80000300800 */
[----:B------:R-:W3:Y:S04]  /*1adc0*/  LDL.LU R15, [R1+0x13c] ;  /* 0x00013c00010f7983 */ /* 0x000ee80000300800 */
[----:B---3--:R-:W-:Y:S04]  /*1add0*/  STL.64 [R1+0xe00], R14 ;  /* 0x000e000e01007387 */ /* 0x008fe80000100a00 */
[----:B--2---:R0:W-:Y:S04]  /*1ade0*/  STL.64 [R1+0xdf8], R12 ;  /* 0x000df80c01007387 */ /* 0x0041e80000100a00 */
[----:B------:R-:W2:Y:S04]  /*1adf0*/  LDL.LU R20, [R1+0x150] ;  /* 0x0001500001147983 */ /* 0x000ea80000300800 */
[----:B------:R-:W2:Y:S04]  /*1ae00*/  LDL.LU R21, [R1+0x154] ;  /* 0x0001540001157983 */ /* 0x000ea80000300800 */
[----:B------:R-:W3:Y:S04]  /*1ae10*/  LDL.LU R22, [R1+0x158] ;  /* 0x0001580001167983 */ /* 0x000ee80000300800 */
[----:B------:R-:W3:Y:S01]  /*1ae20*/  LDL.LU R23, [R1+0x15c] ;  /* 0x00015c0001177983 */ /* 0x000ee20000300800 */
[----:B------:R-:W-:-:S02]  /*1ae30*/  F2FP.F16.E4M3.UNPACK_B R9, R61.H1 ;  /* 0x0000003dff09723e */ /* 0x000fc400030006ff */
[----:B------:R-:W-:Y:S02]  /*1ae40*/  F2FP.F16.E4M3.UNPACK_B R8, R0.H1 ;  /* 0x00000000ff08723e */ /* 0x000fe400030006ff */
[----:B------:R-:W-:Y:S01]  /*1ae50*/  F2FP.F16.E4M3.UNPACK_B R6, R42.H1 ;  /* 0x0000002aff06723e */ /* 0x000fe200030006ff */
[----:B---3--:R-:W-:Y:S04]  /*1ae60*/  STL.64 [R1+0xe18], R22 ;  /* 0x000e181601007387 */ /* 0x008fe80000100a00 */
[----:B--2---:R1:W-:Y:S04]  /*1ae70*/  STL.64 [R1+0xe10], R20 ;  /* 0x000e101401007387 */ /* 0x0043e80000100a00 */
[----:B------:R-:W2:Y:S04]  /*1ae80*/  LDL.LU R24, [R1+0x180] ;  /* 0x0001800001187983 */ /* 0x000ea80000300800 */
[----:B------:R-:W2:Y:S04]  /*1ae90*/  LDL.LU R25, [R1+0x184] ;  /* 0x0001840001197983 */ /* 0x000ea80000300800 */
[----:B------:R-:W2:Y:S04]  /*1aea0*/  LDL.LU R26, [R1+0x188] ;  /* 0x00018800011a7983 */ /* 0x000ea80000300800 */
[----:B------:R-:W2:Y:S04]  /*1aeb0*/  LDL.LU R27, [R1+0x18c] ;  /* 0x00018c00011b7983 */ /* 0x000ea80000300800 */
[----:B0-----:R-:W3:Y:S04]  /*1aec0*/  LDL.LU R12, [R1+0x1c0] ;  /* 0x0001c000010c7983 */ /* 0x001ee80000300800 */
[----:B------:R-:W3:Y:S04]  /*1aed0*/  LDL.LU R13, [R1+0x1c4] ;  /* 0x0001c400010d7983 */ /* 0x000ee80000300800 */
[----:B------:R-:W3:Y:S04]  /*1aee0*/  LDL.LU R14, [R1+0x1c8] ;  /* 0x0001c800010e7983 */ /* 0x000ee80000300800 */
[----:B------:R-:W3:Y:S04]  /*1aef0*/  LDL.LU R15, [R1+0x1cc] ;  /* 0x0001cc00010f7983 */ /* 0x000ee80000300800 */
[----:B-1----:R-:W4:Y:S04]  /*1af00*/  LDL.LU R20, [R1+0x190] ;  /* 0x0001900001147983 */ /* 0x002f280000300800 */
[----:B------:R-:W4:Y:S04]  /*1af10*/  LDL.LU R21, [R1+0x194] ;  /* 0x0001940001157983 */ /* 0x000f280000300800 */
[----:B------:R-:W4:Y:S04]  /*1af20*/  LDL.LU R22, [R1+0x198] ;  /* 0x0001980001167983 */ /* 0x000f280000300800 */
[----:B------:R-:W4:Y:S04]  /*1af30*/  LDL.LU R23, [R1+0x19c] ;  /* 0x00019c0001177983 */ /* 0x000f280000300800 */
[----:B------:R-:W2:Y:S04]  /*1af40*/  LDL.LU R61, [R1+0xc90] ;  /* 0x000c9000013d7983 */ /* 0x000ea80000300800 */
[----:B------:R-:W2:Y:S04]  /*1af50*/  LDL.LU R40, [R1+0xc8c] ;  /* 0x000c8c0001287983 */ /* 0x000ea80000300800 */
[----:B------:R-:W2:Y:S04]  /*1af60*/  LDL.LU R0, [R1+0xc98] ;  /* 0x000c980001007983 */ /* 0x000ea80000300800 */
[----:B------:R-:W2:Y:S04]  /*1af70*/  LDL.LU R41, [R1+0xc94] ;  /* 0x000c940001297983 */ /* 0x000ea80000300800 */
[----:B------:R-:W2:Y:S04]  /*1af80*/  LDL.LU R36, [R1+0xca0] ;  /* 0x000ca00001247983 */ /* 0x000ea80000300800 */
[----:B------:R-:W2:Y:S04]  /*1af90*/  LDL.LU R42, [R1+0xc9c] ;  /* 0x000c9c00012a7983 */ /* 0x000ea80000300800 */
[----:B------:R-:W2:Y:S04]  /*1afa0*/  LDL.LU R10, [R1+0x2a8] ;  /* 0x0002a800010a7983 */ /* 0x000ea80000300800 */
[----:B------:R-:W2:Y:S01]  /*1afb0*/  LDL.LU R11, [R1+0x2ac] ;  /* 0x0002ac00010b7983 */ /* 0x000ea20000300800 */
[----:B------:R-:W-:-:S03]  /*1afc0*/  F2FP.F16.E4M3.UNPACK_B R7, R43.H1 ;  /* 0x0000002bff07723e */ /* 0x000fc600030006ff */
        /* <DEDUP_REMOVED lines=28> */
[C---:B---3--:R-:W-:Y:S06]  /*1b190*/  HMMA.16816.F32 R12, R44.reuse, R8, R12 ;  /* 0x000000082c0c723c */ /* 0x048fec000000180c */
[----:B----4-:R-:W-:Y:S01]  /*1b1a0*/  HMMA.16816.F32 R20, R44, R6, R20 ;  /* 0x000000062c14723c */ /* 0x010fe20000001814 */
[----:B--2---:R-:W-:-:S02]  /*1b1b0*/  IMAD R40, R40, 0x100, R61 ;  /* 0x0000010028287824 */ /* 0x004fc400078e023d */
[----:B------:R-:W-:-:S15]  /*1b1c0*/  IMAD R41, R41, 0x100, R0 ;  /* 0x0000010029297824 */ /* 0x000fde00078e0200 */
[----:B------:R-:W-:-:S05]  /*1b1d0*/  NOP ;  /* 0x0000000000007918 */ /* 0x000fca0000000000 */
[----:B------:R-:W-:Y:S04]  /*1b1e0*/  STL.64 [R1+0xb0], R20 ;  /* 0x0000b01401007387 */ /* 0x000fe80000100a00 */
[----:B------:R0:W-:Y:S04]  /*1b1f0*/  STL.64 [R1+0xb8], R22 ;  /* 0x0000b81601007387 */ /* 0x0001e80000100a00 */
[----:B0-----:R-:W2:Y:S04]  /*1b200*/  LDL.LU.64 R22, [R1+0xe18] ;  /* 0x000e180001167983 */ /* 0x001ea80000300a00 */
[----:B------:R-:W2:Y:S04]  /*1b210*/  LDL.LU.64 R20, [R1+0xe10] ;  /* 0x000e100001147983 */ /* 0x000ea80000300a00 */
[----:B------:R-:W3:Y:S04]  /*1b220*/  LDL.LU R61, [R1+0xe0c] ;  /* 0x000e0c00013d7983 */ /* 0x000ee80000300800 */
[----:B------:R-:W4:Y:S04]  /*1b230*/  LDL.LU R0, [R1+0xe08] ;  /* 0x000e080001007983 */ /* 0x000f280000300800 */
[----:B------:R-:W-:Y:S04]  /*1b240*/  STL.64 [R1+0x1b0], R12 ;  /* 0x0001b00c01007387 */ /* 0x000fe80000100a00 */
[----:B------:R0:W-:Y:S04]  /*1b250*/  STL.64 [R1+0x1b8], R14 ;  /* 0x0001b80e01007387 */ /* 0x0001e80000100a00 */
[----:B0-----:R-:W3:Y:S04]  /*1b260*/  LDL.LU.64 R14, [R1+0xe00] ;  /* 0x000e0000010e7983 */ /* 0x001ee80000300a00 */
[----:B------:R-:W3:Y:S01]  /*1b270*/  LDL.LU.64 R12, [R1+0xdf8] ;  /* 0x000df800010c7983 */ /* 0x000ee20000300a00 */
[----:B------:R-:W-:-:S02]  /*1b280*/  F2FP.F16.E4M3.UNPACK_B R10, R10.H1 ;  /* 0x0000000aff0a723e */ /* 0x000fc400030006ff */
[----:B------:R-:W-:-:S07]  /*1b290*/  F2FP.F16.E4M3.UNPACK_B R11, R11.H1 ;  /* 0x0000000bff0b723e */ /* 0x000fce00030006ff */
[----:B------:R-:W-:Y:S01]  /*1b2a0*/  HMMA.16816.F32 R52, R44, R10, R52 ;  /* 0x0000000a2c34723c */ /* 0x000fe20000001834 */
[----:B------:R-:W-:Y:S02]  /*1b2b0*/  F2FP.F16.E4M3.UNPACK_B R48, R48.H1 ;  /* 0x00000030ff30723e */ /* 0x000fe400030006ff */
[----:B------:R-:W-:Y:S01]  /*1b2c0*/  F2FP.F16.E4M3.UNPACK_B R49, R49.H1 ;  /* 0x00000031ff31723e */ /* 0x000fe200030006ff */
[----:B------:R-:W-:Y:S02]  /*1b2d0*/  IMAD R42, R42, 0x100, R36 ;  /* 0x000001002a2a7824 */ /* 0x000fe400078e0224 */
[----:B------:R-:W-:Y:S01]  /*1b2e0*/  IMAD R43, R43, 0x100, R37 ;  /* 0x000001002b2b7824 */ /* 0x000fe200078e0225 */
[----:B------:R-:W-:Y:S01]  /*1b2f0*/  STL [R1+0xdd4], R10 ;  /* 0x000dd40a01007387 */ /* 0x000fe20000100800 */
[----:B------:R-:W-:Y:S02]  /*1b300*/  F2FP.F16.E4M3.UNPACK_B R50, R50.H1 ;  /* 0x00000032ff32723e */ /* 0x000fe400030006ff */
[----:B------:R-:W-:Y:S01]  /*1b310*/  F2FP.F16.E4M3.UNPACK_B R51, R51.H1 ;  /* 0x00000033ff33723e */ /* 0x000fe200030006ff */
[----:B------:R-:W-:Y:S01]  /*1b320*/  STL [R1+0xdd0], R11 ;  /* 0x000dd00b01007387 */ /* 0x000fe20000100800 */
[----:B------:R-:W-:-:S02]  /*1b330*/  F2FP.F16.E4M3.UNPACK_B R40, R40 ;  /* 0x00000028ff28723e */ /* 0x000fc400020006ff */
[----:B------:R-:W-:Y:S02]  /*1b340*/  F2FP.F16.E4M3.UNPACK_B R41, R41 ;  /* 0x00000029ff29723e */ /* 0x000fe400020006ff */
[----:B------:R-:W-:Y:S02]  /*1b350*/  F2FP.F16.E4M3.UNPACK_B R42, R42 ;  /* 0x0000002aff2a723e */ /* 0x000fe400020006ff */
[----:B------:R-:W-:Y:S01]  /*1b360*/  F2FP.F16.E4M3.UNPACK_B R43, R43 ;  /* 0x0000002bff2b723e */ /* 0x000fe200020006ff */
[C---:B------:R-:W-:Y:S06]  /*1b370*/  HMMA.16816.F32 R32, R44.reuse, R48, R32 ;  /* 0x000000302c20723c */ /* 0x040fec0000001820 */
[----:B------:R-:W-:Y:S01]  /*1b380*/  HMMA.16816.F32 R28, R44, R50, R28 ;  /* 0x000000322c1c723c */ /* 0x000fe2000000181c */
[----:B------:R0:W-:Y:S02]  /*1b390*/  STL.64 [R1+0x240], R52 ;  /* 0x0002403401007387 */ /* 0x0001e40000100a00 */
[----:B0-----:R-:W-:-:S02]  /*1b3a0*/  F2FP.F16.E4M3.UNPACK_B R52, R38.H1 ;  /* 0x00000026ff34723e */ /* 0x001fc400030006ff */
[----:B------:R-:W-:Y:S01]  /*1b3b0*/  F2FP.F16.E4M3.UNPACK_B R53, R39.H1 ;  /* 0x00000027ff35723e */ /* 0x000fe200030006ff */
[----:B------:R-:W-:Y:S06]  /*1b3c0*/  HMMA.16816.F32 R16, R40, R4, R16 ;  /* 0x000000042810723c */ /* 0x000fec0000001810 */
[----:B------:R-:W-:Y:S01]  /*1b3d0*/  HMMA.16816.F32 R24, R44, R52, R24 ;  /* 0x000000342c18723c */ /* 0x000fe20000001818 */
[----:B------:R-:W-:Y:S04]  /*1b3e0*/  STL.64 [R1+0x248], R54 ;  /* 0x0002483601007387 */ /* 0x000fe80000100a00 */
[----:B------:R-:W-:Y:S04]  /*1b3f0*/  STL [R1+0xdbc], R49 ;  /* 0x000dbc3101007387 */ /* 0x000fe80000100800 */
[----:B------:R-:W-:Y:S04]  /*1b400*/  STL.64 [R1+0x230], R32 ;  /* 0x0002302001007387 */ /* 0x000fe80000100a00 */
[----:B------:R-:W-:Y:S04]  /*1b410*/  STL.64 [R1+0x238], R34 ;  /* 0x0002382201007387 */ /* 0x000fe80000100a00 */
[----:B------:R-:W-:Y:S04]  /*1b420*/  STL.64 [R1+0x1e0], R28 ;  /* 0x0001e01c01007387 */ /* 0x000fe80000100a00 */
[----:B------:R-:W-:Y:S04]  /*1b430*/  STL.64 [R1+0x1e8], R30 ;  /* 0x0001e81e01007387 */ /* 0x000fe80000100a00 */
[----:B------:R-:W-:Y:S04]  /*1b440*/  STL.64 [R1+0x190], R24 ;  /* 0x0001901801007387 */ /* 0x000fe80000100a00 */
[----:B------:R-:W-:Y:S01]  /*1b450*/  STL.64 [R1+0x198], R26 ;  /* 0x0001981a01007387 */ /* 0x000fe20000100a00 */
[C---:B--2---:R-:W-:Y:S06]  /*1b460*/  HMMA.16816.F32 R20, R40.reuse, R2, R20 ;  /* 0x000000022814723c */ /* 0x044fec0000001814 */
[----:B---3--:R-:W-:-:S15]  /*1b470*/  HMMA.16816.F32 R12, R40, R6, R12 ;  /* 0x00000006280c723c */ /* 0x008fde000000180c */
[----:B------:R-:W-:-:S02]  /*1b480*/  NOP ;  /* 0x0000000000007918 */ /* 0x000fc40000000000 */
[----:B------:R0:W-:Y:S04]  /*1b490*/  STL.64 [R1+0x170], R20 ;  /* 0x0001701401007387 */ /* 0x0001e80000100a00 */
[----:B------:R-:W-:Y:S04]  /*1b4a0*/  STL.64 [R1+0x178], R22 ;  /* 0x0001781601007387 */ /* 0x000fe80000100a00 */
[----:B------:R-:W-:Y:S04]  /*1b4b0*/  STL.64 [R1+0xd90], R6 ;  /* 0x000d900601007387 */ /* 0x000fe80000100a00 */
[----:B------:R-:W-:Y:S04]  /*1b4c0*/  STL.64 [R1+0x150], R16 ;  /* 0x0001501001007387 */ /* 0x000fe80000100a00 */
[----:B------:R-:W-:Y:S04]  /*1b4d0*/  STL.64 [R1+0x158], R18 ;  /* 0x0001581201007387 */ /* 0x000fe80000100a00 */
[----:B------:R1:W-:Y:S04]  /*1b4e0*/  STL.64 [R1+0xd88], R4 ;  /* 0x000d880401007387 */ /* 0x0003e80000100a00 */
[----:B------:R-:W-:Y:S04]  /*1b4f0*/  STL.64 [R1+0x120], R12 ;  /* 0x0001200c01007387 */ /* 0x000fe80000100a00 */
[----:B------:R-:W-:Y:S04]  /*1b500*/  STL.64 [R1+0x128], R14 ;  /* 0x0001280e01007387 */ /* 0x000fe80000100a00 */
[----:B0-----:R-:W2:Y:S01]  /*1b510*/  LDL.LU R20, [R1+0x20] ;  /* 0x0000200001147983 */ /* 0x001ea20000300800 */
[----:B-1----:R-:W-:Y:S01]  /*1b520*/  HMMA.16816.F32 R4, R40, R8, R56 ;  /* 0x000000082804723c */ /* 0x002fe20000001838 */
[----:B------:R-:W-:-:S02]  /*1b530*/  IMAD.MOV.U32 R22, RZ, RZ, R61 ;  /* 0x000000ffff167224 */ /* 0x000fc400078e003d */
[----:B------:R-:W-:Y:S02]  /*1b540*/  IMAD.MOV.U32 R23, RZ, RZ, R60 ;  /* 0x000000ffff177224 */ /* 0x000fe400078e003c */
[----:B----4-:R-:W-:-:S15]  /*1b550*/  IMAD.MOV.U32 R21, RZ, RZ, R0 ;  /* 0x000000ffff157224 */ /* 0x010fde00078e0000 */
[----:B------:R-:W-:-:S03]  /*1b560*/  NOP ;  /* 0x0000000000007918 */ /* 0x000fc60000000000 */
[----:B------:R0:W-:Y:S04]  /*1b570*/  STL.64 [R1+0x130], R4 ;  /* 0x0001300401007387 */ /* 0x0001e80000100a00 */
[----:B------:R1:W-:Y:S04]  /*1b580*/  STL.64 [R1+0x138], R6 ;  /* 0x0001380601007387 */ /* 0x0003e80000100a00 */
[----:B------:R-:W3:Y:S04]  /*1b590*/  LDL.LU R0, [R1+0xdf0] ;  /* 0x000df00001007983 */ /* 0x000ee80000300800 */
[----:B------:R-:W4:Y:S04]  /*1b5a0*/  LDL.LU R61, [R1+0xdec] ;  /* 0x000dec00013d7983 */ /* 0x000f280000300800 */
[----:B------:R-:W4:Y:S04]  /*1b5b0*/  LDL.LU R60, [R1+0xde8] ;  /* 0x000de800013c7983 */ /* 0x000f280000300800 */
[----:B------:R-:W-:Y:S04]  /*1b5c0*/  STL.64 [R1+0xda0], R22 ;  /* 0x000da01601007387 */ /* 0x000fe80000100a00 */
[----:B--2---:R-:W-:Y:S04]  /*1b5d0*/  STL.64 [R1+0xd98], R20 ;  /* 0x000d981401007387 */ /* 0x004fe80000100a00 */
[----:B------:R-:W2:Y:S04]  /*1b5e0*/  LDL.LU R24, [R1+0x30] ;  /* 0x0000300001187983 */ /* 0x000ea80000300800 */
[----:B------:R-:W2:Y:S04]  /*1b5f0*/  LDL.LU R25, [R1+0x34] ;  /* 0x0000340001197983 */ /* 0x000ea80000300800 */
[----:B------:R-:W2:Y:S04]  /*1b600*/  LDL.LU R26, [R1+0x38] ;  /* 0x00003800011a7983 */ /* 0x000ea80000300800 */
[----:B------:R-:W2:Y:S01]  /*1b610*/  LDL.LU R27, [R1+0x3c] ;  /* 0x00003c00011b7983 */ /* 0x000ea20000300800 */
[----:B---3--:R-:W-:-:S02]  /*1b620*/  IMAD.MOV.U32 R31, RZ, RZ, R0 ;  /* 0x000000ffff1f7224 */ /* 0x008fc400078e0000 */
[----:B----4-:R-:W-:Y:S02]  /*1b630*/  IMAD.MOV.U32 R30, RZ, RZ, R61 ;  /* 0x000000ffff1e7224 */ /* 0x010fe400078e003d */
[----:B------:R-:W-:Y:S01]  /*1b640*/  IMAD.MOV.U32 R29, RZ, RZ, R60 ;  /* 0x000000ffff1d7224 */ /* 0x000fe200078e003c */
[----:B--2---:R-:W-:Y:S04]  /*1b650*/  STL.64 [R1+0xdb0], R26 ;  /* 0x000db01a01007387 */ /* 0x004fe80000100a00 */
[----:B------:R-:W-:Y:S04]  /*1b660*/  STL.64 [R1+0xda8], R24 ;  /* 0x000da81801007387 */ /* 0x000fe80000100a00 */
[----:B------:R-:W2:Y:S04]  /*1b670*/  LDL.LU R28, [R1+0x40] ;  /* 0x00004000011c7983 */ /* 0x000ea80000300800 */
[----:B------:R-:W3:Y:S04]  /*1b680*/  LDL.LU R60, [R1+0xde4] ;  /* 0x000de400013c7983 */ /* 0x000ee80000300800 */
[----:B------:R-:W4:Y:S04]  /*1b690*/  LDL.LU R61, [R1+0xde0] ;  /* 0x000de000013d7983 */ /* 0x000f280000300800 */
[----:B------:R-:W3:Y:S04]  /*1b6a0*/  LDL.LU R0, [R1+0xddc] ;  /* 0x000ddc0001007983 */ /* 0x000ee80000300800 */
[----:B------:R-:W-:Y:S04]  /*1b6b0*/  STL.64 [R1+0xdc8], R30 ;  /* 0x000dc81e01007387 */ /* 0x000fe80000100a00 */
[----:B--2---:R2:W-:Y:S04]  /*1b6c0*/  STL.64 [R1+0xdc0], R28 ;  /* 0x000dc01c01007387 */ /* 0x0045e80000100a00 */
[----:B------:R-:W4:Y:S04]  /*1b6d0*/  LDL.LU R32, [R1+0x50] ;  /* 0x0000500001207983 */ /* 0x000f280000300800 */
[----:B------:R-:W4:Y:S04]  /*1b6e0*/  LDL.LU R33, [R1+0x54] ;  /* 0x0000540001217983 */ /* 0x000f280000300800 */
[----:B------:R-:W4:Y:S04]  /*1b6f0*/  LDL.LU R34, [R1+0x58] ;  /* 0x0000580001227983 */ /* 0x000f280000300800 */
[----:B------:R-:W4:Y:S04]  /*1b700*/  LDL.LU R35, [R1+0x5c] ;  /* 0x00005c0001237983 */ /* 0x000f280000300800 */
[----:B0-----:R-:W4:Y:S01]  /*1b710*/  LDL.LU R4, [R1+0x90] ;  /* 0x0000900001047983 */ /* 0x001f220000300800 */
[----:B---3--:R-:W-:-:S03]  /*1b720*/  IMAD.MOV.U32 R5, RZ, RZ, R0 ;  /* 0x000000ffff057224 */ /* 0x008fc600078e0000 */
[----:B------:R-:W3:Y:S04]  /*1b730*/  LDL.LU R0, [R1+0xdd8] ;  /* 0x000dd80001007983 */ /* 0x000ee80000300800 */
[----:B-1----:R-:W3:Y:S04]  /*1b740*/  LDL.LU R6, [R1+0x98] ;  /* 0x0000980001067983 */ /* 0x002ee80000300800 */
[----:B------:R-:W3:Y:S04]  /*1b750*/  LDL.LU R7, [R1+0x9c] ;  /* 0x00009c0001077983 */ /* 0x000ee80000300800 */
[----:B--2---:R-:W2:Y:S04]  /*1b760*/  LDL.LU R28, [R1+0xf0] ;  /* 0x0000f000011c7983 */ /* 0x004ea80000300800 */
        /* <DEDUP_REMOVED lines=8> */
[----:B------:R-:W-:-:S02]  /*1b7f0*/  IMAD.MOV.U32 R39, RZ, RZ, R60 ;  /* 0x000000ffff277224 */ /* 0x000fc400078e003c */
[----:B----4-:R-:W-:Y:S02]  /*1b800*/  IMAD.MOV.U32 R38, RZ, RZ, R61 ;  /* 0x000000ffff267224 */ /* 0x010fe400078e003d */
[----:B---3--:R-:W-:Y:S02]  /*1b810*/  IMAD.MOV.U32 R31, RZ, RZ, R0 ;  /* 0x000000ffff1f7224 */ /* 0x008fe400078e0000 */
[----:B------:R-:W3:Y:S04]  /*1b820*/  LDL.LU R0, [R1+0xcc8] ;  /* 0x000cc80001007983 */ /* 0x000ee80000300800 */
[----:B------:R-:W3:Y:S04]  /*1b830*/  LDL.LU R47, [R1+0xcc4] ;  /* 0x000cc400012f7983 */ /* 0x000ee80000300800 */
[----:B------:R-:W4:Y:S04]  /*1b840*/  LDL.LU R24, [R1+0xe0] ;  /* 0x0000e00001187983 */ /* 0x000f280000300800 */
[----:B------:R-:W4:Y:S04]  /*1b850*/  LDL.LU R25, [R1+0xe4] ;  /* 0x0000e40001197983 */ /* 0x000f280000300800 */
[----:B------:R-:W4:Y:S04]  /*1b860*/  LDL.LU R26, [R1+0xe8] ;  /* 0x0000e800011a7983 */ /* 0x000f280000300800 */
[----:B------:R-:W4:Y:S04]  /*1b870*/  LDL.LU R27, [R1+0xec] ;  /* 0x0000ec00011b7983 */ /* 0x000f280000300800 */
        /* <DEDUP_REMOVED lines=22> */
[----:B--2---:R-:W-:-:S02]  /*1b9e0*/  IMAD R44, R44, 0x100, R10 ;  /* 0x000001002c2c7824 */ /* 0x004fc400078e020a */
[----:B------:R-:W-:Y:S01]  /*1b9f0*/  IMAD R45, R45, 0x100, R11 ;  /* 0x000001002d2d7824 */ /* 0x000fe200078e020b */
[----:B------:R-:W2:Y:S04]  /*1ba00*/  LDL.LU R10, [R1+0xdd4] ;  /* 0x000dd400010a7983 */ /* 0x000ea80000300800 */
[----:B------:R-:W2:Y:S01]  /*1ba10*/  LDL.LU R11, [R1+0xdd0] ;  /* 0x000dd000010b7983 */ /* 0x000ea20000300800 */
[----:B------:R-:W-:Y:S01]  /*1ba20*/  IMAD R46, R46, 0x100, R49 ;  /* 0x000001002e2e7824 */ /* 0x000fe200078e0231 */
[----:B--2---:R-:W-:-:S15]  /*1ba30*/  HMMA.16816.F32 R28, R40, R10, R28 ;  /* 0x0000000a281c723c */ /* 0x004fde000000181c */
[----:B------:R-:W-:-:S08]  /*1ba40*/  NOP ;  /* 0x0000000000007918 */ /* 0x000fd00000000000 */
[----:B------:R-:W-:Y:S04]  /*1ba50*/  STL.64 [R1+0x220], R28 ;  /* 0x0002201c01007387 */ /* 0x000fe80000100a00 */
[----:B------:R0:W-:Y:S04]  /*1ba60*/  STL.64 [R1+0x228], R30 ;  /* 0x0002281e01007387 */ /* 0x0001e80000100a00 */
[----:B0-----:R-:W2:Y:S04]  /*1ba70*/  LDL.LU.64 R30, [R1+0xdc8] ;  /* 0x000dc800011e7983 */ /* 0x001ea80000300a00 */
[----:B------:R-:W2:Y:S04]  /*1ba80*/  LDL.LU.64 R28, [R1+0xdc0] ;  /* 0x000dc000011c7983 */ /* 0x000ea80000300a00 */
[----:B------:R-:W4:Y:S01]  /*1ba90*/  LDL.LU R49, [R1+0xdbc] ;  /* 0x000dbc0001317983 */ /* 0x000f220000300800 */
[----:B---3--:R-:W-:Y:S01]  /*1baa0*/  HMMA.16816.F32 R20, R40, R50, R20 ;  /* 0x000000322814723c */ /* 0x008fe20000001814 */
[----:B------:R-:W-:-:S02]  /*1bab0*/  IMAD R47, R47, 0x100, R0 ;  /* 0x000001002f2f7824 */ /* 0x000fc400078e0200 */
[----:B------:R-:W3:Y:S03]  /*1bac0*/  LDL.LU R0, [R1+0xdb8] ;  /* 0x000db80001007983 */ /* 0x000ee60000300800 */
[C---:B----4-:R-:W-:Y:S06]  /*1bad0*/  HMMA.16816.F32 R24, R40.reuse, R48, R24 ;  /* 0x000000302818723c */ /* 0x050fec0000001818 */
[----:B------:R-:W-:-:S15]  /*1bae0*/  HMMA.16816.F32 R40, R40, R52, R4 ;  /* 0x000000342828723c */ /* 0x000fde0000001804 */
[----:B------:R-:W-:-:S02]  /*1baf0*/  NOP ;  /* 0x0000000000007918 */ /* 0x000fc40000000000 */
[----:B------:R-:W-:Y:S04]  /*1bb00*/  STL.64 [R1+0x210], R24 ;  /* 0x0002101801007387 */ /* 0x000fe80000100a00 */
[----:B------:R0:W-:Y:S04]  /*1bb10*/  STL.64 [R1+0x218], R26 ;  /* 0x0002181a01007387 */ /* 0x0001e80000100a00 */
[----:B0-----:R-:W4:Y:S04]  /*1bb20*/  LDL.LU.64 R26, [R1+0xdb0] ;  /* 0x000db000011a7983 */ /* 0x001f280000300a00 */
[----:B------:R-:W4:Y:S04]  /*1bb30*/  LDL.LU.64 R24, [R1+0xda8] ;  /* 0x000da80001187983 */ /* 0x000f280000300a00 */
[----:B------:R-:W-:Y:S04]  /*1bb40*/  STL.64 [R1+0x1d0], R20 ;  /* 0x0001d01401007387 */ /* 0x000fe80000100a00 */
[----:B------:R0:W-:Y:S04]  /*1bb50*/  STL.64 [R1+0x1d8], R22 ;  /* 0x0001d81601007387 */ /* 0x0001e80000100a00 */
[----:B0-----:R-:W3:Y:S04]  /*1bb60*/  LDL.LU.64 R22, [R1+0xda0] ;  /* 0x000da00001167983 */ /* 0x001ee80000300a00 */
[----:B------:R-:W3:Y:S04]  /*1bb70*/  LDL.LU.64 R20, [R1+0xd98] ;  /* 0x000d980001147983 */ /* 0x000ee80000300a00 */
[----:B------:R-:W2:Y:S04]  /*1bb80*/  LDL.LU.64 R6, [R1+0xd90] ;  /* 0x000d900001067983 */ /* 0x000ea80000300a00 */
[----:B------:R-:W3:Y:S04]  /*1bb90*/  LDL.LU.64 R4, [R1+0xd88] ;  /* 0x000d880001047983 */ /* 0x000ee80000300a00 */
[----:B------:R0:W-:Y:S04]  /*1bba0*/  STL.64 [R1+0x180], R40 ;  /* 0x0001802801007387 */ /* 0x0001e80000100a00 */
[----:B------:R1:W-:Y:S04]  /*1bbb0*/  STL.64 [R1+0x188], R42 ;  /* 0x0001882a01007387 */ /* 0x0003e80000100a00 */
[----:B0-----:R-:W2:Y:S04]  /*1bbc0*/  LDL.LU R41, [R1+0xcd0] ;  /* 0x000cd00001297983 */ /* 0x001ea80000300800 */
[----:B-1----:R-:W2:Y:S04]  /*1bbd0*/  LDL.LU R42, [R1+0xccc] ;  /* 0x000ccc00012a7983 */ /* 0x002ea80000300800 */
[----:B------:R-:W2:Y:S01]  /*1bbe0*/  LDL.LU R43, [R1+0xcd8] ;  /* 0x000cd800012b7983 */ /* 0x000ea20000300800 */
[----:B------:R-:W-:-:S02]  /*1bbf0*/  F2FP.F16.E4M3.UNPACK_B R44, R44 ;  /* 0x0000002cff2c723e */ /* 0x000fc400020006ff */
[----:B------:R-:W-:Y:S02]  /*1bc00*/  F2FP.F16.E4M3.UNPACK_B R45, R45 ;  /* 0x0000002dff2d723e */ /* 0x000fe400020006ff */
[----:B------:R-:W-:Y:S02]  /*1bc10*/  F2FP.F16.E4M3.UNPACK_B R46, R46 ;  /* 0x0000002eff2e723e */ /* 0x000fe400020006ff */
[----:B------:R-:W-:-:S07]  /*1bc20*/  F2FP.F16.E4M3.UNPACK_B R47, R47 ;  /* 0x0000002fff2f723e */ /* 0x000fce00020006ff */
[C---:B------:R-:W-:Y:S06]  /*1bc30*/  HMMA.16816.F32 R36, R44.reuse, R2, R36 ;  /* 0x000000022c24723c */ /* 0x040fec0000001824 */
[C---:B------:R-:W-:Y:S06]  /*1bc40*/  HMMA.16816.F32 R16, R44.reuse, R48, R16 ;  /* 0x000000302c10723c */ /* 0x040fec0000001810 */
[C---:B------:R-:W-:Y:S11]  /*1bc50*/  HMMA.16816.F32 R12, R44.reuse, R50, R12 ;  /* 0x000000322c0c723c */ /* 0x040ff6000000180c */
[----:B------:R-:W-:Y:S04]  /*1bc60*/  STL.64 [R1+0x1a0], R36 ;  /* 0x0001a02401007387 */ /* 0x000fe80000100a00 */
[----:B------:R0:W-:Y:S04]  /*1bc70*/  STL.64 [R1+0x1a8], R38 ;  /* 0x0001a82601007387 */ /* 0x0001e80000100a00 */
[----:B0-----:R-:W2:Y:S04]  /*1bc80*/  LDL.LU.64 R38, [R1+0xd80] ;  /* 0x000d800001267983 */ /* 0x001ea80000300a00 */
[----:B------:R-:W2:Y:S01]  /*1bc90*/  LDL.LU.64 R36, [R1+0xd78] ;  /* 0x000d780001247983 */ /* 0x000ea20000300a00 */
[C---:B----4-:R-:W-:Y:S06]  /*1bca0*/  HMMA.16816.F32 R24, R44.reuse, R8, R24 ;  /* 0x000000082c18723c */ /* 0x050fec0000001818 */
[C---:B---3--:R-:W-:Y:S06]  /*1bcb0*/  HMMA.16816.F32 R32, R44.reuse, R4, R32 ;  /* 0x000000042c20723c */ /* 0x048fec0000001820 */
[C---:B--2---:R-:W-:Y:S06]  /*1bcc0*/  HMMA.16816.F32 R28, R44.reuse, R6, R28 ;  /* 0x000000062c1c723c */ /* 0x044fec000000181c */
[----:B------:R-:W-:Y:S11]  /*1bcd0*/  HMMA.16816.F32 R20, R44, R10, R20 ;  /* 0x0000000a2c14723c */ /* 0x000ff60000001814 */
[----:B------:R-:W-:Y:S04]  /*1bce0*/  STL.64 [R1+0x160], R32 ;  /* 0x0001602001007387 */ /* 0x000fe80000100a00 */
[----:B------:R0:W-:Y:S01]  /*1bcf0*/  STL.64 [R1+0x168], R34 ;  /* 0x0001682201007387 */ /* 0x0001e20000100a00 */
[----:B------:R-:W-:-:S03]  /*1bd00*/  IMAD R40, R42, 0x100, R41 ;  /* 0x000001002a287824 */ /* 0x000fc600078e0229 */
[----:B0-----:R-:W2:Y:S04]  /*1bd10*/  LDL.LU.64 R34, [R1+0xd70] ;  /* 0x000d700001227983 */ /* 0x001ea80000300a00 */
[----:B------:R-:W2:Y:S04]  /*1bd20*/  LDL.LU.64 R32, [R1+0xd68] ;  /* 0x000d680001207983 */ /* 0x000ea80000300a00 */
[----:B------:R-:W-:Y:S04]  /*1bd30*/  STL.64 [R1+0x140], R28 ;  /* 0x0001401c01007387 */ /* 0x000fe80000100a00 */
[----:B------:R0:W-:Y:S01]  /*1bd40*/  STL.64 [R1+0x148], R30 ;  /* 0x0001481e01007387 */ /* 0x0001e20000100a00 */
[----:B------:R-:W-:-:S02]  /*1bd50*/  IMAD R41, R54, 0x100, R43 ;  /* 0x0000010036297824 */ /* 0x000fc400078e022b */
[----:B------:R-:W-:Y:S01]  /*1bd60*/  IMAD R43, R0, 0x100, R61 ;  /* 0x00000100002b7824 */ /* 0x000fe200078e023d */
[----:B0-----:R-:W3:Y:S04]  /*1bd70*/  LDL.LU.64 R30, [R1+0xd60] ;  /* 0x000d6000011e7983 */ /* 0x001ee80000300a00 */
[----:B------:R-:W3:Y:S04]  /*1bd80*/  LDL.LU.64 R28, [R1+0xd58] ;  /* 0x000d5800011c7983 */ /* 0x000ee80000300a00 */
[----:B------:R-:W-:Y:S04]  /*1bd90*/  STL.64 [R1+0x90], R24 ;  /* 0x0000901801007387 */ /* 0x000fe80000100a00 */
[----:B------:R0:W-:Y:S01]  /*1bda0*/  STL.64 [R1+0x98], R26 ;  /* 0x0000981a01007387 */ /* 0x0001e20000100a00 */
[----:B------:R-:W-:-:S03]  /*1bdb0*/  IMAD R42, R60, 0x100, R55 ;  /* 0x000001003c2a7824 */ /* 0x000fc600078e0237 */
[----:B0-----:R-:W4:Y:S04]  /*1bdc0*/  LDL.LU.64 R26, [R1+0xd50] ;  /* 0x000d5000011a7983 */ /* 0x001f280000300a00 */
[----:B------:R-:W4:Y:S04]  /*1bdd0*/  LDL.LU.64 R24, [R1+0xd48] ;  /* 0x000d480001187983 */ /* 0x000f280000300a00 */
[----:B------:R-:W-:Y:S04]  /*1bde0*/  STL.64 [R1+0x200], R20 ;  /* 0x0002001401007387 */ /* 0x000fe80000100a00 */
[----:B------:R0:W-:Y:S04]  /*1bdf0*/  STL.64 [R1+0x208], R22 ;  /* 0x0002081601007387 */ /* 0x0001e80000100a00 */
[----:B0-----:R-:W2:Y:S04]  /*1be00*/  LDL.LU.64 R22, [R1+0xd40] ;  /* 0x000d400001167983 */ /* 0x001ea80000300a00 */
[----:B------:R-:W2:Y:S04]  /*1be10*/  LDL.LU.64 R20, [R1+0xd38] ;  /* 0x000d380001147983 */ /* 0x000ea80000300a00 */
[----:B------:R1:W5:Y:S04]  /*1be20*/  LDL.LU R0, [R1+0xd30] ;  /* 0x000d300001007983 */ /* 0x0003680000300800 */
[----:B------:R-:W3:Y:S04]  /*1be30*/  LDL.LU R55, [R1+0x884] ;  /* 0x0008840001377983 */ /* 0x000ee80000300800 */
[----:B------:R-:W-:Y:S04]  /*1be40*/  STL.64 [R1+0x1f0], R16 ;  /* 0x0001f01001007387 */ /* 0x000fe80000100a00 */
[----:B------:R0:W-:Y:S01]  /*1be50*/  STL.64 [R1+0x1f8], R18 ;  /* 0x0001f81201007387 */ /* 0x0001e20000100a00 */
[----:B------:R-:W-:Y:S03]  /*1be60*/  HMMA.16816.F32 R44, R44, R52, R56 ;  /* 0x000000342c2c723c */ /* 0x000fe60000001838 */
[----:B0-----:R-:W4:Y:S04]  /*1be70*/  LDL.LU.64 R18, [R1+0xd28] ;  /* 0x000d280001127983 */ /* 0x001f280000300a00 */
[----:B------:R-:W4:Y:S04]  /*1be80*/  LDL.LU.64 R16, [R1+0xd20] ;  /* 0x000d200001107983 */ /* 0x000f280000300a00 */
[----:B------:R-:W3:Y:S04]  /*1be90*/  LDL.LU R54, [R1+0x874] ;  /* 0x0008740001367983 */ /* 0x000ee80000300800 */
[----:B------:R-:W3:Y:S04]  /*1bea0*/  LDL.LU R60, [R1+0x848] ;  /* 0x00084800013c7983 */ /* 0x000ee80000300800 */
[----:B------:R-:W-:Y:S04]  /*1beb0*/  STL.64 [R1+0x1c0], R12 ;  /* 0x0001c00c01007387 */ /* 0x000fe80000100a00 */
[----:B------:R0:W-:Y:S04]  /*1bec0*/  STL.64 [R1+0x1c8], R14 ;  /* 0x0001c80e01007387 */ /* 0x0001e80000100a00 */
[----:B0-----:R-:W2:Y:S04]  /*1bed0*/  LDL.LU.64 R14, [R1+0xd18] ;  /* 0x000d1800010e7983 */ /* 0x001ea80000300a00 */
[----:B------:R-:W2:Y:S04]  /*1bee0*/  LDL.LU.64 R12, [R1+0xd10] ;  /* 0x000d1000010c7983 */ /* 0x000ea80000300a00 */
[----:B------:R-:W4:Y:S04]  /*1bef0*/  LDL.LU.64 R58, [R1+0xd08] ;  /* 0x000d0800013a7983 */ /* 0x000f280000300a00 */
[----:B------:R-:W4:Y:S01]  /*1bf00*/  LDL.LU.64 R56, [R1+0xd00] ;  /* 0x000d000001387983 */ /* 0x000f220000300a00 */
[----:B------:R-:W-:-:S02]  /*1bf10*/  F2FP.F16.E4M3.UNPACK_B R40, R40 ;  /* 0x00000028ff28723e */ /* 0x000fc400020006ff */
[----:B------:R-:W-:Y:S02]  /*1bf20*/  F2FP.F16.E4M3.UNPACK_B R41, R41 ;  /* 0x00000029ff29723e */ /* 0x000fe400020006ff */
[----:B------:R-:W-:Y:S02]  /*1bf30*/  F2FP.F16.E4M3.UNPACK_B R42, R42 ;  /* 0x0000002aff2a723e */ /* 0x000fe400020006ff */
[----:B------:R-:W-:Y:S01]  /*1bf40*/  F2FP.F16.E4M3.UNPACK_B R43, R43 ;  /* 0x0000002bff2b723e */ /* 0x000fe200020006ff */
[----:B------:R0:W-:Y:S04]  /*1bf50*/  STL.64 [R1+0x70], R44 ;  /* 0x0000702c01007387 */ /* 0x0001e80000100a00 */
[----:B------:R1:W-:Y:S04]  /*1bf60*/  STL.64 [R1+0x78], R46 ;  /* 0x0000782e01007387 */ /* 0x0003e80000100a00 */
[----:B0-----:R-:W3:Y:S04]  /*1bf70*/  LDL.LU R44, [R1+0x860] ;  /* 0x00086000012c7983 */ /* 0x001ee80000300800 */
[----:B------:R-:W3:Y:S04]  /*1bf80*/  LDL.LU R45, [R1+0x858] ;  /* 0x00085800012d7983 */ /* 0x000ee80000300800 */
[----:B-1----:R-:W3:Y:S04]  /*1bf90*/  LDL.LU R46, [R1+0x87c] ;  /* 0x00087c00012e7983 */ /* 0x002ee80000300800 */
[----:B------:R-:W3:Y:S01]  /*1bfa0*/  LDL.LU R47, [R1+0x850] ;  /* 0x00085000012f7983 */ /* 0x000ee20000300800 */
[C---:B----4-:R-:W-:Y:S06]  /*1bfb0*/  HMMA.16816.F32 R56, R40.reuse, R2, R56 ;  /* 0x000000022838723c */ /* 0x050fec0000001838 */
[----:B--2---:R-:W-:Y:S01]  /*1bfc0*/  HMMA.16816.F32 R12, R40, R4, R12 ;  /* 0x00000004280c723c */ /* 0x004fe2000000180c */
[----:B------:R-:W2:Y:S04]  /*1bfd0*/  LDL.LU R2, [R1+0x880] ;  /* 0x0008800001027983 */ /* 0x000ea80000300800 */
[----:B------:R-:W4:-:S12]  /*1bfe0*/  LDL.LU R3, [R1+0x878] ;  /* 0x0008780001037983 */ /* 0x000f180000300800 */
[----:B------:R0:W-:Y:S04]  /*1bff0*/  STL.64 [R1+0x50], R56 ;  /* 0x0000503801007387 */ /* 0x0001e80000100a00 */
[----:B------:R1:W-:Y:S04]  /*1c000*/  STL.64 [R1+0x58], R58 ;  /* 0x0000583a01007387 */ /* 0x0003e80000100a00 */
[----:B0-----:R-:W3:Y:S04]  /*1c010*/  LDL.LU R56, [R1+0x870] ;  /* 0x0008700001387983 */ /* 0x001ee80000300800 */
[----:B------:R-:W3:Y:S04]  /*1c020*/  LDL.LU R57, [R1+0x358] ;  /* 0x0003580001397983 */ /* 0x000ee80000300800 */
[----:B-1----:R-:W3:Y:S04]  /*1c030*/  LDL.LU R58, [R1+0x868] ;  /* 0x00086800013a7983 */ /* 0x002ee80000300800 */
[----:B------:R-:W3:Y:S04]  /*1c040*/  LDL.LU R59, [R1+0x360] ;  /* 0x00036000013b7983 */ /* 0x000ee80000300800 */
[----:B------:R0:W-:Y:S04]  /*1c050*/  STL.64 [R1+0x40], R12 ;  /* 0x0000400c01007387 */ /* 0x0001e80000100a00 */
[----:B------:R1:W-:Y:S04]  /*1c060*/  STL.64 [R1+0x48], R14 ;  /* 0x0000480e01007387 */ /* 0x0003e80000100a00 */
[----:B0-----:R-:W3:Y:S04]  /*1c070*/  LDL.LU R12, [R1+0x428] ;  /* 0x00042800010c7983 */ /* 0x001ee80000300800 */
[----:B------:R-:W3:Y:S04]  /*1c080*/  LDL.LU R13, [R1+0x35c] ;  /* 0x00035c00010d7983 */ /* 0x000ee80000300800 */
[----:B-1----:R-:W3:Y:S04]  /*1c090*/  LDL.LU R14, [R1+0x364] ;  /* 0x00036400010e7983 */ /* 0x002ee80000300800 */
[----:B------:R-:W3:Y:S04]  /*1c0a0*/  LDL.LU R15, [R1+0x888] ;  /* 0x00088800010f7983 */ /* 0x000ee80000300800 */
[----:B------:R-:W3:Y:S01]  /*1c0b0*/  LDL.LU R61, [R1+0x86c] ;  /* 0x00086c00013d7983 */ /* 0x000ee20000300800 */
[----:B------:R-:W-:-:S15]  /*1c0c0*/  HMMA.16816.F32 R4, R40, R6, R16 ;  /* 0x000000062804723c */ /* 0x000fde0000001810 */
[----:B------:R-:W-:-:S08]  /*1c0d0*/  NOP ;  /* 0x0000000000007918 */ /* 0x000fd00000000000 */
[----:B------:R0:W-:Y:S04]  /*1c0e0*/  STL.64 [R1+0x20], R4 ;  /* 0x0000200401007387 */ /* 0x0001e80000100a00 */
[----:B------:R-:W-:Y:S01]  /*1c0f0*/  STL.64 [R1+0x28], R6 ;  /* 0x0000280601007387 */ /* 0x000fe20000100a00 */
[----:B0-----:R-:W0:Y:S01]  /*1c100*/  LDC R4, c[0x0][0x230] ;  /* 0x00008c00ff047b82 */ /* 0x001e220000000800 */
[C---:B------:R-:W-:Y:S06]  /*1c110*/  HMMA.16816.F32 R24, R40.reuse, R10, R24 ;  /* 0x0000000a2818723c */ /* 0x040fec0000001818 */
[----:B------:R-:W-:Y:S01]  /*1c120*/  HMMA.16816.F32 R20, R40, R8, R20 ;  /* 0x000000082814723c */ /* 0x000fe20000001814 */
[----:B0-----:R-:W-:-:S05]  /*1c130*/  VIADD R4, R4, 0x3f ;  /* 0x0000003f04047836 */ /* 0x001fca0000000000 */
[----:B------:R-:W-:-:S04]  /*1c140*/  SHF.R.S32.HI R5, RZ, 0x1f, R4 ;  /* 0x0000001fff057819 */ /* 0x000fc80000011404 */
[----:B------:R-:W-:-:S04]  /*1c150*/  LEA.HI R5, R5, R4, RZ, 0x6 ;  /* 0x0000000405057211 */ /* 0x000fc800078f30ff */
[----:B------:R-:W-:Y:S02]  /*1c160*/  SHF.R.S32.HI R5, RZ, 0x6, R5 ;  /* 0x00000006ff057819 */ /* 0x000fe40000011405 */
[----:B--2---:R-:W-:Y:S02]  /*1c170*/  IADD3 R2, P5, R2, UR5, RZ ;  /* 0x0000000502027c10 */ /* 0x004fe4000ffbe0ff */
[----:B----4-:R-:W-:Y:S02]  /*1c180*/  IADD3 R3, P6, R3, UR5, RZ ;  /* 0x0000000503037c10 */ /* 0x010fe4000ffde0ff */
[----:B---3--:R-:W-:Y:S02]  /*1c190*/  IADD3.X R46, R46, UR10, RZ, P5, !PT ;  /* 0x0000000a2e2e7c10 */ /* 0x008fe4000affe4ff */
[----:B------:R-:W-:Y:S01]  /*1c1a0*/  IADD3 R56, P1, R56, UR5, RZ ;  /* 0x0000000538387c10 */ /* 0x000fe2000ff3e0ff */
[----:B------:R-:W-:Y:S01]  /*1c1b0*/  VIADD R12, R12, 0x1 ;  /* 0x000000010c0c7836 */ /* 0x000fe20000000000 */
[----:B------:R-:W-:-:S02]  /*1c1c0*/  IADD3 R13, P2, R13, UR5, RZ ;  /* 0x000000050d0d7c10 */ /* 0x000fc4000ff5e0ff */
[----:B------:R-:W-:Y:S02]  /*1c1d0*/  IADD3 R14, P3, R14, UR5, RZ ;  /* 0x000000050e0e7c10 */ /* 0x000fe4000ff7e0ff */
[----:B------:R-:W-:Y:S01]  /*1c1e0*/  IADD3 R15, P4, R15, UR5, RZ ;  /* 0x000000050f0f7c10 */ /* 0x000fe2000ff9e0ff */
[----:B------:R-:W-:Y:S04]  /*1c1f0*/  STL [R1+0x428], R12 ;  /* 0x0004280c01007387 */ /* 0x000fe80000100800 */
[----:B------:R-:W-:Y:S04]  /*1c200*/  STL [R1+0x35c], R13 ;  /* 0x00035c0d01007387 */ /* 0x000fe80000100800 */
[----:B------:R-:W-:Y:S01]  /*1c210*/  STL [R1+0x364], R14 ;  /* 0x0003640e01007387 */ /* 0x000fe20000100800 */
[----:B------:R-:W-:-:S03]  /*1c220*/  IADD3.X R57, R57, UR10, RZ, P2, !PT ;  /* 0x0000000a39397c10 */ /* 0x000fc600097fe4ff */
[----:B------:R-:W-:Y:S01]  /*1c230*/  STL [R1+0x888], R15 ;  /* 0x0008880f01007387 */ /* 0x000fe20000100800 */
[----:B------:R-:W-:-:S03]  /*1c240*/  IADD3 R58, P2, R58, UR5, RZ ;  /* 0x000000053a3a7c10 */ /* 0x000fc6000ff5e0ff */
[----:B------:R-:W-:Y:S01]  /*1c250*/  STL [R1+0x880], R2 ;  /* 0x0008800201007387 */ /* 0x000fe20000100800 */
[----:B------:R-:W-:-:S03]  /*1c260*/  IADD3.X R55, R55, UR10, RZ, P4, !PT ;  /* 0x0000000a37377c10 */ /* 0x000fc6000a7fe4ff */
[----:B------:R-:W-:Y:S01]  /*1c270*/  STL [R1+0x878], R3 ;  /* 0x0008780301007387 */ /* 0x000fe20000100800 */
[----:B------:R-:W-:-:S03]  /*1c280*/  IADD3.X R59, R59, UR10, RZ, P3, !PT ;  /* 0x0000000a3b3b7c10 */ /* 0x000fc60009ffe4ff */
[----:B------:R-:W-:Y:S04]  /*1c290*/  STL [R1+0x870], R56 ;  /* 0x0008703801007387 */ /* 0x000fe80000100800 */
[----:B------:R-:W-:Y:S04]  /*1c2a0*/  STL [R1+0x358], R57 ;  /* 0x0003583901007387 */ /* 0x000fe80000100800 */
[----:B------:R-:W-:Y:S04]  /*1c2b0*/  STL [R1+0x868], R58 ;  /* 0x0008683a01007387 */ /* 0x000fe80000100800 */
[----:B------:R0:W-:Y:S04]  /*1c2c0*/  STL [R1+0x884], R55 ;  /* 0x0008843701007387 */ /* 0x0001e80000100800 */
[----:B------:R-:W-:Y:S04]  /*1c2d0*/  STL [R1+0x360], R59 ;  /* 0x0003603b01007387 */ /* 0x000fe80000100800 */
[----:B0-----:R-:W2:Y:S01]  /*1c2e0*/  LDL.LU R55, [R1+0x840] ;  /* 0x0008400001377983 */ /* 0x001ea20000300800 */
[----:B------:R-:W-:-:S02]  /*1c2f0*/  IADD3 R44, P3, R44, UR5, RZ ;  /* 0x000000052c2c7c10 */ /* 0x000fc4000ff7e0ff */
[----:B------:R-:W-:Y:S02]  /*1c300*/  IADD3 R45, P4, R45, UR5, RZ ;  /* 0x000000052d2d7c10 */ /* 0x000fe4000ff9e0ff */
[----:B------:R-:W-:Y:S02]  /*1c310*/  IADD3 R47, P5, R47, UR5, RZ ;  /* 0x000000052f2f7c10 */ /* 0x000fe4000ffbe0ff */
[----:B------:R-:W-:Y:S01]  /*1c320*/  IADD3.X R54, R54, UR10, RZ, P6, !PT ;  /* 0x0000000a36367c10 */ /* 0x000fe2000b7fe4ff */
[----:B------:R-:W-:Y:S04]  /*1c330*/  STL [R1+0x860], R44 ;  /* 0x0008602c01007387 */ /* 0x000fe80000100800 */
[----:B------:R-:W-:Y:S04]  /*1c340*/  STL [R1+0x858], R45 ;  /* 0x0008582d01007387 */ /* 0x000fe80000100800 */
[----:B------:R-:W-:Y:S01]  /*1c350*/  STL [R1+0x87c], R46 ;  /* 0x00087c2e01007387 */ /* 0x000fe20000100800 */
[----:B------:R-:W-:-:S03]  /*1c360*/  IADD3 R60, P6, R60, UR5, RZ ;  /* 0x000000053c3c7c10 */ /* 0x000fc6000ffde0ff */
[----:B------:R-:W3:Y:S04]  /*1c370*/  LDL.LU R11, [R1+0x864] ;  /* 0x00086400010b7983 */ /* 0x000ee80000300800 */
[----:B------:R-:W-:Y:S04]  /*1c380*/  STL [R1+0x850], R47 ;  /* 0x0008502f01007387 */ /* 0x000fe80000100800 */
[----:B------:R-:W4:Y:S04]  /*1c390*/  LDL.LU R8, [R1+0x838] ;  /* 0x0008380001087983 */ /* 0x000f280000300800 */
[----:B------:R-:W-:Y:S04]  /*1c3a0*/  STL [R1+0x874], R54 ;  /* 0x0008743601007387 */ /* 0x000fe80000100800 */
[----:B------:R-:W4:Y:S04]  /*1c3b0*/  LDL.LU R9, [R1+0x85c] ;  /* 0x00085c0001097983 */ /* 0x000f280000300800 */
[----:B------:R0:W-:Y:S04]  /*1c3c0*/  STL [R1+0x848], R60 ;  /* 0x0008483c01007387 */ /* 0x0001e80000100800 */
[----:B------:R-:W4:Y:S04]  /*1c3d0*/  LDL.LU R6, [R1+0x830] ;  /* 0x0008300001067983 */ /* 0x000f280000300800 */
[----:B------:R-:W4:Y:S04]  /*1c3e0*/  LDL.LU R7, [R1+0x854] ;  /* 0x0008540001077983 */ /* 0x000f280000300800 */
[----:B------:R-:W4:Y:S04]  /*1c3f0*/  LDL.LU R16, [R1+0x828] ;  /* 0x0008280001107983 */ /* 0x000f280000300800 */
[----:B------:R-:W4:Y:S04]  /*1c400*/  LDL.LU R17, [R1+0x84c] ;  /* 0x00084c0001117983 */ /* 0x000f280000300800 */
[----:B------:R-:W4:Y:S04]  /*1c410*/  LDL.LU R18, [R1+0x820] ;  /* 0x0008200001127983 */ /* 0x000f280000300800 */
[----:B------:R-:W4:Y:S01]  /*1c420*/  LDL.LU R19, [R1+0x844] ;  /* 0x0008440001137983 */ /* 0x000f220000300800 */
[----:B------:R-:W-:-:S03]  /*1c430*/  IADD3.X R61, R61, UR10, RZ, P1, !PT ;  /* 0x0000000a3d3d7c10 */ /* 0x000fc60008ffe4ff */
[----:B0-----:R-:W4:Y:S01]  /*1c440*/  LDL.LU R60, [R1+0x818] ;  /* 0x00081800013c7983 */ /* 0x001f220000300800 */
[----:B------:R-:W-:-:S03]  /*1c450*/  ISETP.NE.U32.AND P0, PT, R12, R5, PT ;  /* 0x000000050c00720c */ /* 0x000fc60003f05070 */
[----:B------:R-:W4:Y:S04]  /*1c460*/  LDL.LU R4, [R1+0x83c] ;  /* 0x00083c0001047983 */ /* 0x000f280000300800 */
[----:B------:R-:W4:Y:S04]  /*1c470*/  LDL.LU R5, [R1+0x810] ;  /* 0x0008100001057983 */ /* 0x000f280000300800 */
[----:B------:R-:W4:Y:S04]  /*1c480*/  LDL.LU R12, [R1+0x834] ;  /* 0x00083400010c7983 */ /* 0x000f280000300800 */
        /* <DEDUP_REMOVED lines=11> */
[----:B0-----:R-:W4:Y:S04]  /*1c540*/  LDL.LU R61, [R1+0x7e0] ;  /* 0x0007e000013d7983 */ /* 0x001f280000300800 */
[----:B------:R-:W4:Y:S04]  /*1c550*/  LDL.LU R45, [R1+0x804] ;  /* 0x00080400012d7983 */ /* 0x000f280000300800 */
[----:B------:R-:W4:Y:S04]  /*1c560*/  LDL.LU R46, [R1+0x7d8] ;  /* 0x0007d800012e7983 */ /* 0x000f280000300800 */
[----:B------:R-:W4:Y:S01]  /*1c570*/  LDL.LU R47, [R1+0x7fc] ;  /* 0x0007fc00012f7983 */ /* 0x000f220000300800 */
[----:B--2---:R-:W-:-:S05]  /*1c580*/  IADD3 R55, P1, R55, UR5, RZ ;  /* 0x0000000537377c10 */ /* 0x004fca000ff3e0ff */
[----:B------:R0:W-:Y:S04]  /*1c590*/  STL [R1+0x840], R55 ;  /* 0x0008403701007387 */ /* 0x0001e80000100800 */
[----:B------:R-:W2:Y:S04]  /*1c5a0*/  LDL.LU R54, [R1+0x7d0] ;  /* 0x0007d00001367983 */ /* 0x000ea80000300800 */
[----:B0-----:R-:W2:Y:S01]  /*1c5b0*/  LDL.LU R55, [R1+0x7f4] ;  /* 0x0007f40001377983 */ /* 0x001ea20000300800 */
[----:B---3--:R-:W-:Y:S02]  /*1c5c0*/  IADD3.X R11, R11, UR10, RZ, P2, !PT ;  /* 0x0000000a0b0b7c10 */ /* 0x008fe400097fe4ff */
[----:B----4-:R-:W-:-:S02]  /*1c5d0*/  IADD3 R8, P2, R8, UR5, RZ ;  /* 0x0000000508087c10 */ /* 0x010fc4000ff5e0ff */
[----:B------:R-:W-:Y:S02]  /*1c5e0*/  IADD3.X R9, R9, UR10, RZ, P3, !PT ;  /* 0x0000000a09097c10 */ /* 0x000fe40009ffe4ff */
[----:B------:R-:W-:Y:S02]  /*1c5f0*/  IADD3 R6, P3, R6, UR5, RZ ;  /* 0x0000000506067c10 */ /* 0x000fe4000ff7e0ff */
[----:B------:R-:W-:Y:S01]  /*1c600*/  IADD3.X R7, R7, UR10, RZ, P4, !PT ;  /* 0x0000000a07077c10 */ /* 0x000fe2000a7fe4ff */
[----:B------:R-:W-:Y:S01]  /*1c610*/  STL [R1+0x864], R11 ;  /* 0x0008640b01007387 */ /* 0x000fe20000100800 */
[----:B------:R-:W-:-:S03]  /*1c620*/  IADD3 R16, P4, R16, UR5, RZ ;  /* 0x0000000510107c10 */ /* 0x000fc6000ff9e0ff */
[----:B------:R-:W-:Y:S01]  /*1c630*/  STL [R1+0x838], R8 ;  /* 0x0008380801007387 */ /* 0x000fe20000100800 */
[----:B------:R-:W-:Y:S02]  /*1c640*/  IADD3.X R17, R17, UR10, RZ, P5, !PT ;  /* 0x0000000a11117c10 */ /* 0x000fe4000affe4ff */
[----:B------:R-:W-:Y:S01]  /*1c650*/  IADD3.X R19, R19, UR10, RZ, P6, !PT ;  /* 0x0000000a13137c10 */ /* 0x000fe2000b7fe4ff */
[----:B------:R-:W-:Y:S01]  /*1c660*/  STL [R1+0x85c], R9 ;  /* 0x00085c0901007387 */ /* 0x000fe20000100800 */
[----:B------:R-:W-:-:S03]  /*1c670*/  IADD3 R60, P6, R60, UR5, RZ ;  /* 0x000000053c3c7c10 */ /* 0x000fc6000ffde0ff */
[----:B------:R-:W-:Y:S01]  /*1c680*/  STL [R1+0x830], R6 ;  /* 0x0008300601007387 */ /* 0x000fe20000100800 */
[----:B------:R-:W-:-:S03]  /*1c690*/  IADD3 R18, P5, R18, UR5, RZ ;  /* 0x0000000512127c10 */ /* 0x000fc6000ffbe0ff */
[----:B------:R-:W-:Y:S04]  /*1c6a0*/  STL [R1+0x854], R7 ;  /* 0x0008540701007387 */ /* 0x000fe80000100800 */
[----:B------:R-:W-:Y:S04]  /*1c6b0*/  STL [R1+0x828], R16 ;  /* 0x0008281001007387 */ /* 0x000fe80000100800 */
[----:B------:R-:W-:Y:S04]  /*1c6c0*/  STL [R1+0x84c], R17 ;  /* 0x00084c1101007387 */ /* 0x000fe80000100800 */
[----:B------:R0:W-:Y:S04]  /*1c6d0*/  STL [R1+0x818], R60 ;  /* 0x0008183c01007387 */ /* 0x0001e80000100800 */
[----:B------:R-:W-:Y:S01]  /*1c6e0*/  STL [R1+0x820], R18 ;  /* 0x0008201201007387 */ /* 0x000fe20000100800 */
[----:B------:R-:W-:-:S02]  /*1c6f0*/  IADD3.X R4, R4, UR10, RZ, P1, !PT ;  /* 0x0000000a04047c10 */ /* 0x000fc40008ffe4ff */
[----:B------:R-:W-:Y:S02]  /*1c700*/  IADD3 R5, P1, R5, UR5, RZ ;  /* 0x0000000505057c10 */ /* 0x000fe4000ff3e0ff */
[----:B------:R-:W-:Y:S02]  /*1c710*/  IADD3.X R12, R12, UR10, RZ, P2, !PT ;  /* 0x0000000a0c0c7c10 */ /* 0x000fe400097fe4ff */
[----:B------:R-:W-:Y:S01]  /*1c720*/  IADD3 R13, P2, R13, UR5, RZ ;  /* 0x000000050d0d7c10 */ /* 0x000fe2000ff5e0ff */
[----:B0-----:R-:W3:Y:S04]  /*1c730*/  LDL.LU R60, [R1+0x7c8] ;  /* 0x0007c800013c7983 */ /* 0x001ee80000300800 */
[----:B------:R-:W-:Y:S01]  /*1c740*/  STL [R1+0x844], R19 ;  /* 0x0008441301007387 */ /* 0x000fe20000100800 */
[----:B------:R-:W-:-:S03]  /*1c750*/  IADD3.X R14, R14, UR10, RZ, P3, !PT ;  /* 0x0000000a0e0e7c10 */ /* 0x000fc60009ffe4ff */
[----:B------:R-:W-:Y:S01]  /*1c760*/  STL [R1+0x83c], R4 ;  /* 0x00083c0401007387 */ /* 0x000fe20000100800 */
[----:B------:R-:W-:-:S03]  /*1c770*/  IADD3 R15, P3, R15, UR5, RZ ;  /* 0x000000050f0f7c10 */ /* 0x000fc6000ff7e0ff */
        /* <DEDUP_REMOVED lines=19> */
[----:B------:R-:W-:Y:S04]  /*1c8b0*/  STL [R1+0x7e8], R59 ;  /* 0x0007e83b01007387 */ /* 0x000fe80000100800 */
[----:B0-----:R-:W4:Y:S01]  /*1c8c0*/  LDL.LU R61, [R1+0x7ec] ;  /* 0x0007ec00013d7983 */ /* 0x001f220000300800 */
[----:B------:R-:W-:-:S02]  /*1c8d0*/  IADD3.X R45, R45, UR10, RZ, P2, !PT ;  /* 0x0000000a2d2d7c10 */ /* 0x000fc400097fe4ff */
[----:B------:R-:W-:Y:S02]  /*1c8e0*/  IADD3 R46, P2, R46, UR5, RZ ;  /* 0x000000052e2e7c10 */ /* 0x000fe4000ff5e0ff */
[----:B------:R-:W-:Y:S01]  /*1c8f0*/  IADD3.X R47, R47, UR10, RZ, P3, !PT ;  /* 0x0000000a2f2f7c10 */ /* 0x000fe20009ffe4ff */
[----:B------:R-:W-:Y:S04]  /*1c900*/  STL [R1+0x80c], R44 ;  /* 0x00080c2c01007387 */ /* 0x000fe80000100800 */
[----:B------:R-:W-:Y:S04]  /*1c910*/  STL [R1+0x804], R45 ;  /* 0x0008042d01007387 */ /* 0x000fe80000100800 */
[----:B------:R-:W-:Y:S04]  /*1c920*/  STL [R1+0x7d8], R46 ;  /* 0x0007d82e01007387 */ /* 0x000fe80000100800 */
[----:B------:R-:W4:Y:S04]  /*1c930*/  LDL.LU R11, [R1+0x7c0] ;  /* 0x0007c000010b7983 */ /* 0x000f280000300800 */
[----:B------:R-:W-:Y:S04]  /*1c940*/  STL [R1+0x7fc], R47 ;  /* 0x0007fc2f01007387 */ /* 0x000fe80000100800 */
[----:B------:R-:W4:Y:S01]  /*1c950*/  LDL.LU R8, [R1+0x7e4] ;  /* 0x0007e40001087983 */ /* 0x000f220000300800 */
[----:B--2---:R-:W-:-:S05]  /*1c960*/  IADD3 R54, P3, R54, UR5, RZ ;  /* 0x0000000536367c10 */ /* 0x004fca000ff7e0ff */
[----:B------:R-:W-:Y:S04]  /*1c970*/  STL [R1+0x7d0], R54 ;  /* 0x0007d03601007387 */ /* 0x000fe80000100800 */
[----:B------:R-:W2:Y:S01]  /*1c980*/  LDL.LU R9, [R1+0x7b8] ;  /* 0x0007b80001097983 */ /* 0x000ea20000300800 */
[----:B------:R-:W-:-:S05]  /*1c990*/  IADD3.X R55, R55, UR10, RZ, P4, !PT ;  /* 0x0000000a37377c10 */ /* 0x000fca000a7fe4ff */
[----:B------:R0:W-:Y:S04]  /*1c9a0*/  STL [R1+0x7f4], R55 ;  /* 0x0007f43701007387 */ /* 0x0001e80000100800 */
[----:B------:R-:W2:Y:S04]  /*1c9b0*/  LDL.LU R6, [R1+0x7dc] ;  /* 0x0007dc0001067983 */ /* 0x000ea80000300800 */
[----:B------:R-:W2:Y:S04]  /*1c9c0*/  LDL.LU R7, [R1+0x7b0] ;  /* 0x0007b00001077983 */ /* 0x000ea80000300800 */
[----:B------:R-:W2:Y:S04]  /*1c9d0*/  LDL.LU R16, [R1+0x7d4] ;  /* 0x0007d40001107983 */ /* 0x000ea80000300800 */
[----:B------:R-:W2:Y:S04]  /*1c9e0*/  LDL.LU R17, [R1+0x7a8] ;  /* 0x0007a80001117983 */ /* 0x000ea80000300800 */
[----:B------:R-:W2:Y:S04]  /*1c9f0*/  LDL.LU R18, [R1+0x7cc] ;  /* 0x0007cc0001127983 */ /* 0x000ea80000300800 */
[----:B------:R-:W2:Y:S04]  /*1ca00*/  LDL.LU R19, [R1+0x7a0] ;  /* 0x0007a00001137983 */ /* 0x000ea80000300800 */
[----:B0-----:R-:W2:Y:S04]  /*1ca10*/  LDL.LU R55, [R1+0x7c4] ;  /* 0x0007c40001377983 */ /* 0x001ea80000300800 */
[----:B------:R-:W2:Y:S04]  /*1ca20*/  LDL.LU R4, [R1+0x798] ;  /* 0x0007980001047983 */ /* 0x000ea80000300800 */
[----:B------:R-:W2:Y:S04]  /*1ca30*/  LDL.LU R5, [R1+0x7bc] ;  /* 0x0007bc0001057983 */ /* 0x000ea80000300800 */
[----:B------:R-:W2:Y:S01]  /*1ca40*/  LDL.LU R12, [R1+0x790] ;  /* 0x00079000010c7983 */ /* 0x000ea20000300800 */
[----:B---3--:R-:W-:-:S05]  /*1ca50*/  IADD3 R60, P4, R60, UR5, RZ ;  /* 0x000000053c3c7c10 */ /* 0x008fca000ff9e0ff */
[----:B------:R0:W-:Y:S04]  /*1ca60*/  STL [R1+0x7c8], R60 ;  /* 0x0007c83c01007387 */ /* 0x0001e80000100800 */
        /* <DEDUP_REMOVED lines=10> */
[----:B0-----:R-:W3:Y:S04]  /*1cb10*/  LDL.LU R60, [R1+0x78c] ;  /* 0x00078c00013c7983 */ /* 0x001ee80000300800 */
[----:B------:R-:W3:Y:S04]  /*1cb20*/  LDL.LU R45, [R1+0x760] ;  /* 0x00076000012d7983 */ /* 0x000ee80000300800 */
[----:B------:R-:W3:Y:S04]  /*1cb30*/  LDL.LU R46, [R1+0x784] ;  /* 0x00078400012e7983 */ /* 0x000ee80000300800 */
[----:B------:R-:W3:Y:S01]  /*1cb40*/  LDL.LU R47, [R1+0x758] ;  /* 0x00075800012f7983 */ /* 0x000ee20000300800 */
[----:B----4-:R-:W-:-:S05]  /*1cb50*/  IADD3.X R61, R61, UR10, RZ, P5, !PT ;  /* 0x0000000a3d3d7c10 */ /* 0x010fca000affe4ff */
[----:B------:R0:W-:Y:S04]  /*1cb60*/  STL [R1+0x7ec], R61 ;  /* 0x0007ec3d01007387 */ /* 0x0001e80000100800 */
[----:B------:R-:W4:Y:S04]  /*1cb70*/  LDL.LU R54, [R1+0x77c] ;  /* 0x00077c0001367983 */ /* 0x000f280000300800 */
[----:B0-----:R-:W4:Y:S01]  /*1cb80*/  LDL.LU R61, [R1+0x750] ;  /* 0x00075000013d7983 */ /* 0x001f220000300800 */
[----:B------:R-:W-:Y:S02]  /*1cb90*/  IADD3 R11, P5, R11, UR5, RZ ;  /* 0x000000050b0b7c10 */ /* 0x000fe4000ffbe0ff */
[----:B------:R-:W-:-:S03]  /*1cba0*/  IADD3.X R8, R8, UR10, RZ, P6, !PT ;  /* 0x0000000a08087c10 */ /* 0x000fc6000b7fe4ff */
[----:B------:R-:W-:Y:S04]  /*1cbb0*/  STL [R1+0x7c0], R11 ;  /* 0x0007c00b01007387 */ /* 0x000fe80000100800 */
[----:B------:R-:W-:Y:S01]  /*1cbc0*/  STL [R1+0x7e4], R8 ;  /* 0x0007e40801007387 */ /* 0x000fe20000100800 */
[----:B--2---:R-:W-:-:S05]  /*1cbd0*/  IADD3 R9, P6, R9, UR5, RZ ;  /* 0x0000000509097c10 */ /* 0x004fca000ffde0ff */
[----:B------:R-:W-:Y:S01]  /*1cbe0*/  STL [R1+0x7b8], R9 ;  /* 0x0007b80901007387 */ /* 0x000fe20000100800 */
[----:B------:R-:W-:Y:S02]  /*1cbf0*/  IADD3.X R6, R6, UR10, RZ, P1, !PT ;  /* 0x0000000a06067c10 */ /* 0x000fe40008ffe4ff */
[----:B------:R-:W-:Y:S02]  /*1cc00*/  IADD3 R7, P1, R7, UR5, RZ ;  /* 0x0000000507077c10 */ /* 0x000fe4000ff3e0ff */
[----:B------:R-:W-:Y:S02]  /*1cc10*/  IADD3.X R16, R16, UR10, RZ, P2, !PT ;  /* 0x0000000a10107c10 */ /* 0x000fe400097fe4ff */
[----:B------:R-:W-:Y:S02]  /*1cc20*/  IADD3 R17, P2, R17, UR5, RZ ;  /* 0x0000000511117c10 */ /* 0x000fe4000ff5e0ff */
[----:B------:R-:W-:Y:S01]  /*1cc30*/  IADD3.X R18, R18, UR10, RZ, P3, !PT ;  /* 0x0000000a12127c10 */ /* 0x000fe20009ffe4ff */
[----:B------:R-:W-:Y:S04]  /*1cc40*/  STL [R1+0x7dc], R6 ;  /* 0x0007dc0601007387 */ /* 0x000fe80000100800 */
[----:B------:R-:W-:Y:S01]  /*1cc50*/  STL [R1+0x7b0], R7 ;  /* 0x0007b00701007387 */ /* 0x000fe20000100800 */
[----:B------:R-:W-:-:S03]  /*1cc60*/  IADD3.X R55, R55, UR10, RZ, P4, !PT ;  /* 0x0000000a37377c10 */ /* 0x000fc6000a7fe4ff */
[----:B------:R-:W-:Y:S04]  /*1cc70*/  STL [R1+0x7d4], R16 ;  /* 0x0007d41001007387 */ /* 0x000fe80000100800 */
[----:B------:R-:W-:Y:S04]  /*1cc80*/  STL [R1+0x7a8], R17 ;  /* 0x0007a81101007387 */ /* 0x000fe80000100800 */
[----:B------:R0:W-:Y:S04]  /*1cc90*/  STL [R1+0x7c4], R55 ;  /* 0x0007c43701007387 */ /* 0x0001e80000100800 */
[----:B------:R-:W-:Y:S04]  /*1cca0*/  STL [R1+0x7cc], R18 ;  /* 0x0007cc1201007387 */ /* 0x000fe80000100800 */
[----:B0-----:R-:W2:Y:S01]  /*1ccb0*/  LDL.LU R55, [R1+0x774] ;  /* 0x0007740001377983 */ /* 0x001ea20000300800 */
[----:B------:R-:W-:-:S02]  /*1ccc0*/  IADD3 R19, P3, R19, UR5, RZ ;  /* 0x0000000513137c10 */ /* 0x000fc4000ff7e0ff */
[----:B------:R-:W-:Y:S02]  /*1ccd0*/  IADD3 R4, P4, R4, UR5, RZ ;  /* 0x0000000504047c10 */ /* 0x000fe4000ff9e0ff */
[----:B------:R-:W-:Y:S02]  /*1cce0*/  IADD3.X R5, R5, UR10, RZ, P5, !PT ;  /* 0x0000000a05057c10 */ /* 0x000fe4000affe4ff */
[----:B------:R-:W-:Y:S02]  /*1ccf0*/  IADD3 R12, P5, R12, UR5, RZ ;  /* 0x000000050c0c7c10 */ /* 0x000fe4000ffbe0ff */
[----:B---3--:R-:W-:Y:S01]  /*1cd00*/  IADD3.X R13, R13, UR10, RZ, P6, !PT ;  /* 0x0000000a0d0d7c10 */ /* 0x008fe2000b7fe4ff */
        /* <DEDUP_REMOVED lines=18> */
[----:B------:R-:W-:Y:S01]  /*1ce30*/  STL [R1+0x778], R56 ;  /* 0x0007783801007387 */ /* 0x000fe20000100800 */
[----:B------:R-:W-:-:S03]  /*1ce40*/  IADD3 R44, P4, R44, UR5, RZ ;  /* 0x000000052c2c7c10 */ /* 0x000fc6000ff9e0ff */
[----:B------:R-:W-:Y:S04]  /*1ce50*/  STL [R1+0x79c], R57 ;  /* 0x00079c3901007387 */ /* 0x000fe80000100800 */
[----:B------:R-:W-:Y:S01]  /*1ce60*/  STL [R1+0x770], R58 ;  /* 0x0007703a01007387 */ /* 0x000fe20000100800 */
[----:B------:R-:W-:-:S03]  /*1ce70*/  IADD3 R45, P5, R45, UR5, RZ ;  /* 0x000000052d2d7c10 */ /* 0x000fc6000ffbe0ff */
[----:B------:R0:W-:Y:S01]  /*1ce80*/  STL [R1+0x78c], R60 ;  /* 0x00078c3c01007387 */ /* 0x0001e20000100800 */
[----:B------:R-:W-:-:S03]  /*1ce90*/  IADD3.X R46, R46, UR10, RZ, P6, !PT ;  /* 0x0000000a2e2e7c10 */ /* 0x000fc6000b7fe4ff */
[----:B------:R-:W-:Y:S01]  /*1cea0*/  STL [R1+0x794], R59 ;  /* 0x0007943b01007387 */ /* 0x000fe20000100800 */
[----:B------:R-:W-:Y:S02]  /*1ceb0*/  IADD3 R47, P6, R47, UR5, RZ ;  /* 0x000000052f2f7c10 */ /* 0x000fe4000ffde0ff */
[----:B----4-:R-:W-:Y:S01]  /*1cec0*/  IADD3.X R54, R54, UR10, RZ, P1, !PT ;  /* 0x0000000a36367c10 */ /* 0x010fe20008ffe4ff */
[----:B0-----:R-:W3:Y:S04]  /*1ced0*/  LDL.LU R60, [R1+0x748] ;  /* 0x00074800013c7983 */ /* 0x001ee80000300800 */
[----:B------:R-:W-:Y:S04]  /*1cee0*/  STL [R1+0x768], R44 ;  /* 0x0007682c01007387 */ /* 0x000fe80000100800 */
[----:B------:R-:W-:Y:S04]  /*1cef0*/  STL [R1+0x760], R45 ;  /* 0x0007602d01007387 */ /* 0x000fe80000100800 */
[----:B------:R-:W-:Y:S04]  /*1cf00*/  STL [R1+0x784], R46 ;  /* 0x0007842e01007387 */ /* 0x000fe80000100800 */
[----:B------:R-:W4:Y:S04]  /*1cf10*/  LDL.LU R11, [R1+0x76c] ;  /* 0x00076c00010b7983 */ /* 0x000f280000300800 */
[----:B------:R-:W-:Y:S04]  /*1cf20*/  STL [R1+0x758], R47 ;  /* 0x0007582f01007387 */ /* 0x000fe80000100800 */
[----:B------:R-:W4:Y:S01]  /*1cf30*/  LDL.LU R8, [R1+0x740] ;  /* 0x0007400001087983 */ /* 0x000f220000300800 */
[----:B------:R-:W-:-:S03]  /*1cf40*/  IADD3 R61, P1, R61, UR5, RZ ;  /* 0x000000053d3d7c10 */ /* 0x000fc6000ff3e0ff */
        /* <DEDUP_REMOVED lines=13> */
[----:B--2---:R-:W-:-:S05]  /*1d020*/  IADD3.X R55, R55, UR10, RZ, P2, !PT ;  /* 0x0000000a37377c10 */ /* 0x004fca00097fe4ff */
[----:B------:R0:W-:Y:S04]  /*1d030*/  STL [R1+0x774], R55 ;  /* 0x0007743701007387 */ /* 0x0001e80000100800 */
        /* <DEDUP_REMOVED lines=16> */
[----:B------:R-:W3:Y:S01]  /*1d140*/  LDL.LU R54, [R1+0x6d8] ;  /* 0x0006d80001367983 */ /* 0x000ee20000300800 */
[----:B----4-:R-:W-:Y:S02]  /*1d150*/  IADD3.X R11, R11, UR10, RZ, P3, !PT ;  /* 0x0000000a0b0b7c10 */ /* 0x010fe40009ffe4ff */
[----:B------:R-:W-:Y:S02]  /*1d160*/  IADD3 R8, P3, R8, UR5, RZ ;  /* 0x0000000508087c10 */ /* 0x000fe4000ff7e0ff */
[----:B------:R-:W-:Y:S01]  /*1d170*/  IADD3.X R9, R9, UR10, RZ, P4, !PT ;  /* 0x0000000a09097c10 */ /* 0x000fe2000a7fe4ff */
[----:B0-----:R-:W4:Y:S01]  /*1d180*/  LDL.LU R60, [R1+0x6fc] ;  /* 0x0006fc00013c7983 */ /* 0x001f220000300800 */
[----:B------:R-:W-:-:S02]  /*1d190*/  IADD3 R6, P4, R6, UR5, RZ ;  /* 0x0000000506067c10 */ /* 0x000fc4000ff9e0ff */
        /* <DEDUP_REMOVED lines=22> */
[----:B------:R-:W-:Y:S01]  /*1d300*/  STL [R1+0x73c], R12 ;  /* 0x00073c0c01007387 */ /* 0x000fe20000100800 */
[----:B--2---:R-:W-:-:S02]  /*1d310*/  IADD3 R13, P3, R13, UR5, RZ ;  /* 0x000000050d0d7c10 */ /* 0x004fc4000ff7e0ff */
[----:B------:R-:W-:Y:S02]  /*1d320*/  IADD3.X R14, R14, UR10, RZ, P4, !PT ;  /* 0x0000000a0e0e7c10 */ /* 0x000fe4000a7fe4ff */
[----:B------:R-:W-:Y:S02]  /*1d330*/  IADD3 R15, P4, R15, UR5, RZ ;  /* 0x000000050f0f7c10 */ /* 0x000fe4000ff9e0ff */
[----:B------:R-:W-:Y:S02]  /*1d340*/  IADD3.X R2, R2, UR10, RZ, P5, !PT ;  /* 0x0000000a02027c10 */ /* 0x000fe4000affe4ff */
[----:B------:R-:W-:Y:S01]  /*1d350*/  IADD3 R3, P5, R3, UR5, RZ ;  /* 0x0000000503037c10 */ /* 0x000fe2000ffbe0ff */
        /* <DEDUP_REMOVED lines=16> */
[----:B0-----:R-:W2:Y:S01]  /*1d460*/  LDL.LU R55, [R1+0x6f4] ;  /* 0x0006f40001377983 */ /* 0x001ea20000300800 */
[----:B------:R-:W-:-:S02]  /*1d470*/  IADD3.X R45, R45, UR10, RZ, P3, !PT ;  /* 0x0000000a2d2d7c10 */ /* 0x000fc40009ffe4ff */
[----:B------:R-:W-:Y:S02]  /*1d480*/  IADD3 R46, P3, R46, UR5, RZ ;  /* 0x000000052e2e7c10 */ /* 0x000fe4000ff7e0ff */
[----:B------:R-:W-:Y:S01]  /*1d490*/  IADD3.X R47, R47, UR10, RZ, P4, !PT ;  /* 0x0000000a2f2f7c10 */ /* 0x000fe2000a7fe4ff */
[----:B------:R-:W-:Y:S04]  /*1d4a0*/  STL [R1+0x714], R44 ;  /* 0x0007142c01007387 */ /* 0x000fe80000100800 */
[----:B------:R-:W-:Y:S04]  /*1d4b0*/  STL [R1+0x70c], R45 ;  /* 0x00070c2d01007387 */ /* 0x000fe80000100800 */
[----:B------:R-:W-:Y:S04]  /*1d4c0*/  STL [R1+0x6e0], R46 ;  /* 0x0006e02e01007387 */ /* 0x000fe80000100800 */
[----:B------:R-:W2:Y:S01]  /*1d4d0*/  LDL.LU R11, [R1+0x6c8] ;  /* 0x0006c800010b7983 */ /* 0x000ea20000300800 */
[----:B---3--:R-:W-:-:S03]  /*1d4e0*/  IADD3 R54, P4, R54, UR5, RZ ;  /* 0x0000000536367c10 */ /* 0x008fc6000ff9e0ff */
[----:B------:R-:W-:Y:S04]  /*1d4f0*/  STL [R1+0x704], R47 ;  /* 0x0007042f01007387 */ /* 0x000fe80000100800 */
[----:B------:R-:W3:Y:S04]  /*1d500*/  LDL.LU R8, [R1+0x6ec] ;  /* 0x0006ec0001087983 */ /* 0x000ee80000300800 */
[----:B------:R-:W-:Y:S04]  /*1d510*/  STL [R1+0x6d8], R54 ;  /* 0x0006d83601007387 */ /* 0x000fe80000100800 */
[----:B------:R-:W3:Y:S01]  /*1d520*/  LDL.LU R9, [R1+0x6c0] ;  /* 0x0006c00001097983 */ /* 0x000ee20000300800 */
[----:B----4-:R-:W-:-:S05]  /*1d530*/  IADD3.X R60, R60, UR10, RZ, P5, !PT ;  /* 0x0000000a3c3c7c10 */ /* 0x010fca000affe4ff */
        /* <DEDUP_REMOVED lines=11> */
[----:B------:R-:W-:-:S05]  /*1d5f0*/  IADD3 R61, P5, R61, UR5, RZ ;  /* 0x000000053d3d7c10 */ /* 0x000fca000ffbe0ff */
        /* <DEDUP_REMOVED lines=18> */
[----:B0-----:R-:W2:Y:S01]  /*1d720*/  LDL.LU R55, [R1+0x658] ;  /* 0x0006580001377983 */ /* 0x001ea20000300800 */
[----:B------:R-:W-:Y:S02]  /*1d730*/  IADD3 R11, P6, R11, UR5, RZ ;  /* 0x000000050b0b7c10 */ /* 0x000fe4000ffde0ff */
[----:B---3--:R-:W-:-:S02]  /*1d740*/  IADD3.X R8, R8, UR10, RZ, P1, !PT ;  /* 0x0000000a08087c10 */ /* 0x008fc40008ffe4ff */
[----:B------:R-:W-:Y:S01]  /*1d750*/  IADD3 R9, P1, R9, UR5, RZ ;  /* 0x0000000509097c10 */ /* 0x000fe2000ff3e0ff */
[----:B------:R-:W-:Y:S04]  /*1d760*/  STL [R1+0x6c8], R11 ;  /* 0x0006c80b01007387 */ /* 0x000fe80000100800 */
[----:B------:R-:W-:Y:S01]  /*1d770*/  STL [R1+0x6ec], R8 ;  /* 0x0006ec0801007387 */ /* 0x000fe20000100800 */
[----:B----4-:R-:W-:Y:S02]  /*1d780*/  IADD3.X R6, R6, UR10, RZ, P2, !PT ;  /* 0x0000000a06067c10 */ /* 0x010fe400097fe4ff */
[----:B------:R-:W-:Y:S02]  /*1d790*/  IADD3 R7, P2, R7, UR5, RZ ;  /* 0x0000000507077c10 */ /* 0x000fe4000ff5e0ff */
[----:B------:R-:W-:-:S02]  /*1d7a0*/  IADD3.X R16, R16, UR10, RZ, P3, !PT ;  /* 0x0000000a10107c10 */ /* 0x000fc40009ffe4ff */
[----:B------:R-:W-:Y:S01]  /*1d7b0*/  IADD3 R17, P3, R17, UR5, RZ ;  /* 0x0000000511117c10 */ /* 0x000fe2000ff7e0ff */
[----:B------:R-:W-:Y:S04]  /*1d7c0*/  STL [R1+0x6c0], R9 ;  /* 0x0006c00901007387 */ /* 0x000fe80000100800 */
[----:B------:R-:W-:Y:S01]  /*1d7d0*/  STL [R1+0x6e4], R6 ;  /* 0x0006e40601007387 */ /* 0x000fe20000100800 */
[----:B------:R-:W-:-:S03]  /*1d7e0*/  IADD3.X R18, R18, UR10, RZ, P4, !PT ;  /* 0x0000000a12127c10 */ /* 0x000fc6000a7fe4ff */
[----:B------:R-:W-:Y:S01]  /*1d7f0*/  STL [R1+0x6b8], R7 ;  /* 0x0006b80701007387 */ /* 0x000fe20000100800 */
[----:B------:R-:W-:-:S03]  /*1d800*/  IADD3.X R60, R60, UR10, RZ, P5, !PT ;  /* 0x0000000a3c3c7c10 */ /* 0x000fc6000affe4ff */
[----:B------:R-:W-:Y:S04]  /*1d810*/  STL [R1+0x6dc], R16 ;  /* 0x0006dc1001007387 */ /* 0x000fe80000100800 */
[----:B------:R-:W-:Y:S01]  /*1d820*/  STL [R1+0x6b0], R17 ;  /* 0x0006b01101007387 */ /* 0x000fe20000100800 */
[----:B------:R-:W-:-:S03]  /*1d830*/  IADD3 R19, P4, R19, UR5, RZ ;  /* 0x0000000513137c10 */ /* 0x000fc6000ff9e0ff */
[----:B------:R0:W-:Y:S04]  /*1d840*/  STL [R1+0x6cc], R60 ;  /* 0x0006cc3c01007387 */ /* 0x0001e80000100800 */
[----:B------:R-:W-:Y:S01]  /*1d850*/  STL [R1+0x6d4], R18 ;  /* 0x0006d41201007387 */ /* 0x000fe20000100800 */
[----:B------:R-:W-:Y:S02]  /*1d860*/  IADD3 R4, P5, R4, UR5, RZ ;  /* 0x0000000504047c10 */ /* 0x000fe4000ffbe0ff */
[----:B------:R-:W-:Y:S02]  /*1d870*/  IADD3.X R5, R5, UR10, RZ, P6, !PT ;  /* 0x0000000a05057c10 */ /* 0x000fe4000b7fe4ff */
[----:B------:R-:W-:Y:S01]  /*1d880*/  IADD3 R12, P6, R12, UR5, RZ ;  /* 0x000000050c0c7c10 */ /* 0x000fe2000ffde0ff */
[----:B0-----:R-:W3:Y:S01]  /*1d890*/  LDL.LU R60, [R1+0x67c] ;  /* 0x00067c00013c7983 */ /* 0x001ee20000300800 */
        /* <DEDUP_REMOVED lines=24> */
[----:B0-----:R-:W4:Y:S01]  /*1da20*/  LDL.LU R61, [R1+0x650] ;  /* 0x00065000013d7983 */ /* 0x001f220000300800 */
[----:B------:R-:W-:-:S02]  /*1da30*/  IADD3 R44, P5, R44, UR5, RZ ;  /* 0x000000052c2c7c10 */ /* 0x000fc4000ffbe0ff */
[----:B------:R-:W-:Y:S02]  /*1da40*/  IADD3 R45, P6, R45, UR5, RZ ;  /* 0x000000052d2d7c10 */ /* 0x000fe4000ffde0ff */
[----:B------:R-:W-:Y:S02]  /*1da50*/  IADD3.X R46, R46, UR10, RZ, P1, !PT ;  /* 0x0000000a2e2e7c10 */ /* 0x000fe40008ffe4ff */
[----:B------:R-:W-:Y:S01]  /*1da60*/  IADD3 R47, P1, R47, UR5, RZ ;  /* 0x000000052f2f7c10 */ /* 0x000fe2000ff3e0ff */
[----:B------:R-:W-:Y:S04]  /*1da70*/  STL [R1+0x670], R44 ;  /* 0x0006702c01007387 */ /* 0x000fe80000100800 */
[----:B------:R-:W-:Y:S04]  /*1da80*/  STL [R1+0x668], R45 ;  /* 0x0006682d01007387 */ /* 0x000fe80000100800 */
[----:B------:R-:W-:Y:S04]  /*1da90*/  STL [R1+0x68c], R46 ;  /* 0x00068c2e01007387 */ /* 0x000fe80000100800 */
[----:B------:R-:W4:Y:S04]  /*1daa0*/  LDL.LU R11, [R1+0x674] ;  /* 0x00067400010b7983 */ /* 0x000f280000300800 */
[----:B------:R-:W-:Y:S04]  /*1dab0*/  STL [R1+0x660], R47 ;  /* 0x0006602f01007387 */ /* 0x000fe80000100800 */
[----:B------:R-:W4:Y:S01]  /*1dac0*/  LDL.LU R8, [R1+0x648] ;  /* 0x0006480001087983 */ /* 0x000f220000300800 */
[----:B--2---:R-:W-:-:S05]  /*1dad0*/  IADD3.X R54, R54, UR10, RZ, P2, !PT ;  /* 0x0000000a36367c10 */ /* 0x004fca00097fe4ff */
[----:B------:R-:W-:Y:S04]  /*1dae0*/  STL [R1+0x684], R54 ;  /* 0x0006843601007387 */ /* 0x000fe80000100800 */
[----:B------:R-:W2:Y:S01]  /*1daf0*/  LDL.LU R9, [R1+0x66c] ;  /* 0x00066c0001097983 */ /* 0x000ea20000300800 */
[----:B------:R-:W-:-:S05]  /*1db00*/  IADD3 R55, P2, R55, UR5, RZ ;  /* 0x0000000537377c10 */ /* 0x000fca000ff5e0ff */
        /* <DEDUP_REMOVED lines=11> */
[----:B---3--:R-:W-:-:S05]  /*1dbc0*/  IADD3.X R60, R60, UR10, RZ, P3, !PT ;  /* 0x0000000a3c3c7c10 */ /* 0x008fca0009ffe4ff */
        /* <DEDUP_REMOVED lines=15> */
[----:B----4-:R-:W-:-:S05]  /*1dcc0*/  IADD3 R61, P3, R61, UR5, RZ ;  /* 0x000000053d3d7c10 */ /* 0x010fca000ff7e0ff */
[----:B------:R0:W-:Y:S04]  /*1dcd0*/  STL [R1+0x650], R61 ;  /* 0x0006503d01007387 */ /* 0x0001e80000100800 */
[----:B------:R-:W4:Y:S04]  /*1dce0*/  LDL.LU R54, [R1+0x5e0] ;  /* 0x0005e00001367983 */ /* 0x000f280000300800 */
[----:B0-----:R-:W4:Y:S01]  /*1dcf0*/  LDL.LU R61, [R1+0x604] ;  /* 0x00060400013d7983 */ /* 0x001f220000300800 */
[----:B------:R-:W-:Y:S02]  /*1dd00*/  IADD3.X R11, R11, UR10, RZ, P4, !PT ;  /* 0x0000000a0b0b7c10 */ /* 0x000fe4000a7fe4ff */
[----:B------:R-:W-:-:S03]  /*1dd10*/  IADD3 R8, P4, R8, UR5, RZ ;  /* 0x0000000508087c10 */ /* 0x000fc6000ff9e0ff */
[----:B------:R-:W-:Y:S04]  /*1dd20*/  STL [R1+0x674], R11 ;  /* 0x0006740b01007387 */ /* 0x000fe80000100800 */
[----:B------:R-:W-:Y:S01]  /*1dd30*/  STL [R1+0x648], R8 ;  /* 0x0006480801007387 */ /* 0x000fe20000100800 */
[----:B--2---:R-:W-:-:S05]  /*1dd40*/  IADD3.X R9, R9, UR10, RZ, P5, !PT ;  /* 0x0000000a09097c10 */ /* 0x004fca000affe4ff */
[----:B------:R-:W-:Y:S01]  /*1dd50*/  STL [R1+0x66c], R9 ;  /* 0x00066c0901007387 */ /* 0x000fe20000100800 */
[----:B------:R-:W-:Y:S02]  /*1dd60*/  IADD3 R6, P5, R6, UR5, RZ ;  /* 0x0000000506067c10 */ /* 0x000fe4000ffbe0ff */
[----:B------:R-:W-:Y:S02]  /*1dd70*/  IADD3.X R7, R7, UR10, RZ, P6, !PT ;  /* 0x0000000a07077c10 */ /* 0x000fe4000b7fe4ff */
[----:B------:R-:W-:Y:S02]  /*1dd80*/  IADD3 R16, P6, R16, UR5, RZ ;  /* 0x0000000510107c10 */ /* 0x000fe4000ffde0ff */
[----:B------:R-:W-:Y:S02]  /*1dd90*/  IADD3.X R17, R17, UR10, RZ, P1, !PT ;  /* 0x0000000a11117c10 */ /* 0x000fe40008ffe4ff */
[----:B------:R-:W-:Y:S01]  /*1dda0*/  IADD3.X R19, R19, UR10, RZ, P2, !PT ;  /* 0x0000000a13137c10 */ /* 0x000fe200097fe4ff */
[----:B------:R-:W-:Y:S01]  /*1ddb0*/  STL [R1+0x640], R6 ;  /* 0x0006400601007387 */ /* 0x000fe20000100800 */
[----:B------:R-:W-:-:S02]  /*1ddc0*/  IADD3 R18, P1, R18, UR5, RZ ;  /* 0x0000000512127c10 */ /* 0x000fc4000ff3e0ff */
[----:B------:R-:W-:Y:S01]  /*1ddd0*/  IADD3 R55, P2, R55, UR5, RZ ;  /* 0x0000000537377c10 */ /* 0x000fe2000ff5e0ff */
        /* <DEDUP_REMOVED lines=11> */
[----:B------:R-:W-:Y:S01]  /*1de90*/  STL [R1+0x620], R5 ;  /* 0x0006200501007387 */ /* 0x000fe20000100800 */
[----:B---3--:R-:W-:-:S02]  /*1dea0*/  IADD3 R13, P4, R13, UR5, RZ ;  /* 0x000000050d0d7c10 */ /* 0x008fc4000ff9e0ff */
[----:B------:R-:W-:Y:S02]  /*1deb0*/  IADD3.X R14, R14, UR10, RZ, P5, !PT ;  /* 0x0000000a0e0e7c10 */ /* 0x000fe4000affe4ff */
[----:B------:R-:W-:Y:S02]  /*1dec0*/  IADD3 R15, P5, R15, UR5, RZ ;  /* 0x000000050f0f7c10 */ /* 0x000fe4000ffbe0ff */
[----:B------:R-:W-:Y:S01]  /*1ded0*/  IADD3.X R2, R2, UR10, RZ, P6, !PT ;  /* 0x0000000a02027c10 */ /* 0x000fe2000b7fe4ff */
        /* <DEDUP_REMOVED lines=15> */
[----:B------:R-:W-:Y:S01]  /*1dfd0*/  STL [R1+0x624], R58 ;  /* 0x0006243a01007387 */ /* 0x000fe20000100800 */
[----:B------:R-:W-:-:S03]  /*1dfe0*/  IADD3.X R45, R45, UR10, RZ, P4, !PT ;  /* 0x0000000a2d2d7c10 */ /* 0x000fc6000a7fe4ff */
[----:B------:R0:W-:Y:S01]  /*1dff0*/  STL [R1+0x5f0], R60 ;  /* 0x0005f03c01007387 */ /* 0x0001e20000100800 */
[----:B------:R-:W-:-:S03]  /*1e000*/  IADD3 R46, P4, R46, UR5, RZ ;  /* 0x000000052e2e7c10 */ /* 0x000fc6000ff9e0ff */
[----:B------:R-:W-:Y:S01]  /*1e010*/  STL [R1+0x5f8], R59 ;  /* 0x0005f83b01007387 */ /* 0x000fe20000100800 */
[----:B------:R-:W-:-:S03]  /*1e020*/  IADD3.X R47, R47, UR10, RZ, P5, !PT ;  /* 0x0000000a2f2f7c10 */ /* 0x000fc6000affe4ff */
[----:B0-----:R-:W3:Y:S04]  /*1e030*/  LDL.LU R60, [R1+0x5fc] ;  /* 0x0005fc00013c7983 */ /* 0x001ee80000300800 */
[----:B------:R-:W-:Y:S01]  /*1e040*/  STL [R1+0x61c], R44 ;  /* 0x00061c2c01007387 */ /* 0x000fe20000100800 */
[----:B----4-:R-:W-:-:S03]  /*1e050*/  IADD3 R54, P5, R54, UR5, RZ ;  /* 0x0000000536367c10 */ /* 0x010fc6000ffbe0ff */
[----:B------:R-:W-:Y:S04]  /*1e060*/  STL [R1+0x614], R45 ;  /* 0x0006142d01007387 */ /* 0x000fe80000100800 */
[----:B------:R-:W-:Y:S04]  /*1e070*/  STL [R1+0x5e8], R46 ;  /* 0x0005e82e01007387 */ /* 0x000fe80000100800 */
[----:B------:R-:W4:Y:S04]  /*1e080*/  LDL.LU R11, [R1+0x5d0] ;  /* 0x0005d000010b7983 */ /* 0x000f280000300800 */
[----:B------:R-:W-:Y:S04]  /*1e090*/  STL [R1+0x60c], R47 ;  /* 0x00060c2f01007387 */ /* 0x000fe80000100800 */
[----:B------:R-:W4:Y:S04]  /*1e0a0*/  LDL.LU R8, [R1+0x5f4] ;  /* 0x0005f40001087983 */ /* 0x000f280000300800 */
[----:B------:R-:W-:Y:S04]  /*1e0b0*/  STL [R1+0x5e0], R54 ;  /* 0x0005e03601007387 */ /* 0x000fe80000100800 */
[----:B------:R-:W4:Y:S01]  /*1e0c0*/  LDL.LU R9, [R1+0x5c8] ;  /* 0x0005c80001097983 */ /* 0x000f220000300800 */
[----:B------:R-:W-:-:S05]  /*1e0d0*/  IADD3.X R61, R61, UR10, RZ, P6, !PT ;  /* 0x0000000a3d3d7c10 */ /* 0x000fca000b7fe4ff */
        /* <DEDUP_REMOVED lines=29> */
[----:B------:R-:W3:Y:S01]  /*1e2b0*/  LDL.LU R54, [R1+0x58c] ;  /* 0x00058c0001367983 */ /* 0x000ee20000300800 */
[----:B----4-:R-:W-:Y:S02]  /*1e2c0*/  IADD3 R11, P1, R11, UR5, RZ ;  /* 0x000000050b0b7c10 */ /* 0x010fe4000ff3e0ff */
[----:B------:R-:W-:Y:S02]  /*1e2d0*/  IADD3.X R8, R8, UR10, RZ, P2, !PT ;  /* 0x0000000a08087c10 */ /* 0x000fe400097fe4ff */
[----:B------:R-:W-:Y:S01]  /*1e2e0*/  IADD3 R9, P2, R9, UR5, RZ ;  /* 0x0000000509097c10 */ /* 0x000fe2000ff5e0ff */
[----:B0-----:R-:W4:Y:S01]  /*1e2f0*/  LDL.LU R60, [R1+0x560] ;  /* 0x00056000013c7983 */ /* 0x001f220000300800 */
[----:B------:R-:W-:-:S02]  /*1e300*/  IADD3.X R6, R6, UR10, RZ, P3, !PT ;  /* 0x0000000a06067c10 */ /* 0x000fc40009ffe4ff */
[----:B------:R-:W-:Y:S01]  /*1e310*/  IADD3 R7, P3, R7, UR5, RZ ;  /* 0x0000000507077c10 */ /* 0x000fe2000ff7e0ff */
[----:B------:R-:W-:Y:S01]  /*1e320*/  STL [R1+0x5d0], R11 ;  /* 0x0005d00b01007387 */ /* 0x000fe20000100800 */
[----:B------:R-:W-:-:S03]  /*1e330*/  IADD3.X R16, R16, UR10, RZ, P4, !PT ;  /* 0x0000000a10107c10 */ /* 0x000fc6000a7fe4ff */
[----:B------:R-:W-:Y:S01]  /*1e340*/  STL [R1+0x5f4], R8 ;  /* 0x0005f40801007387 */ /* 0x000fe20000100800 */
[----:B------:R-:W-:-:S03]  /*1e350*/  IADD3 R17, P4, R17, UR5, RZ ;  /* 0x0000000511117c10 */ /* 0x000fc6000ff9e0ff */
[----:B------:R-:W-:Y:S04]  /*1e360*/  STL [R1+0x5c8], R9 ;  /* 0x0005c80901007387 */ /* 0x000fe80000100800 */
[----:B------:R-:W-:Y:S01]  /*1e370*/  STL [R1+0x5ec], R6 ;  /* 0x0005ec0601007387 */ /* 0x000fe20000100800 */
[----:B------:R-:W-:Y:S02]  /*1e380*/  IADD3.X R18, R18, UR10, RZ, P5, !PT ;  /* 0x0000000a12127c10 */ /* 0x000fe4000affe4ff */
[----:B------:R-:W-:Y:S01]  /*1e390*/  IADD3.X R61, R61, UR10, RZ, P6, !PT ;  /* 0x0000000a3d3d7c10 */ /* 0x000fe2000b7fe4ff */
        /* <DEDUP_REMOVED lines=13> */
[----:B------:R-:W-:Y:S01]  /*1e470*/  STL [R1+0x5a0], R12 ;  /* 0x0005a00c01007387 */ /* 0x000fe20000100800 */
[----:B--2---:R-:W-:-:S02]  /*1e480*/  IADD3.X R13, R13, UR10, RZ, P2, !PT ;  /* 0x0000000a0d0d7c10 */ /* 0x004fc400097fe4ff */
[----:B------:R-:W-:Y:S02]  /*1e490*/  IADD3 R14, P2, R14, UR5, RZ ;  /* 0x000000050e0e7c10 */ /* 0x000fe4000ff5e0ff */
        /* <DEDUP_REMOVED lines=22> */
[----:B------:R-:W-:Y:S01]  /*1e600*/  IADD3 R47, P2, R47, UR5, RZ ;  /* 0x000000052f2f7c10 */ /* 0x000fe2000ff5e0ff */
[----:B------:R-:W-:Y:S04]  /*1e610*/  STL [R1+0x578], R44 ;  /* 0x0005782c01007387 */ /* 0x000fe80000100800 */
[----:B------:R-:W-:Y:S04]  /*1e620*/  STL [R1+0x570], R45 ;  /* 0x0005702d01007387 */ /* 0x000fe80000100800 */
[----:B------:R-:W-:Y:S04]  /*1e630*/  STL [R1+0x594], R46 ;  /* 0x0005942e01007387 */ /* 0x000fe80000100800 */
[----:B------:R-:W2:Y:S04]  /*1e640*/  LDL.LU R11, [R1+0x57c] ;  /* 0x00057c00010b7983 */ /* 0x000ea80000300800 */
[----:B------:R-:W-:Y:S04]  /*1e650*/  STL [R1+0x568], R47 ;  /* 0x0005682f01007387 */ /* 0x000fe80000100800 */
[----:B------:R-:W2:Y:S01]  /*1e660*/  LDL.LU R8, [R1+0x550] ;  /* 0x0005500001087983 */ /* 0x000ea20000300800 */
[----:B---3--:R-:W-:-:S05]  /*1e670*/  IADD3.X R54, R54, UR10, RZ, P3, !PT ;  /* 0x0000000a36367c10 */ /* 0x008fca0009ffe4ff */
[----:B------:R-:W-:Y:S04]  /*1e680*/  STL [R1+0x58c], R54 ;  /* 0x00058c3601007387 */ /* 0x000fe80000100800 */
[----:B------:R-:W3:Y:S01]  /*1e690*/  LDL.LU R9, [R1+0x574] ;  /* 0x0005740001097983 */ /* 0x000ee20000300800 */
[----:B----4-:R-:W-:-:S05]  /*1e6a0*/  IADD3 R60, P3, R60, UR5, RZ ;  /* 0x000000053c3c7c10 */ /* 0x010fca000ff7e0ff */
        /* <DEDUP_REMOVED lines=31> */
[----:B------:R-:W-:Y:S02]  /*1e8a0*/  IADD3.X R11, R11, UR10, RZ, P5, !PT ;  /* 0x0000000a0b0b7c10 */ /* 0x000fe4000affe4ff */
[----:B------:R-:W-:-:S02]  /*1e8b0*/  IADD3 R8, P5, R8, UR5, RZ ;  /* 0x0000000508087c10 */ /* 0x000fc4000ffbe0ff */
[----:B---3--:R-:W-:Y:S01]  /*1e8c0*/  IADD3.X R9, R9, UR10, RZ, P6, !PT ;  /* 0x0000000a09097c10 */ /* 0x008fe2000b7fe4ff */
[----:B------:R-:W-:Y:S04]  /*1e8d0*/  STL [R1+0x57c], R11 ;  /* 0x00057c0b01007387 */ /* 0x000fe80000100800 */
[----:B------:R-:W-:Y:S04]  /*1e8e0*/  STL [R1+0x550], R8 ;  /* 0x0005500801007387 */ /* 0x000fe80000100800 */
[----:B------:R-:W-:Y:S01]  /*1e8f0*/  STL [R1+0x574], R9 ;  /* 0x0005740901007387 */ /* 0x000fe20000100800 */
[----:B----4-:R-:W-:-:S02]  /*1e900*/  IADD3 R6, P6, R6, UR5, RZ ;  /* 0x0000000506067c10 */ /* 0x010fc4000ffde0ff */
[----:B------:R-:W-:Y:S02]  /*1e910*/  IADD3.X R7, R7, UR10, RZ, P1, !PT ;  /* 0x0000000a07077c10 */ /* 0x000fe40008ffe4ff */
[----:B------:R-:W-:Y:S02]  /*1e920*/  IADD3 R16, P1, R16, UR5, RZ ;  /* 0x0000000510107c10 */ /* 0x000fe4000ff3e0ff */
[----:B------:R-:W-:Y:S02]  /*1e930*/  IADD3.X R17, R17, UR10, RZ, P2, !PT ;  /* 0x0000000a11117c10 */ /* 0x000fe400097fe4ff */
[----:B------:R-:W-:Y:S01]  /*1e940*/  IADD3.X R19, R19, UR10, RZ, P3, !PT ;  /* 0x0000000a13137c10 */ /* 0x000fe20009ffe4ff */
[----:B------:R-:W-:Y:S01]  /*1e950*/  STL [R1+0x548], R6 ;  /* 0x0005480601007387 */ /* 0x000fe20000100800 */
[----:B------:R-:W-:Y:S02]  /*1e960*/  IADD3 R18, P2, R18, UR5, RZ ;  /* 0x0000000512127c10 */ /* 0x000fe4000ff5e0ff */
[----:B------:R-:W-:Y:S01]  /*1e970*/  IADD3 R60, P3, R60, UR5, RZ ;  /* 0x000000053c3c7c10 */ /* 0x000fe2000ff7e0ff */
[----:B------:R-:W-:Y:S04]  /*1e980*/  STL [R1+0x56c], R7 ;  /* 0x00056c0701007387 */ /* 0x000fe80000100800 */
[----:B------:R-:W-:Y:S04]  /*1e990*/  STL [R1+0x540], R16 ;  /* 0x0005401001007387 */ /* 0x000fe80000100800 */
[----:B------:R-:W-:Y:S01]  /*1e9a0*/  STL [R1+0x564], R17 ;  /* 0x0005641101007387 */ /* 0x000fe20000100800 */
[----:B------:R-:W-:-:S03]  /*1e9b0*/  IADD3.X R4, R4, UR10, RZ, P4, !PT ;  /* 0x0000000a04047c10 */ /* 0x000fc6000a7fe4ff */
[----:B------:R0:W-:Y:S04]  /*1e9c0*/  STL [R1+0x530], R60 ;  /* 0x0005303c01007387 */ /* 0x0001e80000100800 */
[----:B------:R-:W-:Y:S01]  /*1e9d0*/  STL [R1+0x538], R18 ;  /* 0x0005381201007387 */ /* 0x000fe20000100800 */
[----:B------:R-:W-:Y:S02]  /*1e9e0*/  IADD3 R5, P4, R5, UR5, RZ ;  /* 0x0000000505057c10 */ /* 0x000fe4000ff9e0ff */
[----:B------:R-:W-:Y:S01]  /*1e9f0*/  IADD3.X R12, R12, UR10, RZ, P5, !PT ;  /* 0x0000000a0c0c7c10 */ /* 0x000fe2000affe4ff */
[----:B0-----:R-:W3:Y:S04]  /*1ea00*/  LDL.LU R60, [R1+0x4e0] ;  /* 0x0004e000013c7983 */ /* 0x001ee80000300800 */
[----:B------:R-:W-:Y:S01]  /*1ea10*/  STL [R1+0x55c], R19 ;  /* 0x00055c1301007387 */ /* 0x000fe20000100800 */
[----:B------:R-:W-:-:S02]  /*1ea20*/  IADD3 R13, P5, R13, UR5, RZ ;  /* 0x000000050d0d7c10 */ /* 0x000fc4000ffbe0ff */
        /* <DEDUP_REMOVED lines=22> */
[----:B------:R1:W-:Y:S04]  /*1eb90*/  STL [R1+0x500], R59 ;  /* 0x0005003b01007387 */ /* 0x0003e80000100800 */
[----:B0-----:R-:W4:Y:S01]  /*1eba0*/  LDL.LU R61, [R1+0x504] ;  /* 0x00050400013d7983 */ /* 0x001f220000300800 */
[----:B------:R-:W-:-:S02]  /*1ebb0*/  IADD3.X R45, R45, UR10, RZ, P5, !PT ;  /* 0x0000000a2d2d7c10 */ /* 0x000fc4000affe4ff */
[----:B------:R-:W-:Y:S02]  /*1ebc0*/  IADD3 R46, P5, R46, UR5, RZ ;  /* 0x000000052e2e7c10 */ /* 0x000fe4000ffbe0ff */
[----:B------:R-:W-:Y:S01]  /*1ebd0*/  IADD3.X R47, R47, UR10, RZ, P6, !PT ;  /* 0x0000000a2f2f7c10 */ /* 0x000fe2000b7fe4ff */
[----:B------:R0:W-:Y:S04]  /*1ebe0*/  STL [R1+0x524], R44 ;  /* 0x0005242c01007387 */ /* 0x0001e80000100800 */
[----:B------:R0:W-:Y:S04]  /*1ebf0*/  STL [R1+0x51c], R45 ;  /* 0x00051c2d01007387 */ /* 0x0001e80000100800 */
[----:B------:R0:W-:Y:S04]  /*1ec00*/  STL [R1+0x4f0], R46 ;  /* 0x0004f02e01007387 */ /* 0x0001e80000100800 */
[----:B------:R-:W4:Y:S04]  /*1ec10*/  LDL.LU R11, [R1+0x4d8] ;  /* 0x0004d800010b7983 */ /* 0x000f280000300800 */
[----:B------:R0:W-:Y:S04]  /*1ec20*/  STL [R1+0x514], R47 ;  /* 0x0005142f01007387 */ /* 0x0001e80000100800 */
[----:B------:R-:W4:Y:S01]  /*1ec30*/  LDL.LU R8, [R1+0x4fc] ;  /* 0x0004fc0001087983 */ /* 0x000f220000300800 */
[----:B--2---:R-:W-:-:S05]  /*1ec40*/  IADD3 R54, P6, R54, UR5, RZ ;  /* 0x0000000536367c10 */ /* 0x004fca000ffde0ff */
[----:B------:R2:W-:Y:S04]  /*1ec50*/  STL [R1+0x4e8], R54 ;  /* 0x0004e83601007387 */ /* 0x0005e80000100800 */
        /* <DEDUP_REMOVED lines=22> */
[----:B-1----:R-:W3:Y:S04]  /*1edc0*/  LDL.LU R59, [R1+0xc2c] ;  /* 0x000c2c00013b7983 */ /* 0x002ee80000300800 */
[----:B0-----:R-:W3:Y:S04]  /*1edd0*/  LDL.LU R44, [R1+0x4ac] ;  /* 0x0004ac00012c7983 */ /* 0x001ee80000300800 */
[----:B------:R-:W3:Y:S04]  /*1ede0*/  LDL.LU R45, [R1+0xc28] ;  /* 0x000c2800012d7983 */ /* 0x000ee80000300800 */
[----:B------:R-:W3:Y:S04]  /*1edf0*/  LDL.LU R46, [R1+0x4a4] ;  /* 0x0004a400012e7983 */ /* 0x000ee80000300800 */
[----:B------:R-:W3:Y:S04]  /*1ee00*/  LDL.LU R47, [R1+0xc24] ;  /* 0x000c2400012f7983 */ /* 0x000ee80000300800 */
[----:B--2---:R-:W2:Y:S04]  /*1ee10*/  LDL.LU R54, [R1+0x49c] ;  /* 0x00049c0001367983 */ /* 0x004ea80000300800 */
[----:B------:R-:W2:Y:S01]  /*1ee20*/  LDL.LU R55, [R1+0xc20] ;  /* 0x000c200001377983 */ /* 0x000ea20000300800 */
[----:B----4-:R-:W-:-:S05]  /*1ee30*/  IADD3.X R61, R61, UR10, RZ, P2, !PT ;  /* 0x0000000a3d3d7c10 */ /* 0x010fca00097fe4ff */
[----:B------:R0:W-:Y:S04]  /*1ee40*/  STL [R1+0x504], R61 ;  /* 0x0005043d01007387 */ /* 0x0001e80000100800 */
[----:B---3--:R-:W3:Y:S04]  /*1ee50*/  LDL.LU R60, [R1+0x494] ;  /* 0x00049400013c7983 */ /* 0x008ee80000300800 */
[----:B0-----:R-:W4:Y:S01]  /*1ee60*/  LDL.LU R61, [R1+0xc1c] ;  /* 0x000c1c00013d7983 */ /* 0x001f220000300800 */
[----:B------:R-:W-:Y:S02]  /*1ee70*/  IADD3 R11, P2, R11, UR5, RZ ;  /* 0x000000050b0b7c10 */ /* 0x000fe4000ff5e0ff */
[----:B------:R-:W-:-:S03]  /*1ee80*/  IADD3.X R8, R8, UR10, RZ, P3, !PT ;  /* 0x0000000a08087c10 */ /* 0x000fc60009ffe4ff */
[----:B------:R-:W-:Y:S04]  /*1ee90*/  STL [R1+0x4d8], R11 ;  /* 0x0004d80b01007387 */ /* 0x000fe80000100800 */
[----:B------:R-:W-:Y:S01]  /*1eea0*/  STL [R1+0x4fc], R8 ;  /* 0x0004fc0801007387 */ /* 0x000fe20000100800 */
[C---:B------:R-:W-:Y:S06]  /*1eeb0*/  HMMA.16816.F32 R32, R40.reuse, R50, R32 ;  /* 0x000000322820723c */ /* 0x040fec0000001820 */
[----:B------:R-:W-:Y:S01]  /*1eec0*/  HMMA.16816.F32 R28, R40, R48, R28 ;  /* 0x00000030281c723c */ /* 0x000fe2000000181c */
[----:B------:R-:W-:-:S05]  /*1eed0*/  IADD3 R9, P3, R9, UR5, RZ ;  /* 0x0000000509097c10 */ /* 0x000fca000ff7e0ff */
[----:B------:R-:W-:Y:S01]  /*1eee0*/  STL [R1+0x4d0], R9 ;  /* 0x0004d00901007387 */ /* 0x000fe20000100800 */
[----:B------:R-:W-:Y:S02]  /*1eef0*/  IADD3.X R6, R6, UR10, RZ, P4, !PT ;  /* 0x0000000a06067c10 */ /* 0x000fe4000a7fe4ff */
[----:B------:R-:W-:Y:S02]  /*1ef00*/  IADD3 R7, P4, R7, UR5, RZ ;  /* 0x0000000507077c10 */ /* 0x000fe4000ff9e0ff */
[----:B------:R-:W-:Y:S02]  /*1ef10*/  IADD3.X R16, R16, UR10, RZ, P5, !PT ;  /* 0x0000000a10107c10 */ /* 0x000fe4000affe4ff */
[----:B------:R-:W-:Y:S01]  /*1ef20*/  IADD3 R17, P5, R17, UR5, RZ ;  /* 0x0000000511117c10 */ /* 0x000fe2000ffbe0ff */
[----:B------:R-:W-:Y:S01]  /*1ef30*/  STL [R1+0x4f4], R6 ;  /* 0x0004f40601007387 */ /* 0x000fe20000100800 */
[----:B------:R-:W-:-:S03]  /*1ef40*/  IADD3.X R3, R3, UR10, RZ, P1, !PT ;  /* 0x0000000a03037c10 */ /* 0x000fc60008ffe4ff */
[----:B------:R-:W-:Y:S04]  /*1ef50*/  STL [R1+0x4c8], R7 ;  /* 0x0004c80701007387 */ /* 0x000fe80000100800 */
[----:B------:R-:W-:Y:S04]  /*1ef60*/  STL [R1+0x4ec], R16 ;  /* 0x0004ec1001007387 */ /* 0x000fe80000100800 */
[----:B------:R-:W-:Y:S04]  /*1ef70*/  STL [R1+0x4c0], R17 ;  /* 0x0004c01101007387 */ /* 0x000fe80000100800 */
[----:B------:R0:W-:Y:S02]  /*1ef80*/  STL [R1+0x4dc], R3 ;  /* 0x0004dc0301007387 */ /* 0x0001e40000100800 */
[----:B0-----:R-:W0:Y:S01]  /*1ef90*/  LDC R3, c[0x0][0x23c] ;  /* 0x00008f00ff037b82 */ /* 0x001e220000000800 */
[----:B------:R-:W-:-:S02]  /*1efa0*/  IADD3.X R18, R18, UR10, RZ, P6, !PT ;  /* 0x0000000a12127c10 */ /* 0x000fc4000b7fe4ff */
[----:B------:R-:W-:Y:S02]  /*1efb0*/  IADD3 R19, P6, R19, UR5, RZ ;  /* 0x0000000513137c10 */ /* 0x000fe4000ffde0ff */
[----:B------:R-:W-:Y:S02]  /*1efc0*/  IADD3 R4, P1, R4, UR5, RZ ;  /* 0x0000000504047c10 */ /* 0x000fe4000ff3e0ff */
[----:B------:R-:W-:Y:S02]  /*1efd0*/  IADD3.X R5, R5, UR10, RZ, P2, !PT ;  /* 0x0000000a05057c10 */ /* 0x000fe400097fe4ff */
[----:B------:R-:W-:Y:S01]  /*1efe0*/  IADD3 R12, P2, R12, UR5, RZ ;  /* 0x000000050c0c7c10 */ /* 0x000fe2000ff5e0ff */
[----:B------:R-:W-:Y:S04]  /*1eff0*/  STL [R1+0x4e4], R18 ;  /* 0x0004e41201007387 */ /* 0x000fe80000100800 */
[----:B------:R-:W-:Y:S04]  /*1f000*/  STL [R1+0x4b8], R19 ;  /* 0x0004b81301007387 */ /* 0x000fe80000100800 */
[----:B------:R-:W-:Y:S04]  /*1f010*/  STL [R1+0x4b0], R4 ;  /* 0x0004b00401007387 */ /* 0x000fe80000100800 */
[----:B------:R-:W-:Y:S04]  /*1f020*/  STL [R1+0x4d4], R5 ;  /* 0x0004d40501007387 */ /* 0x000fe80000100800 */
[----:B------:R-:W-:Y:S01]  /*1f030*/  STL [R1+0x4a8], R12 ;  /* 0x0004a80c01007387 */ /* 0x000fe20000100800 */
[----:B------:R-:W-:-:S02]  /*1f040*/  IADD3.X R13, R13, UR10, RZ, P3, !PT ;  /* 0x0000000a0d0d7c10 */ /* 0x000fc40009ffe4ff */
[----:B------:R-:W-:Y:S02]  /*1f050*/  IADD3 R14, P3, R14, UR5, RZ ;  /* 0x000000050e0e7c10 */ /* 0x000fe4000ff7e0ff */
[----:B------:R-:W-:Y:S01]  /*1f060*/  IADD3.X R15, R15, UR10, RZ, P4, !PT ;  /* 0x0000000a0f0f7c10 */ /* 0x000fe2000a7fe4ff */
[----:B0-----:R-:W-:Y:S01]  /*1f070*/  IMAD.SHL.U32 R3, R3, 0x40, RZ ;  /* 0x0000004003037824 */ /* 0x001fe200078e00ff */
[----:B------:R-:W-:Y:S01]  /*1f080*/  IADD3.X R56, R56, UR10, RZ, P5, !PT ;  /* 0x0000000a38387c10 */ /* 0x000fe2000affe4ff */
[----:B------:R-:W-:Y:S03]  /*1f090*/  STL [R1+0x4cc], R13 ;  /* 0x0004cc0d01007387 */ /* 0x000fe60000100800 */
[C---:B------:R-:W-:Y:S02]  /*1f0a0*/  IADD3 R2, P4, R3.reuse, R2, RZ ;  /* 0x0000000203027210 */ /* 0x040fe40007f9e0ff */
[----:B------:R-:W-:Y:S01]  /*1f0b0*/  IADD3 R57, P5, R3, R57, RZ ;  /* 0x0000003903397210 */ /* 0x000fe20007fbe0ff */
[----:B------:R-:W-:Y:S01]  /*1f0c0*/  STL [R1+0x4a0], R14 ;  /* 0x0004a00e01007387 */ /* 0x000fe20000100800 */
[----:B------:R-:W-:-:S03]  /*1f0d0*/  IADD3.X R58, R58, UR10, RZ, P6, !PT ;  /* 0x0000000a3a3a7c10 */ /* 0x000fc6000b7fe4ff */
[----:B------:R-:W-:Y:S01]  /*1f0e0*/  STL [R1+0x4c4], R15 ;  /* 0x0004c40f01007387 */ /* 0x000fe20000100800 */
[----:B------:R-:W-:-:S03]  /*1f0f0*/  IADD3 R59, P6, R3, R59, RZ ;  /* 0x0000003b033b7210 */ /* 0x000fc60007fde0ff */
[----:B------:R0:W-:Y:S01]  /*1f100*/  STL [R1+0x498], R2 ;  /* 0x0004980201007387 */ /* 0x0001e20000100800 */
[----:B------:R-:W-:-:S03]  /*1f110*/  IADD3.X R44, R44, UR10, RZ, P1, !PT ;  /* 0x0000000a2c2c7c10 */ /* 0x000fc60008ffe4ff */
[----:B------:R1:W-:Y:S01]  /*1f120*/  STL [R1+0x4bc], R56 ;  /* 0x0004bc3801007387 */ /* 0x0003e20000100800 */
[----:B------:R-:W-:-:S03]  /*1f130*/  IADD3 R45, P1, R3, R45, RZ ;  /* 0x0000002d032d7210 */ /* 0x000fc60007f3e0ff */
[----:B------:R1:W-:Y:S01]  /*1f140*/  STL [R1+0x890], R57 ;  /* 0x0008903901007387 */ /* 0x0003e20000100800 */
[----:B------:R-:W-:-:S03]  /*1f150*/  IADD3.X R46, R46, UR10, RZ, P2, !PT ;  /* 0x0000000a2e2e7c10 */ /* 0x000fc600097fe4ff */
[----:B------:R1:W-:Y:S01]  /*1f160*/  STL [R1+0x4b4], R58 ;  /* 0x0004b43a01007387 */ /* 0x0003e20000100800 */
[----:B------:R-:W-:-:S03]  /*1f170*/  IADD3 R47, P2, R3, R47, RZ ;  /* 0x0000002f032f7210 */ /* 0x000fc60007f5e0ff */
[----:B------:R1:W-:Y:S01]  /*1f180*/  STL [R1+0xc2c], R59 ;  /* 0x000c2c3b01007387 */ /* 0x0003e20000100800 */
[----:B--2---:R-:W-:Y:S02]  /*1f190*/  IADD3.X R54, R54, UR10, RZ, P3, !PT ;  /* 0x0000000a36367c10 */ /* 0x004fe40009ffe4ff */
[----:B0-----:R-:W-:Y:S01]  /*1f1a0*/  SHF.R.S32.HI R2, RZ, 0x1f, R3 ;  /* 0x0000001fff027819 */ /* 0x001fe20000011403 */
[----:B------:R0:W-:Y:S04]  /*1f1b0*/  STL [R1+0x4ac], R44 ;  /* 0x0004ac2c01007387 */ /* 0x0001e80000100800 */
[----:B------:R2:W-:Y:S01]  /*1f1c0*/  STL [R1+0xc28], R45 ;  /* 0x000c282d01007387 */ /* 0x0005e20000100800 */
[----:B------:R-:W-:-:S03]  /*1f1d0*/  IADD3 R55, P3, R3, R55, RZ ;  /* 0x0000003703377210 */ /* 0x000fc60007f7e0ff */
[----:B------:R2:W-:Y:S01]  /*1f1e0*/  STL [R1+0x4a4], R46 ;  /* 0x0004a42e01007387 */ /* 0x0005e20000100800 */
[----:B---3--:R-:W-:-:S03]  /*1f1f0*/  IMAD.X R60, R2, 0x1, R60, P4 ;  /* 0x00000001023c7824 */ /* 0x008fc600020e063c */
[----:B------:R3:W-:Y:S04]  /*1f200*/  STL [R1+0xc24], R47 ;  /* 0x000c242f01007387 */ /* 0x0007e80000100800 */
[----:B------:R3:W-:Y:S04]  /*1f210*/  STL [R1+0x49c], R54 ;  /* 0x00049c3601007387 */ /* 0x0007e80000100800 */
[----:B------:R-:W3:Y:S04]  /*1f220*/  LDL.LU R51, [R1+0x490] ;  /* 0x0004900001337983 */ /* 0x000ee80000300800 */
[----:B------:R3:W-:Y:S04]  /*1f230*/  STL [R1+0xc20], R55 ;  /* 0x000c203701007387 */ /* 0x0007e80000100800 */
[----:B------:R-:W3:Y:S04]  /*1f240*/  LDL.LU R48, [R1+0xc18] ;  /* 0x000c180001307983 */ /* 0x000ee80000300800 */
[----:B------:R3:W-:Y:S04]  /*1f250*/  STL [R1+0x494], R60 ;  /* 0x0004943c01007387 */ /* 0x0007e80000100800 */
[----:B------:R-:W3:Y:S01]  /*1f260*/  LDL.LU R49, [R1+0x48c] ;  /* 0x00048c0001317983 */ /* 0x000ee20000300800 */
[----:B----4-:R-:W-:-:S05]  /*1f270*/  IADD3 R61, P4, R3, R61, RZ ;  /* 0x0000003d033d7210 */ /* 0x010fca0007f9e0ff */
        /* <DEDUP_REMOVED lines=17> */
[----:B-1----:R-:W4:Y:S04]  /*1f390*/  LDL.LU R56, [R1+0xbd4] ;  /* 0x000bd40001387983 */ /* 0x002f280000300800 */
[----:B------:R-:W4:Y:S04]  /*1f3a0*/  LDL.LU R57, [R1+0xbf8] ;  /* 0x000bf80001397983 */ /* 0x000f280000300800 */
[----:B------:R-:W4:Y:S04]  /*1f3b0*/  LDL.LU R58, [R1+0xbcc] ;  /* 0x000bcc00013a7983 */ /* 0x000f280000300800 */
[----:B------:R-:W4:Y:S04]  /*1f3c0*/  LDL.LU R59, [R1+0xbf0] ;  /* 0x000bf000013b7983 */ /* 0x000f280000300800 */
[----:B0-----:R-:W4:Y:S04]  /*1f3d0*/  LDL.LU R44, [R1+0xbc4] ;  /* 0x000bc400012c7983 */ /* 0x001f280000300800 */
[----:B--2---:R-:W2:Y:S04]  /*1f3e0*/  LDL.LU R45, [R1+0xbe8] ;  /* 0x000be800012d7983 */ /* 0x004ea80000300800 */
[----:B------:R-:W2:Y:S04]  /*1f3f0*/  LDL.LU R46, [R1+0xbbc] ;  /* 0x000bbc00012e7983 */ /* 0x000ea80000300800 */
[----:B---3--:R-:W3:Y:S04]  /*1f400*/  LDL.LU R47, [R1+0xbe0] ;  /* 0x000be000012f7983 */ /* 0x008ee80000300800 */
[----:B------:R-:W3:Y:S04]  /*1f410*/  LDL.LU R54, [R1+0xbb4] ;  /* 0x000bb40001367983 */ /* 0x000ee80000300800 */
[----:B------:R-:W3:Y:S04]  /*1f420*/  LDL.LU R55, [R1+0xbd8] ;  /* 0x000bd80001377983 */ /* 0x000ee80000300800 */
[----:B------:R-:W3:Y:S04]  /*1f430*/  LDL.LU R60, [R1+0xbac] ;  /* 0x000bac00013c7983 */ /* 0x000ee80000300800 */
[----:B----4-:R-:W4:Y:S01]  /*1f440*/  LDL.LU R61, [R1+0xbd0] ;  /* 0x000bd000013d7983 */ /* 0x010f220000300800 */
[C---:B------:R-:W-:Y:S01]  /*1f450*/  IMAD.X R51, R2.reuse, 0x1, R51, P5 ;  /* 0x0000000102337824 */ /* 0x040fe200028e0633 */
[----:B------:R-:W-:Y:S01]  /*1f460*/  IADD3 R48, P5, R3, R48, RZ ;  /* 0x0000003003307210 */ /* 0x000fe20007fbe0ff */
[----:B------:R-:W-:-:S03]  /*1f470*/  IMAD.X R49, R2, 0x1, R49, P6 ;  /* 0x0000000102317824 */ /* 0x000fc600030e0631 */
[----:B------:R0:W-:Y:S04]  /*1f480*/  STL [R1+0x490], R51 ;  /* 0x0004903301007387 */ /* 0x0001e80000100800 */
[----:B------:R1:W-:Y:S04]  /*1f490*/  STL [R1+0xc18], R48 ;  /* 0x000c183001007387 */ /* 0x0003e80000100800 */
[----:B------:R1:W-:Y:S01]  /*1f4a0*/  STL [R1+0x48c], R49 ;  /* 0x00048c3101007387 */ /* 0x0003e20000100800 */
[C---:B------:R-:W-:Y:S01]  /*1f4b0*/  IADD3 R10, P6, R3.reuse, R10, RZ ;  /* 0x0000000a030a7210 */ /* 0x040fe20007fde0ff */
[C---:B------:R-:W-:Y:S01]  /*1f4c0*/  IMAD.X R11, R2.reuse, 0x1, R11, P1 ;  /* 0x00000001020b7824 */ /* 0x040fe200008e060b */
[C---:B------:R-:W-:Y:S01]  /*1f4d0*/  IADD3 R8, P1, R3.reuse, R8, RZ ;  /* 0x0000000803087210 */ /* 0x040fe20007f3e0ff */
[C---:B------:R-:W-:Y:S01]  /*1f4e0*/  IMAD.X R9, R2.reuse, 0x1, R9, P2 ;  /* 0x0000000102097824 */ /* 0x040fe200010e0609 */
[----:B------:R-:W-:Y:S01]  /*1f4f0*/  IADD3 R6, P2, R3, R6, RZ ;  /* 0x0000000603067210 */ /* 0x000fe20007f5e0ff */
[----:B------:R1:W-:Y:S01]  /*1f500*/  STL [R1+0xc14], R10 ;  /* 0x000c140a01007387 */ /* 0x0003e20000100800 */
[----:B------:R-:W-:-:S03]  /*1f510*/  IMAD.X R7, R2, 0x1, R7, P3 ;  /* 0x0000000102077824 */ /* 0x000fc600018e0607 */
[----:B------:R1:W-:Y:S01]  /*1f520*/  STL [R1+0x488], R11 ;  /* 0x0004880b01007387 */ /* 0x0003e20000100800 */
[----:B------:R-:W-:-:S03]  /*1f530*/  IADD3 R16, P3, R3, R16, RZ ;  /* 0x0000001003107210 */ /* 0x000fc60007f7e0ff */
        /* <DEDUP_REMOVED lines=29> */
[----:B--2---:R-:W-:-:S03]  /*1f710*/  IMAD.X R45, R2, 0x1, R45, P5 ;  /* 0x00000001022d7824 */ /* 0x004fc600028e062d */
[----:B------:R2:W-:Y:S01]  /*1f720*/  STL [R1+0xbf8], R57 ;  /* 0x000bf83901007387 */ /* 0x0005e20000100800 */
[----:B------:R-:W-:-:S03]  /*1f730*/  IADD3 R46, P5, R3, R46, RZ ;  /* 0x0000002e032e7210 */ /* 0x000fc60007fbe0ff */
[----:B------:R2:W-:Y:S01]  /*1f740*/  STL [R1+0xbcc], R58 ;  /* 0x000bcc3a01007387 */ /* 0x0005e20000100800 */
[----:B---3--:R-:W-:-:S03]  /*1f750*/  IMAD.X R47, R2, 0x1, R47, P6 ;  /* 0x00000001022f7824 */ /* 0x008fc600030e062f */
[----:B------:R3:W-:Y:S01]  /*1f760*/  STL [R1+0xbf0], R59 ;  /* 0x000bf03b01007387 */ /* 0x0007e20000100800 */
[----:B------:R-:W-:-:S03]  /*1f770*/  IADD3 R54, P6, R3, R54, RZ ;  /* 0x0000003603367210 */ /* 0x000fc60007fde0ff */
[----:B------:R3:W-:Y:S04]  /*1f780*/  STL [R1+0xbc4], R44 ;  /* 0x000bc42c01007387 */ /* 0x0007e80000100800 */
[----:B------:R3:W-:Y:S01]  /*1f790*/  STL [R1+0xbe8], R45 ;  /* 0x000be82d01007387 */ /* 0x0007e20000100800 */
[----:B------:R-:W-:-:S03]  /*1f7a0*/  IMAD.X R55, R2, 0x1, R55, P1 ;  /* 0x0000000102377824 */ /* 0x000fc600008e0637 */
[----:B------:R3:W-:Y:S01]  /*1f7b0*/  STL [R1+0xbbc], R46 ;  /* 0x000bbc2e01007387 */ /* 0x0007e20000100800 */
[----:B------:R-:W-:-:S03]  /*1f7c0*/  IADD3 R60, P1, R3, R60, RZ ;  /* 0x0000003c033c7210 */ /* 0x000fc60007f3e0ff */
[----:B------:R3:W-:Y:S04]  /*1f7d0*/  STL [R1+0xbe0], R47 ;  /* 0x000be02f01007387 */ /* 0x0007e80000100800 */
[----:B------:R3:W-:Y:S01]  /*1f7e0*/  STL [R1+0xbb4], R54 ;  /* 0x000bb43601007387 */ /* 0x0007e20000100800 */
[----:B----4-:R-:W-:-:S03]  /*1f7f0*/  IMAD.X R61, R2, 0x1, R61, P2 ;  /* 0x00000001023d7824 */ /* 0x010fc600010e063d */
[----:B0-----:R-:W4:Y:S04]  /*1f800*/  LDL.LU R51, [R1+0xba4] ;  /* 0x000ba40001337983 */ /* 0x001f280000300800 */
[----:B------:R0:W-:Y:S04]  /*1f810*/  STL [R1+0xbd8], R55 ;  /* 0x000bd83701007387 */ /* 0x0001e80000100800 */
[----:B-1----:R-:W4:Y:S04]  /*1f820*/  LDL.LU R48, [R1+0xbc8] ;  /* 0x000bc80001307983 */ /* 0x002f280000300800 */
[----:B------:R1:W-:Y:S04]  /*1f830*/  STL [R1+0xbac], R60 ;  /* 0x000bac3c01007387 */ /* 0x0003e80000100800 */
        /* <DEDUP_REMOVED lines=19> */
[----:B--2---:R-:W2:Y:S04]  /*1f970*/  LDL.LU R57, [R1+0xb54] ;  /* 0x000b540001397983 */ /* 0x004ea80000300800 */
[----:B------:R-:W2:Y:S04]  /*1f980*/  LDL.LU R58, [R1+0xb78] ;  /* 0x000b7800013a7983 */ /* 0x000ea80000300800 */
[----:B---3--:R-:W3:Y:S04]  /*1f990*/  LDL.LU R59, [R1+0xb4c] ;  /* 0x000b4c00013b7983 */ /* 0x008ee80000300800 */
[----:B------:R-:W3:Y:S04]  /*1f9a0*/  LDL.LU R44, [R1+0xb70] ;  /* 0x000b7000012c7983 */ /* 0x000ee80000300800 */
[----:B------:R-:W3:Y:S04]  /*1f9b0*/  LDL.LU R45, [R1+0xb44] ;  /* 0x000b4400012d7983 */ /* 0x000ee80000300800 */
[----:B------:R-:W3:Y:S04]  /*1f9c0*/  LDL.LU R46, [R1+0xb68] ;  /* 0x000b6800012e7983 */ /* 0x000ee80000300800 */
[----:B------:R-:W3:Y:S04]  /*1f9d0*/  LDL.LU R47, [R1+0xb3c] ;  /* 0x000b3c00012f7983 */ /* 0x000ee80000300800 */
[----:B------:R-:W3:Y:S04]  /*1f9e0*/  LDL.LU R54, [R1+0xb60] ;  /* 0x000b600001367983 */ /* 0x000ee80000300800 */
[----:B0-----:R-:W3:Y:S04]  /*1f9f0*/  LDL.LU R55, [R1+0xb34] ;  /* 0x000b340001377983 */ /* 0x001ee80000300800 */
[----:B-1----:R-:W3:Y:S04]  /*1fa00*/  LDL.LU R60, [R1+0xb58] ;  /* 0x000b5800013c7983 */ /* 0x002ee80000300800 */
[----:B------:R-:W3:Y:S01]  /*1fa10*/  LDL.LU R61, [R1+0xb2c] ;  /* 0x000b2c00013d7983 */ /* 0x000ee20000300800 */
[C---:B----4-:R-:W-:Y:S01]  /*1fa20*/  IADD3 R51, P2, R3.reuse, R51, RZ ;  /* 0x0000003303337210 */ /* 0x050fe20007f5e0ff */
        /* <DEDUP_REMOVED lines=35> */
[----:B--2---:R-:W-:-:S03]  /*1fc60*/  IADD3 R57, P6, R3, R57, RZ ;  /* 0x0000003903397210 */ /* 0x004fc60007fde0ff */
[----:B------:R2:W-:Y:S01]  /*1fc70*/  STL [R1+0xb64], R13 ;  /* 0x000b640d01007387 */ /* 0x0005e20000100800 */
[----:B------:R-:W-:-:S03]  /*1fc80*/  IMAD.X R58, R2, 0x1, R58, P1 ;  /* 0x00000001023a7824 */ /* 0x000fc600008e063a */
[----:B------:R2:W-:Y:S01]  /*1fc90*/  STL [R1+0xb88], R14 ;  /* 0x000b880e01007387 */ /* 0x0005e20000100800 */
[----:B---3--:R-:W-:-:S03]  /*1fca0*/  IADD3 R59, P1, R3, R59, RZ ;  /* 0x0000003b033b7210 */ /* 0x008fc60007f3e0ff */
        /* <DEDUP_REMOVED lines=10> */
[----:B------:R3:W-:Y:S04]  /*1fd50*/  STL [R1+0xb70], R44 ;  /* 0x000b702c01007387 */ /* 0x0007e80000100800 */
[----:B------:R3:W-:Y:S01]  /*1fd60*/  STL [R1+0xb44], R45 ;  /* 0x000b442d01007387 */ /* 0x0007e20000100800 */
[----:B------:R-:W-:-:S03]  /*1fd70*/  IADD3 R55, P4, R3, R55, RZ ;  /* 0x0000003703377210 */ /* 0x000fc60007f9e0ff */
[----:B------:R3:W-:Y:S01]  /*1fd80*/  STL [R1+0xb68], R46 ;  /* 0x000b682e01007387 */ /* 0x0007e20000100800 */
[----:B------:R-:W-:-:S03]  /*1fd90*/  IMAD.X R60, R2, 0x1, R60, P5 ;  /* 0x00000001023c7824 */ /* 0x000fc600028e063c */
[----:B------:R3:W-:Y:S04]  /*1fda0*/  STL [R1+0xb3c], R47 ;  /* 0x000b3c2f01007387 */ /* 0x0007e80000100800 */
[----:B------:R3:W-:Y:S01]  /*1fdb0*/  STL [R1+0xb60], R54 ;  /* 0x000b603601007387 */ /* 0x0007e20000100800 */
[----:B------:R-:W-:-:S03]  /*1fdc0*/  IADD3 R61, P5, R3, R61, RZ ;  /* 0x0000003d033d7210 */ /* 0x000fc60007fbe0ff */
[----:B0-----:R-:W3:Y:S04]  /*1fdd0*/  LDL.LU R51, [R1+0xb50] ;  /* 0x000b500001337983 */ /* 0x001ee80000300800 */
[----:B------:R0:W-:Y:S04]  /*1fde0*/  STL [R1+0xb34], R55 ;  /* 0x000b343701007387 */ /* 0x0001e80000100800 */
[----:B-1----:R-:W3:Y:S04]  /*1fdf0*/  LDL.LU R48, [R1+0xb24] ;  /* 0x000b240001307983 */ /* 0x002ee80000300800 */
[----:B------:R1:W-:Y:S04]  /*1fe00*/  STL [R1+0xb58], R60 ;  /* 0x000b583c01007387 */ /* 0x0003e80000100800 */
[----:B----4-:R-:W4:Y:S04]  /*1fe10*/  LDL.LU R49, [R1+0xb48] ;  /* 0x000b480001317983 */ /* 0x010f280000300800 */
        /* <DEDUP_REMOVED lines=29> */
[C---:B------:R-:W-:Y:S01]  /*1fff0*/  IMAD.X R51, R2.reuse, 0x1, R51, P6 ;  /* 0x0000000102337824 */ /* 0x040fe200030e0633 */
[C---:B------:R-:W-:Y:S01]  /*20000*/  IADD3 R48, P6, R3.reuse, R48, RZ ;  /* 0x0000003003307210 */ /* 0x040fe20007fde0ff */
[C---:B----4-:R-:W-:Y:S01]  /*20010*/  IMAD.X R49, R2.reuse, 0x1, R49, P1 ;  /* 0x0000000102317824 */ /* 0x050fe200008e0631 */
[C---:B------:R-:W-:Y:S01]  /*20020*/  IADD3 R10, P1, R3.reuse, R10, RZ ;  /* 0x0000000a030a7210 */ /* 0x040fe20007f3e0ff */
[----:B------:R-:W-:Y:S01]  /*20030*/  IMAD.X R11, R2, 0x1, R11, P2 ;  /* 0x00000001020b7824 */ /* 0x000fe200010e060b */
        /* <DEDUP_REMOVED lines=53> */
[----:B------:R-:W-:-:S03]  /*20390*/  IMAD.X R61, R2, 0x1, R61, P3 ;  /* 0x00000001023d7824 */ /* 0x000fc600018e063d */
        /* <DEDUP_REMOVED lines=34> */
[C---:B------:R-:W-:Y:S01]  /*205c0*/  IADD3 R51, P3, R3.reuse, R51, RZ ;  /* 0x0000003303337210 */ /* 0x040fe20007f7e0ff */
[C---:B------:R-:W-:Y:S01]  /*205d0*/  IMAD.X R48, R2.reuse, 0x1, R48, P4 ;  /* 0x0000000102307824 */ /* 0x040fe200020e0630 */
[C---:B----4-:R-:W-:Y:S01]  /*205e0*/  IADD3 R49, P4, R3.reuse, R49, RZ ;  /* 0x0000003103317210 */ /* 0x050fe20007f9e0ff */
        /* <DEDUP_REMOVED lines=187> */
[----:B--2---:R-:W-:Y:S01]  /*211a0*/  IADD3 R11, P6, R3, R11, RZ ;  /* 0x0000000b030b7210 */ /* 0x004fe20007fde0ff */
        /* <DEDUP_REMOVED lines=54> */
[----:B0-----:R-:W4:Y:S04]  /*21510*/  LDL.LU R51, [R1+0x96c] ;  /* 0x00096c0001337983 */ /* 0x001f280000300800 */
[----:B------:R0:W-:Y:S04]  /*21520*/  STL [R1+0xc5c], R55 ;  /* 0x000c5c3701007387 */ /* 0x0001e80000100800 */
[----:B-1----:R-:W4:Y:S04]  /*21530*/  LDL.LU R48, [R1+0xc68] ;  /* 0x000c680001307983 */ /* 0x002f280000300800 */
[----:B------:R1:W-:Y:S04]  /*21540*/  STL [R1+0x970], R60 ;  /* 0x0009703c01007387 */ /* 0x0003e80000100800 */
[----:B--2---:R-:W2:Y:S04]  /*21550*/  LDL.LU R49, [R1+0x968] ;  /* 0x0009680001317983 */ /* 0x004ea80000300800 */
[----:B------:R1:W-:Y:S04]  /*21560*/  STL [R1+0xc58], R61 ;  /* 0x000c583d01007387 */ /* 0x0003e80000100800 */
[----:B---3--:R-:W3:Y:S04]  /*21570*/  LDL.LU R10, [R1+0xc64] ;  /* 0x000c6400010a7983 */ /* 0x008ee80000300800 */
[----:B----4-:R-:W4:Y:S04]  /*21580*/  LDL.LU R11, [R1+0x964] ;  /* 0x00096400010b7983 */ /* 0x010f280000300800 */
        /* <DEDUP_REMOVED lines=24> */
[----:B-1----:R-:W4:Y:S04]  /*21710*/  LDL.LU R60, [R1+0x900] ;  /* 0x00090000013c7983 */ /* 0x002f280000300800 */
[----:B------:R-:W4:Y:S01]  /*21720*/  LDL.LU R61, [R1+0x924] ;  /* 0x00092400013d7983 */ /* 0x000f220000300800 */
[C---:B------:R-:W-:Y:S01]  /*21730*/  IMAD.X R51, R2.reuse, 0x1, R51, P2 ;  /* 0x0000000102337824 */ /* 0x040fe200010e0633 */
[C---:B------:R-:W-:Y:S01]  /*21740*/  IADD3 R48, P2, R3.reuse, R48, RZ ;  /* 0x0000003003307210 */ /* 0x040fe20007f5e0ff */
[C---:B--2---:R-:W-:Y:S01]  /*21750*/  IMAD.X R49, R2.reuse, 0x1, R49, P3 ;  /* 0x0000000102317824 */ /* 0x044fe200018e0631 */
[C---:B---3--:R-:W-:Y:S01]  /*21760*/  IADD3 R10, P3, R3.reuse, R10, RZ ;  /* 0x0000000a030a7210 */ /* 0x048fe20007f7e0ff */
[----:B----4-:R-:W-:Y:S01]  /*21770*/  IMAD.X R11, R2, 0x1, R11, P4 ;  /* 0x00000001020b7824 */ /* 0x010fe200020e060b */
        /* <DEDUP_REMOVED lines=88> */
[----:B------:R-:W-:Y:S01]  /*21d00*/  HMMA.16816.F32 R36, R40, R52, R36 ;  /* 0x000000342824723c */ /* 0x000fe20000001824 */
[C---:B------:R-:W-:Y:S01]  /*21d10*/  IADD3 R51, P5, R3.reuse, R51, RZ ;  /* 0x0000003303337210 */ /* 0x040fe20007fbe0ff */
[C---:B------:R-:W-:Y:S01]  /*21d20*/  IMAD.X R48, R2.reuse, 0x1, R48, P6 ;  /* 0x0000000102307824 */ /* 0x040fe200030e0630 */
[C---:B--2---:R-:W-:Y:S01]  /*21d30*/  IADD3 R49, P6, R3.reuse, R49, RZ ;  /* 0x0000003103317210 */ /* 0x044fe20007fde0ff */
[C---:B---3--:R-:W-:Y:S01]  /*21d40*/  IMAD.X R10, R2.reuse, 0x1, R10, P1 ;  /* 0x00000001020a7824 */ /* 0x048fe200008e060a */
[----:B----4-:R-:W-:Y:S01]  /*21d50*/  IADD3 R11, P1, R3, R11, RZ ;  /* 0x0000000b030b7210 */ /* 0x010fe20007f3e0ff */
        /* <DEDUP_REMOVED lines=35> */
[C---:B------:R-:W-:Y:S01]  /*21f90*/  IADD3 R59, P4, R3.reuse, R59, RZ ;  /* 0x0000003b033b7210 */ /* 0x040fe20007f9e0ff */
[----:B------:R-:W-:Y:S02]  /*21fa0*/  IMAD.X R44, R2, 0x1, R44, P5 ;  /* 0x00000001022c7824 */ /* 0x000fe400028e062c */
[----:B------:R1:W-:Y:S01]  /*21fb0*/  STL [R1+0x8b0], R15 ;  /* 0x0008b00f01007387 */ /* 0x0003e20000100800 */
[----:B------:R-:W-:-:S03]  /*21fc0*/  IADD3 R45, P5, R3, R45, RZ ;  /* 0x0000002d032d7210 */ /* 0x000fc60007fbe0ff */
[----:B------:R1:W-:Y:S04]  /*21fd0*/  STL [R1+0x8d4], R56 ;  /* 0x0008d43801007387 */ /* 0x0003e80000100800 */
[----:B------:R1:W-:Y:S01]  /*21fe0*/  STL [R1+0x8a8], R57 ;  /* 0x0008a83901007387 */ /* 0x0003e20000100800 */
[----:B------:R-:W-:-:S03]  /*21ff0*/  IMAD.X R46, R2, 0x1, R46, P6 ;  /* 0x00000001022e7824 */ /* 0x000fc600030e062e */
        /* <DEDUP_REMOVED lines=10> */
[----:B------:R1:W-:Y:S04]  /*220a0*/  STL [R1+0x8b4], R47 ;  /* 0x0008b42f01007387 */ /* 0x0003e80000100800 */
[----:B------:R1:W-:Y:S04]  /*220b0*/  STL [R1+0x8ac], R54 ;  /* 0x0008ac3601007387 */ /* 0x0003e80000100800 */
[----:B------:R1:W-:Y:S04]  /*220c0*/  STL [R1+0x894], R61 ;  /* 0x0008943d01007387 */ /* 0x0003e80000100800 */
[----:B------:R1:W-:Y:S04]  /*220d0*/  STL [R1+0x8a4], R55 ;  /* 0x0008a43701007387 */ /* 0x0003e80000100800 */
[----:B------:R1:W-:Y:S01]  /*220e0*/  STL [R1+0x89c], R60 ;  /* 0x00089c3c01007387 */ /* 0x0003e20000100800 */
[----:B------:R-:W-:Y:S05]  /*220f0*/  @P0 BRA `(.L_x_1) ;  /* 0xfffffe9000880947 */ /* 0x000fea000383ffff */
.L_x_0:
[----:B-----5:R-:W2:Y:S01]  /*22100*/  LDL.LU R0, [R1+0xac] ;  /* 0x0000ac0001007983 */ /* 0x020ea20000300800 */
[----:B------:R-:W-:Y:S01]  /*22110*/  ULDC.64 UR26, c[0x0][0x228] ;  /* 0x00008a00001a7ab9 */ /* 0x000fe20000000a00 */
[----:B------:R-:W-:Y:S01]  /*22120*/  ULDC.64 UR8, c[0x0][0x228] ;  /* 0x00008a0000087ab9 */ /* 0x000fe20000000a00 */
[----:B------:R-:W-:Y:S01]  /*22130*/  ULDC.64 UR10, c[0x0][0x228] ;  /* 0x00008a00000a7ab9 */ /* 0x000fe20000000a00 */
[----:B01----:R-:W3:Y:S01]  /*22140*/  LDL.LU R61, [R1+0xb0] ;  /* 0x0000b000013d7983 */ /* 0x003ee20000300800 */
[----:B------:R-:W0:Y:S01]  /*22150*/  S2UR UR5, SR_CgaCtaId ;  /* 0x00000000000579c3 */ /* 0x000e220000008800 */
[----:B------:R-:W-:Y:S01]  /*22160*/  UMOV UR4, 0x400 ;  /* 0x0000040000047882 */ /* 0x000fe20000000000 */
[----:B------:R-:W-:Y:S01]  /*22170*/  ULDC UR24, c[0x0][0x248] ;  /* 0x0000920000187ab9 */ /* 0x000fe20000000800 */
[----:B------:R-:W3:Y:S01]  /*22180*/  LDL.LU R60, [R1+0xb4] ;  /* 0x0000b400013c7983 */ /* 0x000ee20000300800 */
[----:B------:R-:W-:Y:S01]  /*22190*/  ULDC.64 UR28, c[0x0][0x228] ;  /* 0x00008a00001c7ab9 */ /* 0x000fe20000000a00 */
[----:B------:R-:W-:Y:S01]  /*221a0*/  ULDC.64 UR30, c[0x0][0x228] ;  /* 0x00008a00001e7ab9 */ /* 0x000fe20000000a00 */
[----:B------:R-:W-:Y:S01]  /*221b0*/  ULDC.64 UR14, c[0x0][0x228] ;  /* 0x00008a00000e7ab9 */ /* 0x000fe20000000a00 */
[----:B------:R-:W4:Y:S01]  /*221c0*/  LDL.LU R59, [R1+0xb8] ;  /* 0x0000b800013b7983 */ /* 0x000f220000300800 */
[----:B------:R-:W-:Y:S01]  /*221d0*/  ULDC.64 UR12, c[0x0][0x228] ;  /* 0x00008a00000c7ab9 */ /* 0x000fe20000000a00 */
[----:B------:R-:W-:Y:S01]  /*221e0*/  ULDC.64 UR18, c[0x0][0x228] ;  /* 0x00008a0000127ab9 */ /* 0x000fe20000000a00 */
[----:B------:R-:W-:Y:S01]  /*221f0*/  ULDC.64 UR16, c[0x0][0x228] ;  /* 0x00008a0000107ab9 */ /* 0x000fe20000000a00 */
[----:B------:R-:W4:Y:S01]  /*22200*/  LDL.LU R58, [R1+0xbc] ;  /* 0x0000bc00013a7983 */ /* 0x000f220000300800 */
[----:B------:R-:W-:Y:S01]  /*22210*/  ULDC.64 UR22, c[0x0][0x228] ;  /* 0x00008a0000167ab9 */ /* 0x000fe20000000a00 */
[----:B------:R-:W-:-:S02]  /*22220*/  ULDC.64 UR20, c[0x0][0x228] ;  /* 0x00008a0000147ab9 */ /* 0x000fc40000000a00 */
        /* <DEDUP_REMOVED lines=36> */
[----:B------:R1:W-:Y:S04]  /*22470*/  STL [R1+0xd50], R20 ;  /* 0x000d501401007387 */ /* 0x0003e80000100800 */
[----:B-1----:R-:W2:Y:S04]  /*22480*/  LDL.LU R20, [R1+0xa8] ;  /* 0x0000a80001147983 */ /* 0x002ea80000300800 */
[----:B------:R1:W-:Y:S04]  /*22490*/  STL [R1+0xd4c], R21 ;  /* 0x000d4c1501007387 */ /* 0x0003e80000100800 */
[----:B-1----:R-:W3:Y:S04]  /*224a0*/  LDL.LU R21, [R1+0xa4] ;  /* 0x0000a40001157983 */ /* 0x002ee80000300800 */
[----:B------:R1:W-:Y:S04]  /*224b0*/  STL [R1+0xd48], R22 ;  /* 0x000d481601007387 */ /* 0x0003e80000100800 */
[----:B-1----:R-:W3:Y:S04]  /*224c0*/  LDL.LU R22, [R1+0xa0] ;  /* 0x0000a00001167983 */ /* 0x002ee80000300800 */
[----:B------:R1:W-:Y:S04]  /*224d0*/  STL [R1+0xd44], R23 ;  /* 0x000d441701007387 */ /* 0x0003e80000100800 */
[----:B-1----:R-:W4:Y:S04]  /*224e0*/  LDL.LU R23, [R1+0xc] ;  /* 0x00000c0001177983 */ /* 0x002f280000300800 */
[----:B------:R1:W-:Y:S04]  /*224f0*/  STL [R1+0xd40], R25 ;  /* 0x000d401901007387 */ /* 0x0003e80000100800 */
[----:B-1----:R-:W4:Y:S04]  /*22500*/  LDL.LU R25, [R1+0x8] ;  /* 0x0000080001197983 */ /* 0x002f280000300800 */
[----:B------:R1:W-:Y:S04]  /*22510*/  STL [R1+0xd3c], R24 ;  /* 0x000d3c1801007387 */ /* 0x0003e80000100800 */
[----:B-1----:R-:W4:Y:S04]  /*22520*/  LDL.LU R24, [R1+0x4] ;  /* 0x0000040001187983 */ /* 0x002f280000300800 */
[----:B------:R1:W-:Y:S04]  /*22530*/  STL [R1+0xd38], R27 ;  /* 0x000d381b01007387 */ /* 0x0003e80000100800 */
[----:B-1----:R-:W4:Y:S04]  /*22540*/  LDL.LU R27, [R1] ;  /* 0x00000000011b7983 */ /* 0x002f280000300800 */
        /* <DEDUP_REMOVED lines=12> */
[----:B------:R-:W-:Y:S01]  /*22610*/  STL [R1+0xd04], R39 ;  /* 0x000d042701007387 */ /* 0x000fe20000100800 */
[----:B---3--:R-:W-:-:S02]  /*22620*/  F2FP.SATFINITE.E4M3.F32.PACK_AB_MERGE_C R22, R21, R22, RZ ;  /* 0x000000161516723e */ /* 0x008fc400048070ff */
[----:B--2---:R-:W-:Y:S02]  /*22630*/  F2FP.SATFINITE.E4M3.F32.PACK_AB_MERGE_C R21, R0, R20, RZ ;  /* 0x000000140015723e */ /* 0x004fe400048070ff */
[----:B------:R-:W-:Y:S02]  /*22640*/  F2FP.SATFINITE.E4M3.F32.PACK_AB_MERGE_C R20, R60, R61, RZ ;  /* 0x0000003d3c14723e */ /* 0x000fe400048070ff */
[----:B----4-:R-:W-:Y:S02]  /*22650*/  F2FP.SATFINITE.E4M3.F32.PACK_AB_MERGE_C R61, R56, R57, RZ ;  /* 0x00000039383d723e */ /* 0x010fe400048070ff */
[----:B------:R-:W-:Y:S02]  /*22660*/  F2FP.SATFINITE.E4M3.F32.PACK_AB_MERGE_C R0, R58, R59, RZ ;  /* 0x0000003b3a00723e */ /* 0x000fe400048070ff */
[----:B------:R-:W-:Y:S02]  /*22670*/  F2FP.SATFINITE.E4M3.F32.PACK_AB_MERGE_C R23, R23, R25, RZ ;  /* 0x000000191717723e */ /* 0x000fe400048070ff */
[----:B------:R-:W-:-:S05]  /*22680*/  F2FP.SATFINITE.E4M3.F32.PACK_AB_MERGE_C R24, R24, R27, RZ ;  /* 0x0000001b1818723e */ /* 0x000fca00048070ff */
[----:B------:R-:W-:Y:S04]  /*22690*/  STL [R1+0x14], R24 ;  /* 0x0000141801007387 */ /* 0x000fe80000100800 */
[----:B------:R-:W-:Y:S04]  /*226a0*/  STL [R1+0x1c], R23 ;  /* 0x00001c1701007387 */ /* 0x000fe80000100800 */
[----:B------:R-:W-:Y:S04]  /*226b0*/  STL [R1+0x8], R22 ;  /* 0x0000081601007387 */ /* 0x000fe80000100800 */
[----:B------:R1:W-:Y:S04]  /*226c0*/  STL [R1+0x18], R21 ;  /* 0x0000181501007387 */ /* 0x0003e80000100800 */
[----:B------:R2:W-:Y:S04]  /*226d0*/  STL [R1+0x4], R20 ;  /* 0x0000041401007387 */ /* 0x0005e80000100800 */
[----:B------:R-:W-:Y:S01]  /*226e0*/  STL [R1+0xd54], R61 ;  /* 0x000d543d01007387 */ /* 0x000fe20000100800 */
[----:B-1----:R-:W-:-:S03]  /*226f0*/  F2FP.SATFINITE.E4M3.F32.PACK_AB_MERGE_C R21, R54, R55, RZ ;  /* 0x000000373615723e */ /* 0x002fc600048070ff */
[----:B------:R1:W-:Y:S01]  /*22700*/  STL [R1+0x10], R0 ;  /* 0x0000100001007387 */ /* 0x0003e20000100800 */
[----:B------:R-:W-:Y:S02]  /*22710*/  F2FP.SATFINITE.E4M3.F32.PACK_AB_MERGE_C R54, R4, R5, RZ ;  /* 0x000000050436723e */ /* 0x000fe400048070ff */
[----:B--2---:R-:W-:Y:S01]  /*22720*/  F2FP.SATFINITE.E4M3.F32.PACK_AB_MERGE_C R20, R52, R53, RZ ;  /* 0x000000353414723e */ /* 0x004fe200048070ff */
[----:B------:R2:W-:Y:S01]  /*22730*/  STL [R1+0x30], R21 ;  /* 0x0000301501007387 */ /* 0x0005e20000100800 */
[----:B------:R-:W-:Y:S02]  /*22740*/  F2FP.SATFINITE.E4M3.F32.PACK_AB_MERGE_C R53, R12, R13, RZ ;  /* 0x0000000d0c35723e */ /* 0x000fe400048070ff */
[----:B------:R-:W-:Y:S01]  /*22750*/  F2FP.SATFINITE.E4M3.F32.PACK_AB_MERGE_C R52, R8, R9, RZ ;  /* 0x000000090834723e */ /* 0x000fe200048070ff */
[----:B------:R3:W-:Y:S01]  /*22760*/  STL [R1+0xc], R20 ;  /* 0x00000c1401007387 */ /* 0x0007e20000100800 */
[----:B-1----:R-:W-:Y:S02]  /*22770*/  F2FP.SATFINITE.E4M3.F32.PACK_AB_MERGE_C R0, R50, R51, RZ ;  /* 0x000000333200723e */ /* 0x002fe400048070ff */
[----:B------:R-:W-:-:S02]  /*22780*/  F2FP.SATFINITE.E4M3.F32.PACK_AB_MERGE_C R50, R10, R11, RZ ;  /* 0x0000000b0a32723e */ /* 0x000fc400048070ff */
[----:B--2---:R-:W-:Y:S01]  /*22790*/  F2FP.SATFINITE.E4M3.F32.PACK_AB_MERGE_C R21, R48, R49, RZ ;  /* 0x000000313015723e */ /* 0x004fe200048070ff */
[----:B------:R1:W-:Y:S01]  /*227a0*/  STL [R1+0x38], R0 ;  /* 0x0000380001007387 */ /* 0x0003e20000100800 */
[----:B------:R-:W-:Y:S02]  /*227b0*/  F2FP.SATFINITE.E4M3.F32.PACK_AB_MERGE_C R48, R16, R17, RZ ;  /* 0x000000111030723e */ /* 0x000fe400048070ff */
[----:B---3--:R-:W-:Y:S01]  /*227c0*/  F2FP.SATFINITE.E4M3.F32.PACK_AB_MERGE_C R20, R46, R47, RZ ;  /* 0x0000002f2e14723e */ /* 0x008fe200048070ff */
[----:B------:R2:W-:Y:S01]  /*227d0*/  STL [R1+0x34], R21 ;  /* 0x0000341501007387 */ /* 0x0005e20000100800 */
[----:B------:R-:W-:Y:S02]  /*227e0*/  F2FP.SATFINITE.E4M3.F32.PACK_AB_MERGE_C R47, R14, R15, RZ ;  /* 0x0000000f0e2f723e */ /* 0x000fe400048070ff */
[----:B------:R-:W-:Y:S01]  /*227f0*/  F2FP.SATFINITE.E4M3.F32.PACK_AB_MERGE_C R49, R6, R7, RZ ;  /* 0x000000070631723e */ /* 0x000fe200048070ff */
[----:B------:R3:W-:Y:S01]  /*22800*/  STL [R1+0x60], R20 ;  /* 0x0000601401007387 */ /* 0x0007e20000100800 */
[----:B------:R-:W-:-:S02]  /*22810*/  F2FP.SATFINITE.E4M3.F32.PACK_AB_MERGE_C R51, R2, R3, RZ ;  /* 0x000000030233723e */ /* 0x000fc400048070ff */
[----:B-1----:R-:W-:Y:S02]  /*22820*/  F2FP.SATFINITE.E4M3.F32.PACK_AB_MERGE_C R0, R44, R45, RZ ;  /* 0x0000002d2c00723e */ /* 0x002fe400048070ff */
[----:B--2---:R-:W-:-:S03]  /*22830*/  F2FP.SATFINITE.E4M3.F32.PACK_AB_MERGE_C R21, R42, R43, RZ ;  /* 0x0000002b2a15723e */ /* 0x004fc600048070ff */
[----:B------:R1:W-:Y:S01]  /*22840*/  STL [R1+0x3c], R0 ;  /* 0x00003c0001007387 */ /* 0x0003e20000100800 */
[----:B---3--:R-:W-:-:S03]  /*22850*/  F2FP.SATFINITE.E4M3.F32.PACK_AB_MERGE_C R20, R40, R41, RZ ;  /* 0x000000292814723e */ /* 0x008fc600048070ff */
[----:B------:R-:W-:Y:S04]  /*22860*/  STL [R1+0x68], R21 ;  /* 0x0000681501007387 */ /* 0x000fe80000100800 */
[----:B------:R-:W-:Y:S01]  /*22870*/  STL [R1+0x64], R20 ;  /* 0x0000641401007387 */ /* 0x000fe20000100800 */
[----:B-1----:R-:W-:-:S03]  /*22880*/  F2FP.SATFINITE.E4M3.F32.PACK_AB_MERGE_C R0, R18, R19, RZ ;  /* 0x000000131200723e */ /* 0x002fc600048070ff */
[----:B------:R-:W-:Y:S04]  /*22890*/  STL [R1+0xd58], R48 ;  /* 0x000d583001007387 */ /* 0x000fe80000100800 */
[----:B------:R-:W-:Y:S04]  /*228a0*/  STL [R1+0x80], R0 ;  /* 0x0000800001007387 */ /* 0x000fe80000100800 */
[----:B------:R-:W-:Y:S04]  /*228b0*/  STL [R1+0xd5c], R47 ;  /* 0x000d5c2f01007387 */ /* 0x000fe80000100800 */
[----:B------:R-:W-:Y:S04]  /*228c0*/  STL [R1+0xd60], R53 ;  /* 0x000d603501007387 */ /* 0x000fe80000100800 */
[----:B------:R-:W-:Y:S04]  /*228d0*/  STL [R1+0xd64], R50 ;  /* 0x000d643201007387 */ /* 0x000fe80000100800 */
[----:B------:R-:W-:Y:S04]  /*228e0*/  STL [R1+0xd68], R52 ;  /* 0x000d683401007387 */ /* 0x000fe80000100800 */
[----:B------:R1:W-:Y:S04]  /*228f0*/  STL [R1+0xd6c], R49 ;  /* 0x000d6c3101007387 */ /* 0x0003e80000100800 */
[----:B-1----:R-:W2:Y:S04]  /*22900*/  LDL.LU R49, [R1+0x220] ;  /* 0x0002200001317983 */ /* 0x002ea80000300800 */
[----:B------:R-:W2:Y:S04]  /*22910*/  LDL.LU R56, [R1+0x224] ;  /* 0x0002240001387983 */ /* 0x000ea80000300800 */
        /* <DEDUP_REMOVED lines=57> */
[----:B--2---:R-:W-:-:S03]  /*22cb0*/  F2FP.SATFINITE.E4M3.F32.PACK_AB_MERGE_C R56, R56, R49, RZ ;  /* 0x000000313838723e */ /* 0x004fc600048070ff */
[----:B------:R-:W2:Y:S01]  /*22cc0*/  LDL.LU R49, [R1+0xd6c] ;  /* 0x000d6c0001317983 */ /* 0x000ea20000300800 */
[----:B---3--:R-:W-:-:S03]  /*22cd0*/  F2FP.SATFINITE.E4M3.F32.PACK_AB_MERGE_C R55, R55, R52, RZ ;  /* 0x000000343737723e */ /* 0x008fc600048070ff */
[----:B------:R-:W3:Y:S01]  /*22ce0*/  LDL.LU R52, [R1+0xd68] ;  /* 0x000d680001347983 */ /* 0x000ee20000300800 */
[----:B----4-:R-:W-:-:S03]  /*22cf0*/  F2FP.SATFINITE.E4M3.F32.PACK_AB_MERGE_C R58, R58, R50, RZ ;  /* 0x000000323a3a723e */ /* 0x010fc600048070ff */
[----:B------:R-:W4:Y:S01]  /*22d00*/  LDL.LU R50, [R1+0xd64] ;  /* 0x000d640001327983 */ /* 0x000f220000300800 */
[----:B------:R-:W-:-:S03]  /*22d10*/  F2FP.SATFINITE.E4M3.F32.PACK_AB_MERGE_C R57, R57, R53, RZ ;  /* 0x000000353939723e */ /* 0x000fc600048070ff */
[----:B------:R-:W2:Y:S01]  /*22d20*/  LDL.LU R53, [R1+0xd60] ;  /* 0x000d600001357983 */ /* 0x000ea20000300800 */
[----:B------:R-:W-:-:S03]  /*22d30*/  F2FP.SATFINITE.E4M3.F32.PACK_AB_MERGE_C R60, R60, R47, RZ ;  /* 0x0000002f3c3c723e */ /* 0x000fc600048070ff */
[----:B------:R-:W3:Y:S01]  /*22d40*/  LDL.LU R47, [R1+0xd5c] ;  /* 0x000d5c00012f7983 */ /* 0x000ee20000300800 */
[----:B------:R-:W-:-:S03]  /*22d50*/  F2FP.SATFINITE.E4M3.F32.PACK_AB_MERGE_C R59, R59, R48, RZ ;  /* 0x000000303b3b723e */ /* 0x000fc600048070ff */
[----:B------:R-:W4:Y:S01]  /*22d60*/  LDL.LU R48, [R1+0xd58] ;  /* 0x000d580001307983 */ /* 0x000f220000300800 */
[----:B------:R-:W-:-:S03]  /*22d70*/  F2FP.SATFINITE.E4M3.F32.PACK_AB_MERGE_C R20, R20, R61, RZ ;  /* 0x0000003d1414723e */ /* 0x000fc600048070ff */
[----:B------:R-:W2:Y:S04]  /*22d80*/  LDL.LU R61, [R1+0xd54] ;  /* 0x000d5400013d7983 */ /* 0x000ea80000300800 */
[----:B------:R1:W-:Y:S01]  /*22d90*/  STL [R1+0x6c], R20 ;  /* 0x00006c1401007387 */ /* 0x0003e20000100800 */
[----:B------:R-:W-:-:S03]  /*22da0*/  F2FP.SATFINITE.E4M3.F32.PACK_AB_MERGE_C R22, R22, R21, RZ ;  /* 0x000000151616723e */ /* 0x000fc600048070ff */
[----:B-1----:R-:W3:Y:S01]  /*22db0*/  LDL.LU R20, [R1+0xd50] ;  /* 0x000d500001147983 */ /* 0x002ee20000300800 */
[----:B------:R-:W-:-:S03]  /*22dc0*/  F2FP.SATFINITE.E4M3.F32.PACK_AB_MERGE_C R6, R6, R23, RZ ;  /* 0x000000170606723e */ /* 0x000fc600048070ff */
[----:B------:R-:W3:Y:S04]  /*22dd0*/  LDL.LU R21, [R1+0xd4c] ;  /* 0x000d4c0001157983 */ /* 0x000ee80000300800 */
[----:B------:R1:W-:Y:S01]  /*22de0*/  STL [R1], R22 ;  /* 0x0000001601007387 */ /* 0x0003e20000100800 */
[----:B------:R-:W-:Y:S02]  /*22df0*/  F2FP.SATFINITE.E4M3.F32.PACK_AB_MERGE_C R4, R4, R25, RZ ;  /* 0x000000190404723e */ /* 0x000fe400048070ff */
[----:B------:R-:W-:Y:S01]  /*22e00*/  F2FP.SATFINITE.E4M3.F32.PACK_AB_MERGE_C R2, R2, R24, RZ ;  /* 0x000000180202723e */ /* 0x000fe200048070ff */
[----:B-1----:R-:W4:Y:S04]  /*22e10*/  LDL.LU R22, [R1+0xd48] ;  /* 0x000d480001167983 */ /* 0x002f280000300800 */
[----:B------:R-:W4:Y:S01]  /*22e20*/  LDL.LU R23, [R1+0xd44] ;  /* 0x000d440001177983 */ /* 0x000f220000300800 */
[----:B------:R-:W-:-:S03]  /*22e30*/  F2FP.SATFINITE.E4M3.F32.PACK_AB_MERGE_C R0, R0, R27, RZ ;  /* 0x0000001b0000723e */ /* 0x000fc600048070ff */
[----:B------:R-:W2:Y:S04]  /*22e40*/  LDL.LU R25, [R1+0xd40] ;  /* 0x000d400001197983 */ /* 0x000ea80000300800 */
[----:B------:R-:W2:Y:S01]  /*22e50*/  LDL.LU R24, [R1+0xd3c] ;  /* 0x000d3c0001187983 */ /* 0x000ea20000300800 */
[----:B------:R-:W-:-:S03]  /*22e60*/  F2FP.SATFINITE.E4M3.F32.PACK_AB_MERGE_C R3, R3, R26, RZ ;  /* 0x0000001a0303723e */ /* 0x000fc600048070ff */
[----:B------:R-:W3:Y:S04]  /*22e70*/  LDL.LU R27, [R1+0xd38] ;  /* 0x000d3800011b7983 */ /* 0x000ee80000300800 */
[----:B------:R-:W3:Y:S01]  /*22e80*/  LDL.LU R26, [R1+0xd34] ;  /* 0x000d3400011a7983 */ /* 0x000ee20000300800 */
[----:B------:R-:W-:-:S03]  /*22e90*/  F2FP.SATFINITE.E4M3.F32.PACK_AB_MERGE_C R5, R5, R29, RZ ;  /* 0x0000001d0505723e */ /* 0x000fc600048070ff */
        /* <DEDUP_REMOVED lines=20> */
[----:B------:R-:W3:Y:S04]  /*22fe0*/  LDL.LU R38, [R1+0xd08] ;  /* 0x000d080001267983 */ /* 0x000ee80000300800 */
[----:B------:R1:W-:Y:S04]  /*22ff0*/  STL [R1+0xd00], R16 ;  /* 0x000d001001007387 */ /* 0x0003e80000100800 */
[----:B-1----:R-:W3:Y:S01]  /*23000*/  LDL.LU R16, [R1+0x58] ;  /* 0x0000580001107983 */ /* 0x002ee20000300800 */
[----:B------:R-:W-:-:S03]  /*23010*/  F2FP.SATFINITE.E4M3.F32.PACK_AB_MERGE_C R17, R17, R39, RZ ;  /* 0x000000271111723e */ /* 0x000fc600048070ff */
[----:B------:R-:W3:Y:S01]  /*23020*/  LDL.LU R39, [R1+0xd04] ;  /* 0x000d040001277983 */ /* 0x000ee20000300800 */
[----:B------:R-:W-:Y:S02]  /*23030*/  F2FP.SATFINITE.E4M3.F32.PACK_AB_MERGE_C R19, R19, R46, RZ ;  /* 0x0000002e1313723e */ /* 0x000fe400048070ff */
[----:B------:R-:W-:Y:S02]  /*23040*/  F2FP.SATFINITE.E4M3.F32.PACK_AB_MERGE_C R45, R44, R45, RZ ;  /* 0x0000002d2c2d723e */ /* 0x000fe400048070ff */
[----:B------:R-:W-:Y:S02]  /*23050*/  F2FP.SATFINITE.E4M3.F32.PACK_AB_MERGE_C R46, R40, R41, RZ ;  /* 0x00000029282e723e */ /* 0x000fe400048070ff */
[----:B------:R-:W-:Y:S02]  /*23060*/  F2FP.SATFINITE.E4M3.F32.PACK_AB_MERGE_C R42, R42, R43, RZ ;  /* 0x0000002b2a2a723e */ /* 0x000fe400048070ff */
[----:B----4-:R-:W-:Y:S02]  /*23070*/  F2FP.SATFINITE.E4M3.F32.PACK_AB_MERGE_C R22, R23, R22, RZ ;  /* 0x000000161716723e */ /* 0x010fe400048070ff */
[----:B--2---:R-:W-:-:S02]  /*23080*/  F2FP.SATFINITE.E4M3.F32.PACK_AB_MERGE_C R40, R25, R24, RZ ;  /* 0x000000181928723e */ /* 0x004fc400048070ff */
[----:B---3--:R-:W-:Y:S02]  /*23090*/  F2FP.SATFINITE.E4M3.F32.PACK_AB_MERGE_C R43, R27, R26, RZ ;  /* 0x0000001a1b2b723e */ /* 0x008fe400048070ff */
[----:B------:R-:W-:Y:S02]  /*230a0*/  F2FP.SATFINITE.E4M3.F32.PACK_AB_MERGE_C R18, R18, R16, RZ ;  /* 0x000000101212723e */ /* 0x000fe400048070ff */
[----:B------:R-:W2:Y:S01]  /*230b0*/  LDL.LU R16, [R1+0x8] ;  /* 0x0000080001107983 */ /* 0x000ea20000300800 */
[----:B------:R-:W-:-:S03]  /*230c0*/  F2FP.SATFINITE.E4M3.F32.PACK_AB_MERGE_C R20, R21, R20, RZ ;  /* 0x000000141514723e */ /* 0x000fc600048070ff */
[----:B------:R-:W3:Y:S04]  /*230d0*/  LDL.LU R23, [R1+0x14] ;  /* 0x0000140001177983 */ /* 0x000ee80000300800 */
[----:B------:R-:W4:Y:S04]  /*230e0*/  LDL R24, [R1+0x324] ;  /* 0x0003240001187983 */ /* 0x000f280000100800 */
[----:B------:R-:W2:Y:S01]  /*230f0*/  LDL.LU R27, [R1+0x1c] ;  /* 0x00001c00011b7983 */ /* 0x000ea20000300800 */
[----:B------:R-:W-:Y:S02]  /*23100*/  F2FP.SATFINITE.E4M3.F32.PACK_AB_MERGE_C R38, R39, R38, RZ ;  /* 0x000000262726723e */ /* 0x000fe400048070ff */
[----:B------:R-:W-:-:S02]  /*23110*/  F2FP.SATFINITE.E4M3.F32.PACK_AB_MERGE_C R29, R29, R28, RZ ;  /* 0x0000001c1d1d723e */ /* 0x000fc400048070ff */
[----:B------:R-:W-:Y:S01]  /*23120*/  LOP3.LUT R47, R47, 0xffff, RZ, 0xc0, !PT ;  /* 0x0000ffff2f2f7812 */ /* 0x000fe200078ec0ff */
[----:B------:R-:W-:Y:S01]  /*23130*/  STL [R1+0xcfc], R38 ;  /* 0x000cfc2601007387 */ /* 0x000fe20000100800 */
[----:B------:R-:W-:Y:S02]  /*23140*/  LOP3.LUT R2, R2, 0xffff, RZ, 0xc0, !PT ;  /* 0x0000ffff02027812 */ /* 0x000fe400078ec0ff */
[----:B------:R-:W-:Y:S02]  /*23150*/  F2FP.SATFINITE.E4M3.F32.PACK_AB_MERGE_C R30, R31, R30, RZ ;  /* 0x0000001e1f1e723e */ /* 0x000fe400048070ff */
[----:B------:R-:W-:Y:S02]  /*23160*/  LOP3.LUT R4, R4, 0xffff, RZ, 0xc0, !PT ;  /* 0x0000ffff04047812 */ /* 0x000fe400078ec0ff */
[----:B------:R-:W-:Y:S02]  /*23170*/  LOP3.LUT R48, R48, 0xffff, RZ, 0xc0, !PT ;  /* 0x0000ffff30307812 */ /* 0x000fe400078ec0ff */
[----:B------:R-:W-:-:S02]  /*23180*/  LOP3.LUT R17, R17, 0xffff, RZ, 0xc0, !PT ;  /* 0x0000ffff11117812 */ /* 0x000fc400078ec0ff */
[----:B------:R-:W-:Y:S02]  /*23190*/  F2FP.SATFINITE.E4M3.F32.PACK_AB_MERGE_C R44, R35, R34, RZ ;  /* 0x00000022232c723e */ /* 0x000fe400048070ff */
[----:B------:R-:W-:Y:S02]  /*231a0*/  LOP3.LUT R0, R0, 0xffff, RZ, 0xc0, !PT ;  /* 0x0000ffff00007812 */ /* 0x000fe400078ec0ff */
[----:B------:R-:W-:Y:S02]  /*231b0*/  LOP3.LUT R53, R53, 0xffff, RZ, 0xc0, !PT ;  /* 0x0000ffff35357812 */ /* 0x000fe400078ec0ff */
[----:B------:R-:W-:Y:S02]  /*231c0*/  LOP3.LUT R19, R19, 0xffff, RZ, 0xc0, !PT ;  /* 0x0000ffff13137812 */ /* 0x000fe400078ec0ff */
[----:B------:R-:W-:Y:S02]  /*231d0*/  LOP3.LUT R50, R50, 0xffff, RZ, 0xc0, !PT ;  /* 0x0000ffff32327812 */ /* 0x000fe400078ec0ff */
[----:B------:R-:W-:-:S02]  /*231e0*/  LOP3.LUT R45, R45, 0xffff, RZ, 0xc0, !PT ;  /* 0x0000ffff2d2d7812 */ /* 0x000fc400078ec0ff */
[----:B------:R-:W-:Y:S02]  /*231f0*/  LOP3.LUT R3, R3, 0xffff, RZ, 0xc0, !PT ;  /* 0x0000ffff03037812 */ /* 0x000fe400078ec0ff */
[----:B------:R-:W-:Y:S02]  /*23200*/  LOP3.LUT R5, R5, 0xffff, RZ, 0xc0, !PT ;  /* 0x0000ffff05057812 */ /* 0x000fe400078ec0ff */
[----:B------:R-:W-:Y:S02]  /*23210*/  LOP3.LUT R61, R61, 0xffff, RZ, 0xc0, !PT ;  /* 0x0000ffff3d3d7812 */ /* 0x000fe400078ec0ff */
[----:B------:R-:W-:Y:S02]  /*23220*/  LOP3.LUT R7, R7, 0xffff, RZ, 0xc0, !PT ;  /* 0x0000ffff07077812 */ /* 0x000fe400078ec0ff */
[----:B------:R-:W-:Y:S02]  /*23230*/  LOP3.LUT R52, R52, 0xffff, RZ, 0xc0, !PT ;  /* 0x0000ffff34347812 */ /* 0x000fe400078ec0ff */
[----:B------:R-:W-:-:S02]  /*23240*/  F2FP.SATFINITE.E4M3.F32.PACK_AB_MERGE_C R36, R37, R36, RZ ;  /* 0x000000242524723e */ /* 0x000fc400048070ff */
[----:B------:R-:W-:Y:S02]  /*23250*/  LOP3.LUT R9, R9, 0xffff, RZ, 0xc0, !PT ;  /* 0x0000ffff09097812 */ /* 0x000fe400078ec0ff */
[----:B------:R-:W-:Y:S01]  /*23260*/  F2FP.SATFINITE.E4M3.F32.PACK_AB_MERGE_C R41, R33, R32, RZ ;  /* 0x000000202129723e */ /* 0x000fe200048070ff */
[----:B------:R-:W-:Y:S01]  /*23270*/  BAR.SYNC.DEFER_BLOCKING 0x0 ;  /* 0x0000000000007b1d */ /* 0x000fe20000010000 */
[----:B----4-:R-:W-:-:S05]  /*23280*/  VIADD R21, R24, 0x3f ;  /* 0x0000003f18157836 */ /* 0x010fca0000000000 */
[----:B------:R-:W-:Y:S02]  /*23290*/  ISETP.GE.AND P0, PT, R21, UR27, PT ;  /* 0x0000001b15007c0c */ /* 0x000fe4000bf06270 */
[----:B---3--:R-:W-:Y:S02]  /*232a0*/  LOP3.LUT R21, R23, 0xffff, RZ, 0xc0, !PT ;  /* 0x0000ffff17157812 */ /* 0x008fe400078ec0ff */
[----:B------:R-:W-:Y:S01]  /*232b0*/  LOP3.LUT R23, R6, 0xffff, RZ, 0xc0, !PT ;  /* 0x0000ffff06177812 */ /* 0x000fe200078ec0ff */
[C---:B------:R-:W-:Y:S01]  /*232c0*/  VIADD R6, R24.reuse, 0x1 ;  /* 0x0000000118067836 */ /* 0x040fe20000000000 */
[----:B------:R-:W-:Y:S01]  /*232d0*/  SHF.R.U32.HI R26, RZ, 0x8, R21 ;  /* 0x00000008ff1a7819 */ /* 0x000fe20000011615 */
[----:B------:R-:W-:Y:S01]  /*232e0*/  VIADD R24, R24, 0x2 ;  /* 0x0000000218187836 */ /* 0x000fe20000000000 */
[--C-:B------:R-:W-:Y:S02]  /*232f0*/  SHF.R.U32.HI R25, RZ, 0x8, R23.reuse ;  /* 0x00000008ff197819 */ /* 0x100fe40000011617 */
[----:B------:R-:W-:-:S02]  /*23300*/  PRMT R23, R21, 0x3340, R23 ;  /* 0x0000334015177816 */ /* 0x000fc40000000017 */
[----:B--2---:R-:W-:Y:S02]  /*23310*/  LOP3.LUT R21, R27, 0xffff, RZ, 0xc0, !PT ;  /* 0x0000ffff1b157812 */ /* 0x004fe400078ec0ff */
[----:B------:R-:W-:Y:S01]  /*23320*/  LOP3.LUT R26, R26, 0xffff, RZ, 0xc0, !PT ;  /* 0x0000ffff1a1a7812 */ /* 0x000fe200078ec0ff */
[----:B------:R1:W-:Y:S01]  /*23330*/  STL [R1+0x40], R23 ;  /* 0x0000401701007387 */ /* 0x0003e20000100800 */
[----:B------:R-:W-:Y:S02]  /*23340*/  LOP3.LUT R25, R25, 0xffff, RZ, 0xc0, !PT ;  /* 0x0000ffff19197812 */ /* 0x000fe400078ec0ff */
[----:B------:R-:W-:Y:S01]  /*23350*/  LOP3.LUT R18, R18, 0xffff, RZ, 0xc0, !PT ;  /* 0x0000ffff12127812 */ /* 0x000fe200078ec0ff */
[----:B------:R-:W2:Y:S01]  /*23360*/  LDL.LU R28, [R1+0x18] ;  /* 0x00001800011c7983 */ /* 0x000ea20000300800 */
[----:B------:R-:W-:Y:S02]  /*23370*/  ISETP.GE.AND P2, PT, R6, UR9, PT ;  /* 0x0000000906007c0c */ /* 0x000fe4000bf46270 */
[----:B------:R-:W-:Y:S01]  /*23380*/  PRMT R6, R26, 0x3340, R25 ;  /* 0x000033401a067816 */ /* 0x000fe20000000019 */
[----:B------:R-:W3:Y:S01]  /*23390*/  LDL.LU R27, [R1+0x4] ;  /* 0x00000400011b7983 */ /* 0x000ee20000300800 */
[----:B------:R-:W-:-:S02]  /*233a0*/  ISETP.GE.AND P3, PT, R24, UR11, PT ;  /* 0x0000000b18007c0c */ /* 0x000fc4000bf66270 */
[----:B-1----:R-:W-:Y:S02]  /*233b0*/  LOP3.LUT R23, R16, 0xffff, RZ, 0xc0, !PT ;  /* 0x0000ffff10177812 */ /* 0x002fe400078ec0ff */
[--C-:B------:R-:W-:Y:S02]  /*233c0*/  PRMT R31, R47, 0x3340, R18.reuse ;  /* 0x000033402f1f7816 */ /* 0x100fe40000000012 */
[----:B------:R-:W-:Y:S02]  /*233d0*/  SHF.R.U32.HI R26, RZ, 0x8, R18 ;  /* 0x00000008ff1a7819 */ /* 0x000fe40000011612 */
[----:B------:R-:W-:Y:S02]  /*233e0*/  SHF.R.U32.HI R18, RZ, 0x8, R23 ;  /* 0x00000008ff127819 */ /* 0x000fe40000011617 */
[--C-:B------:R-:W-:Y:S02]  /*233f0*/  PRMT R23, R23, 0x3340, R2.reuse ;  /* 0x0000334017177816 */ /* 0x100fe40000000002 */
[----:B------:R-:W-:-:S02]  /*23400*/  SHF.R.U32.HI R2, RZ, 0x8, R2 ;  /* 0x00000008ff027819 */ /* 0x000fc40000011602 */
[----:B------:R-:W-:Y:S02]  /*23410*/  SHF.R.U32.HI R24, RZ, 0x8, R21 ;  /* 0x00000008ff187819 */ /* 0x000fe40000011615 */
[--C-:B------:R-:W-:Y:S02]  /*23420*/  PRMT R16, R21, 0x3340, R4.reuse ;  /* 0x0000334015107816 */ /* 0x100fe40000000004 */
[----:B------:R-:W-:Y:S02]  /*23430*/  SHF.R.U32.HI R21, RZ, 0x8, R4 ;  /* 0x00000008ff157819 */ /* 0x000fe40000011604 */
[----:B------:R-:W-:Y:S02]  /*23440*/  LOP3.LUT R18, R18, 0xffff, RZ, 0xc0, !PT ;  /* 0x0000ffff12127812 */ /* 0x000fe400078ec0ff */
[----:B------:R-:W-:Y:S02]  /*23450*/  LOP3.LUT R2, R2, 0xffff, RZ, 0xc0, !PT ;  /* 0x0000ffff02027812 */ /* 0x000fe400078ec0ff */
[----:B------:R-:W-:-:S02]  /*23460*/  SHF.R.U32.HI R4, RZ, 0x8, R48 ;  /* 0x00000008ff047819 */ /* 0x000fc40000011630 */
[--C-:B------:R-:W-:Y:S02]  /*23470*/  PRMT R38, R48, 0x3340, R17.reuse ;  /* 0x0000334030267816 */ /* 0x100fe40000000011 */
[----:B------:R-:W-:Y:S02]  /*23480*/  SHF.R.U32.HI R25, RZ, 0x8, R17 ;  /* 0x00000008ff197819 */ /* 0x000fe40000011611 */
[----:B------:R-:W-:Y:S02]  /*23490*/  SHF.R.U32.HI R17, RZ, 0x8, R47 ;  /* 0x00000008ff117819 */ /* 0x000fe4000001162f */
[----:B------:R-:W-:Y:S02]  /*234a0*/  LOP3.LUT R24, R24, 0xffff, RZ, 0xc0, !PT ;  /* 0x0000ffff18187812 */ /* 0x000fe400078ec0ff */
[----:B------:R-:W-:Y:S02]  /*234b0*/  LOP3.LUT R21, R21, 0xffff, RZ, 0xc0, !PT ;  /* 0x0000ffff15157812 */ /* 0x000fe400078ec0ff */
[----:B------:R-:W-:-:S02]  /*234c0*/  PRMT R35, R18, 0x3340, R2 ;  /* 0x0000334012237816 */ /* 0x000fc40000000002 */
[----:B------:R-:W-:Y:S02]  /*234d0*/  LOP3.LUT R4, R4, 0xffff, RZ, 0xc0, !PT ;  /* 0x0000ffff04047812 */ /* 0x000fe400078ec0ff */
[----:B------:R-:W-:Y:S02]  /*234e0*/  LOP3.LUT R25, R25, 0xffff, RZ, 0xc0, !PT ;  /* 0x0000ffff19197812 */ /* 0x000fe400078ec0ff */
[----:B------:R-:W-:Y:S02]  /*234f0*/  LOP3.LUT R17, R17, 0xffff, RZ, 0xc0, !PT ;  /* 0x0000ffff11117812 */ /* 0x000fe400078ec0ff */
[----:B------:R-:W-:Y:S01]  /*23500*/  LOP3.LUT R26, R26, 0xffff, RZ, 0xc0, !PT ;  /* 0x0000ffff1a1a7812 */ /* 0x000fe200078ec0ff */
[----:B------:R-:W-:Y:S01]  /*23510*/  STL [R1+0x24], R31 ;  /* 0x0000241f01007387 */ /* 0x000fe20000100800 */
[----:B------:R-:W-:Y:S02]  /*23520*/  PRMT R48, R24, 0x3340, R21 ;  /* 0x0000334018307816 */ /* 0x000fe40000000015 */
[----:B------:R-:W-:Y:S01]  /*23530*/  PRMT R47, R4, 0x3340, R25 ;  /* 0x00003340042f7816 */ /* 0x000fe20000000019 */
[----:B------:R1:W-:Y:S01]  /*23540*/  STL [R1+0x44], R23 ;  /* 0x0000441701007387 */ /* 0x0003e20000100800 */
[----:B------:R-:W-:-:S02]  /*23550*/  PRMT R4, R17, 0x3340, R26 ;  /* 0x0000334011047816 */ /* 0x000fc4000000001a */
[----:B------:R-:W-:Y:S02]  /*23560*/  PRMT R24, R50, 0x3340, R45 ;  /* 0x0000334032187816 */ /* 0x000fe4000000002d */
[----:B-1----:R-:W-:Y:S02]  /*23570*/  PRMT R23, R53, 0x3340, R19 ;  /* 0x0000334035177816 */ /* 0x002fe40000000013 */
[----:B--2---:R-:W-:-:S04]  /*23580*/  LOP3.LUT R2, R28, 0xffff, RZ, 0xc0, !PT ;  /* 0x0000ffff1c027812 */ /* 0x004fc800078ec0ff */
[----:B------:R-:W-:Y:S02]  /*23590*/  PRMT R21, R2, 0x3340, R0 ;  /* 0x0000334002157816 */ /* 0x000fe40000000000 */
[----:B---3--:R-:W-:Y:S02]  /*235a0*/  LOP3.LUT R17, R27, 0xffff, RZ, 0xc0, !PT ;  /* 0x0000ffff1b117812 */ /* 0x008fe400078ec0ff */
[----:B------:R-:W2:Y:S04]  /*235b0*/  LDL.LU R27, [R1+0x10] ;  /* 0x00001000011b7983 */ /* 0x000ea80000300800 */
[----:B------:R-:W-:Y:S04]  /*235c0*/  STL [R1+0x1c], R21 ;  /* 0x00001c1501007387 */ /* 0x000fe80000100800 */
[----:B------:R1:W-:Y:S04]  /*235d0*/  STL [R1+0x18], R23 ;  /* 0x0000181701007387 */ /* 0x0003e80000100800 */
[----:B------:R-:W-:Y:S01]  /*235e0*/  STL [R1+0x14], R24 ;  /* 0x0000141801007387 */ /* 0x000fe20000100800 */
[----:B-1----:R-:W-:-:S02]  /*235f0*/  SHF.R.U32.HI R23, RZ, 0x8, R17 ;  /* 0x00000008ff177819 */ /* 0x002fc40000011611 */
[----:B------:R-:W-:-:S05]  /*23600*/  PRMT R17, R17, 0x3340, R3 ;  /* 0x0000334011117816 */ /* 0x000fca0000000003 */
[----:B------:R1:W-:Y:S04]  /*23610*/  STL [R1+0x20], R17 ;  /* 0x0000201101007387 */ /* 0x0003e80000100800 */
[----:B------:R-:W3:Y:S01]  /*23620*/  LDL.LU R31, [R1+0x30] ;  /* 0x00003000011f7983 */ /* 0x000ee20000300800 */
[----:B------:R-:W-:Y:S02]  /*23630*/  SHF.R.U32.HI R18, RZ, 0x8, R2 ;  /* 0x00000008ff127819 */ /* 0x000fe40000011602 */
[----:B------:R-:W-:Y:S01]  /*23640*/  SHF.R.U32.HI R2, RZ, 0x8, R0 ;  /* 0x00000008ff027819 */ /* 0x000fe20000011600 */
[----:B------:R-:W4:Y:S01]  /*23650*/  LDL.LU R28, [R1+0xc] ;  /* 0x00000c00011c7983 */ /* 0x000f220000300800 */
[----:B------:R-:W-:Y:S02]  /*23660*/  SHF.R.U32.HI R0, RZ, 0x8, R53 ;  /* 0x00000008ff007819 */ /* 0x000fe40000011635 */
[----:B------:R-:W-:-:S02]  /*23670*/  SHF.R.U32.HI R21, RZ, 0x8, R19 ;  /* 0x00000008ff157819 */ /* 0x000fc40000011613 */
[----:B------:R-:W-:Y:S02]  /*23680*/  LOP3.LUT R0, R0, 0xffff, RZ, 0xc0, !PT ;  /* 0x0000ffff00007812 */ /* 0x000fe400078ec0ff */
[----:B------:R-:W-:-:S04]  /*23690*/  LOP3.LUT R21, R21, 0xffff, RZ, 0xc0, !PT ;  /* 0x0000ffff15157812 */ /* 0x000fc800078ec0ff */
[----:B------:R-:W-:Y:S02]  /*236a0*/  PRMT R39, R0, 0x3340, R21 ;  /* 0x0000334000277816 */ /* 0x000fe40000000015 */
[----:B------:R-:W-:Y:S02]  /*236b0*/  LOP3.LUT R42, R42, 0xffff, RZ, 0xc0, !PT ;  /* 0x0000ffff2a2a7812 */ /* 0x000fe400078ec0ff */
[----:B------:R-:W-:Y:S02]  /*236c0*/  PRMT R21, R61, 0x3340, R7 ;  /* 0x000033403d157816 */ /* 0x000fe40000000007 */
[----:B--2---:R-:W-:-:S04]  /*236d0*/  LOP3.LUT R0, R27, 0xffff, RZ, 0xc0, !PT ;  /* 0x0000ffff1b007812 */ /* 0x004fc800078ec0ff */
[----:B-1----:R-:W-:Y:S02]  /*236e0*/  PRMT R17, R0, 0x3340, R5 ;  /* 0x0000334000117816 */ /* 0x002fe40000000005 */
[----:B------:R-:W-:-:S03]  /*236f0*/  PRMT R27, R52, 0x3340, R42 ;  /* 0x00003340341b7816 */ /* 0x000fc6000000002a */
[----:B------:R1:W-:Y:S04]  /*23700*/  STL [R1+0x4], R17 ;  /* 0x0000041101007387 */ /* 0x0003e80000100800 */
[----:B------:R2:W-:Y:S01]  /*23710*/  STL [R1+0x8], R21 ;  /* 0x0000081501007387 */ /* 0x0005e20000100800 */
[----:B-1----:R-:W-:Y:S02]  /*23720*/  SHF.R.U32.HI R17, RZ, 0x8, R42 ;  /* 0x00000008ff117819 */ /* 0x002fe4000001162a */
[----:B---3--:R-:W-:Y:S02]  /*23730*/  LOP3.LUT R42, R31, 0xffff, RZ, 0xc0, !PT ;  /* 0x0000ffff1f2a7812 */ /* 0x008fe400078ec0ff */
[----:B------:R-:W3:Y:S01]  /*23740*/  LDL.LU R31, [R1+0x38] ;  /* 0x00003800011f7983 */ /* 0x000ee20000300800 */
[----:B------:R-:W-:-:S02]  /*23750*/  SHF.R.U32.HI R45, RZ, 0x8, R45 ;  /* 0x00000008ff2d7819 */ /* 0x000fc4000001162d */
[----:B------:R-:W-:Y:S02]  /*23760*/  LOP3.LUT R18, R18, 0xffff, RZ, 0xc0, !PT ;  /* 0x0000ffff12127812 */ /* 0x000fe400078ec0ff */
[----:B------:R-:W-:Y:S02]  /*23770*/  LOP3.LUT R2, R2, 0xffff, RZ, 0xc0, !PT ;  /* 0x0000ffff02027812 */ /* 0x000fe400078ec0ff */
[----:B------:R-:W-:Y:S02]  /*23780*/  LOP3.LUT R37, R45, 0xffff, RZ, 0xc0, !PT ;  /* 0x0000ffff2d257812 */ /* 0x000fe400078ec0ff */
[----:B------:R-:W-:Y:S02]  /*23790*/  PRMT R45, R18, 0x3340, R2 ;  /* 0x00003340122d7816 */ /* 0x000fe40000000002 */
[----:B------:R-:W-:Y:S02]  /*237a0*/  SHF.R.U32.HI R2, RZ, 0x8, R0 ;  /* 0x00000008ff027819 */ /* 0x000fe40000011600 */
[----:B------:R-:W-:-:S02]  /*237b0*/  SHF.R.U32.HI R0, RZ, 0x8, R52 ;  /* 0x00000008ff007819 */ /* 0x000fc40000011634 */
[----:B------:R-:W-:Y:S02]  /*237c0*/  SHF.R.U32.HI R18, RZ, 0x8, R61 ;  /* 0x00000008ff127819 */ /* 0x000fe4000001163d */
[----:B------:R-:W-:Y:S02]  /*237d0*/  SHF.R.U32.HI R7, RZ, 0x8, R7 ;  /* 0x00000008ff077819 */ /* 0x000fe40000011607 */
[----:B------:R-:W-:Y:S02]  /*237e0*/  LOP3.LUT R0, R0, 0xffff, RZ, 0xc0, !PT ;  /* 0x0000ffff00007812 */ /* 0x000fe400078ec0ff */
[----:B------:R-:W-:Y:S02]  /*237f0*/  LOP3.LUT R17, R17, 0xffff, RZ, 0xc0, !PT ;  /* 0x0000ffff11117812 */ /* 0x000fe400078ec0ff */
[----:B------:R-:W-:Y:S02]  /*23800*/  LOP3.LUT R18, R18, 0xffff, RZ, 0xc0, !PT ;  /* 0x0000ffff12127812 */ /* 0x000fe400078ec0ff */
[----:B------:R-:W-:-:S02]  /*23810*/  LOP3.LUT R7, R7, 0xffff, RZ, 0xc0, !PT ;  /* 0x0000ffff07077812 */ /* 0x000fc400078ec0ff */
[----:B----4-:R-:W-:Y:S02]  /*23820*/  LOP3.LUT R52, R28, 0xffff, RZ, 0xc0, !PT ;  /* 0x0000ffff1c347812 */ /* 0x010fe400078ec0ff */
[----:B------:R-:W4:Y:S01]  /*23830*/  LDL.LU R28, [R1+0x34] ;  /* 0x00003400011c7983 */ /* 0x000f220000300800 */
[----:B------:R-:W-:Y:S02]  /*23840*/  PRMT R33, R0, 0x3340, R17 ;  /* 0x0000334000217816 */ /* 0x000fe40000000011 */
[----:B--2---:R-:W-:Y:S01]  /*23850*/  PRMT R21, R18, 0x3340, R7 ;  /* 0x0000334012157816 */ /* 0x004fe20000000007 */
[----:B------:R-:W2:Y:S01]  /*23860*/  LDL.LU R53, [R1+0x60] ;  /* 0x0000600001357983 */ /* 0x000ea20000300800 */
[----:B------:R-:W-:Y:S02]  /*23870*/  SHF.R.U32.HI R18, RZ, 0x8, R52 ;  /* 0x00000008ff127819 */ /* 0x000fe40000011634 */
[----:B------:R-:W-:Y:S02]  /*23880*/  SHF.R.U32.HI R0, RZ, 0x8, R9 ;  /* 0x00000008ff007819 */ /* 0x000fe40000011609 */
[----:B------:R-:W-:-:S02]  /*23890*/  SHF.R.U32.HI R3, RZ, 0x8, R3 ;  /* 0x00000008ff037819 */ /* 0x000fc40000011603 */
[----:B------:R-:W-:Y:S02]  /*238a0*/  SHF.R.U32.HI R19, RZ, 0x8, R50 ;  /* 0x00000008ff137819 */ /* 0x000fe40000011632 */
[----:B------:R-:W-:Y:S02]  /*238b0*/  LOP3.LUT R18, R18, 0xffff, RZ, 0xc0, !PT ;  /* 0x0000ffff12127812 */ /* 0x000fe400078ec0ff */
[----:B------:R-:W-:Y:S02]  /*238c0*/  LOP3.LUT R0, R0, 0xffff, RZ, 0xc0, !PT ;  /* 0x0000ffff00007812 */ /* 0x000fe400078ec0ff */
[----:B------:R-:W-:Y:S02]  /*238d0*/  LOP3.LUT R23, R23, 0xffff, RZ, 0xc0, !PT ;  /* 0x0000ffff17177812 */ /* 0x000fe400078ec0ff */
[----:B------:R-:W-:Y:S02]  /*238e0*/  LOP3.LUT R3, R3, 0xffff, RZ, 0xc0, !PT ;  /* 0x0000ffff03037812 */ /* 0x000fe400078ec0ff */
[----:B------:R-:W-:-:S02]  /*238f0*/  LOP3.LUT R19, R19, 0xffff, RZ, 0xc0, !PT ;  /* 0x0000ffff13137812 */ /* 0x000fc400078ec0ff */
[----:B------:R-:W-:Y:S02]  /*23900*/  LOP3.LUT R49, R49, 0xffff, RZ, 0xc0, !PT ;  /* 0x0000ffff31317812 */ /* 0x000fe400078ec0ff */
[----:B------:R-:W-:Y:S02]  /*23910*/  LOP3.LUT R46, R46, 0xffff, RZ, 0xc0, !PT ;  /* 0x0000ffff2e2e7812 */ /* 0x000fe400078ec0ff */
[----:B------:R-:W-:Y:S02]  /*23920*/  PRMT R18, R18, 0x3340, R0 ;  /* 0x0000334012127816 */ /* 0x000fe40000000000 */
[----:B------:R-:W-:Y:S02]  /*23930*/  PRMT R26, R23, 0x3340, R3 ;  /* 0x00003340171a7816 */ /* 0x000fe40000000003 */
[----:B------:R-:W-:Y:S02]  /*23940*/  PRMT R37, R19, 0x3340, R37 ;  /* 0x0000334013257816 */ /* 0x000fe40000000025 */
[----:B------:R-:W-:-:S02]  /*23950*/  SHF.R.U32.HI R3, RZ, 0x8, R5 ;  /* 0x00000008ff037819 */ /* 0x000fc40000011605 */
[----:B------:R-:W-:Y:S02]  /*23960*/  SHF.R.U32.HI R5, RZ, 0x8, R49 ;  /* 0x00000008ff057819 */ /* 0x000fe40000011631 */
[----:B------:R-:W-:Y:S02]  /*23970*/  SHF.R.U32.HI R19, RZ, 0x8, R46 ;  /* 0x00000008ff137819 */ /* 0x000fe4000001162e */
[----:B------:R-:W-:Y:S02]  /*23980*/  LOP3.LUT R5, R5, 0xffff, RZ, 0xc0, !PT ;  /* 0x0000ffff05057812 */ /* 0x000fe400078ec0ff */
[----:B------:R-:W-:Y:S02]  /*23990*/  LOP3.LUT R19, R19, 0xffff, RZ, 0xc0, !PT ;  /* 0x0000ffff13137812 */ /* 0x000fe400078ec0ff */
[----:B------:R-:W-:Y:S02]  /*239a0*/  LOP3.LUT R8, R8, 0xffff, RZ, 0xc0, !PT ;  /* 0x0000ffff08087812 */ /* 0x000fe400078ec0ff */
[----:B------:R-:W-:-:S02]  /*239b0*/  PRMT R25, R5, 0x3340, R19 ;  /* 0x0000334005197816 */ /* 0x000fc40000000013 */
[----:B------:R-:W-:Y:S02]  /*239c0*/  SHF.R.U32.HI R23, RZ, 0x8, R42 ;  /* 0x00000008ff177819 */ /* 0x000fe4000001162a */
[--C-:B------:R-:W-:Y:S02]  /*239d0*/  PRMT R42, R42, 0x3340, R8.reuse ;  /* 0x000033402a2a7816 */ /* 0x100fe40000000008 */
[----:B------:R-:W-:Y:S02]  /*239e0*/  SHF.R.U32.HI R5, RZ, 0x8, R8 ;  /* 0x00000008ff057819 */ /* 0x000fe40000011608 */
[----:B---3--:R-:W-:Y:S02]  /*239f0*/  LOP3.LUT R0, R31, 0xffff, RZ, 0xc0, !PT ;  /* 0x0000ffff1f007812 */ /* 0x008fe400078ec0ff */
[----:B------:R-:W3:Y:S04]  /*23a00*/  LDL.LU R31, [R1+0x3c] ;  /* 0x00003c00011f7983 */ /* 0x000ee80000300800 */
[----:B------:R-:W3:Y:S04]  /*23a10*/  LDL.LU R8, [R1+0x68] ;  /* 0x0000680001087983 */ /* 0x000ee80000300800 */
[----:B------:R-:W3:Y:S01]  /*23a20*/  LDL.LU R7, [R1+0x64] ;  /* 0x0000640001077983 */ /* 0x000ee20000300800 */
[----:B------:R-:W-:-:S02]  /*23a30*/  LOP3.LUT R2, R2, 0xffff, RZ, 0xc0, !PT ;  /* 0x0000ffff02027812 */ /* 0x000fc400078ec0ff */
[----:B------:R-:W-:Y:S02]  /*23a40*/  LOP3.LUT R3, R3, 0xffff, RZ, 0xc0, !PT ;  /* 0x0000ffff03037812 */ /* 0x000fe400078ec0ff */
[----:B------:R-:W-:Y:S02]  /*23a50*/  LOP3.LUT R54, R54, 0xffff, RZ, 0xc0, !PT ;  /* 0x0000ffff36367812 */ /* 0x000fe400078ec0ff */
[----:B------:R-:W-:Y:S02]  /*23a60*/  PRMT R34, R2, 0x3340, R3 ;  /* 0x0000334002227816 */ /* 0x000fe40000000003 */
[----:B------:R-:W-:Y:S02]  /*23a70*/  LOP3.LUT R51, R51, 0xffff, RZ, 0xc0, !PT ;  /* 0x0000ffff33337812 */ /* 0x000fe400078ec0ff */
[----:B------:R-:W-:Y:S02]  /*23a80*/  LOP3.LUT R20, R20, 0xffff, RZ, 0xc0, !PT ;  /* 0x0000ffff14147812 */ /* 0x000fe400078ec0ff */
[----:B------:R-:W-:-:S02]  /*23a90*/  LOP3.LUT R2, R22, 0xffff, RZ, 0xc0, !PT ;  /* 0x0000ffff16027812 */ /* 0x000fc400078ec0ff */
[----:B------:R-:W-:Y:S02]  /*23aa0*/  PRMT R24, R49, 0x3340, R46 ;  /* 0x0000334031187816 */ /* 0x000fe4000000002e */
[--C-:B------:R-:W-:Y:S02]  /*23ab0*/  PRMT R46, R54, 0x3340, R20.reuse ;  /* 0x00003340362e7816 */ /* 0x100fe40000000014 */
[----:B------:R-:W-:Y:S02]  /*23ac0*/  SHF.R.U32.HI R3, RZ, 0x8, R20 ;  /* 0x00000008ff037819 */ /* 0x000fe40000011614 */
[--C-:B------:R-:W-:Y:S02]  /*23ad0*/  PRMT R49, R51, 0x3340, R2.reuse ;  /* 0x0000334033317816 */ /* 0x100fe40000000002 */
[----:B------:R-:W-:Y:S02]  /*23ae0*/  SHF.R.U32.HI R20, RZ, 0x8, R51 ;  /* 0x00000008ff147819 */ /* 0x000fe40000011633 */
[----:B------:R-:W-:-:S02]  /*23af0*/  SHF.R.U32.HI R2, RZ, 0x8, R2 ;  /* 0x00000008ff027819 */ /* 0x000fc40000011602 */
[----:B------:R-:W-:Y:S02]  /*23b00*/  LOP3.LUT R20, R20, 0xffff, RZ, 0xc0, !PT ;  /* 0x0000ffff14147812 */ /* 0x000fe400078ec0ff */
[----:B------:R-:W-:Y:S02]  /*23b10*/  LOP3.LUT R2, R2, 0xffff, RZ, 0xc0, !PT ;  /* 0x0000ffff02027812 */ /* 0x000fe400078ec0ff */
[----:B------:R-:W-:Y:S02]  /*23b20*/  SHF.R.U32.HI R22, RZ, 0x8, R54 ;  /* 0x00000008ff167819 */ /* 0x000fe40000011636 */
[----:B------:R-:W-:Y:S02]  /*23b30*/  PRMT R20, R20, 0x3340, R2 ;  /* 0x0000334014147816 */ /* 0x000fe40000000002 */
[----:B------:R-:W-:Y:S02]  /*23b40*/  LOP3.LUT R55, R55, 0xffff, RZ, 0xc0, !PT ;  /* 0x0000ffff37377812 */ /* 0x000fe400078ec0ff */
[----:B------:R-:W-:-:S02]  /*23b50*/  LOP3.LUT R2, R43, 0xffff, RZ, 0xc0, !PT ;  /* 0x0000ffff2b027812 */ /* 0x000fc400078ec0ff */
[----:B------:R-:W-:Y:S02]  /*23b60*/  LOP3.LUT R22, R22, 0xffff, RZ, 0xc0, !PT ;  /* 0x0000ffff16167812 */ /* 0x000fe400078ec0ff */
[----:B------:R-:W-:Y:S02]  /*23b70*/  LOP3.LUT R3, R3, 0xffff, RZ, 0xc0, !PT ;  /* 0x0000ffff03037812 */ /* 0x000fe400078ec0ff */
[----:B------:R-:W-:Y:S02]  /*23b80*/  LOP3.LUT R56, R56, 0xffff, RZ, 0xc0, !PT ;  /* 0x0000ffff38387812 */ /* 0x000fe400078ec0ff */
[----:B------:R-:W-:Y:S02]  /*23b90*/  LOP3.LUT R10, R10, 0xffff, RZ, 0xc0, !PT ;  /* 0x0000ffff0a0a7812 */ /* 0x000fe400078ec0ff */
[----:B------:R-:W-:Y:S02]  /*23ba0*/  LOP3.LUT R40, R40, 0xffff, RZ, 0xc0, !PT ;  /* 0x0000ffff28287812 */ /* 0x000fe400078ec0ff */
[----:B----4-:R-:W-:-:S02]  /*23bb0*/  LOP3.LUT R61, R28, 0xffff, RZ, 0xc0, !PT ;  /* 0x0000ffff1c3d7812 */ /* 0x010fc400078ec0ff */
[----:B------:R-:W-:Y:S02]  /*23bc0*/  LOP3.LUT R11, R11, 0xffff, RZ, 0xc0, !PT ;  /* 0x0000ffff0b0b7812 */ /* 0x000fe400078ec0ff */
[--C-:B------:R-:W-:Y:S02]  /*23bd0*/  PRMT R51, R55, 0x3340, R2.reuse ;  /* 0x0000334037337816 */ /* 0x100fe40000000002 */
[----:B------:R-:W-:Y:S02]  /*23be0*/  SHF.R.U32.HI R17, RZ, 0x8, R55 ;  /* 0x00000008ff117819 */ /* 0x000fe40000011637 */
[----:B------:R-:W-:Y:S02]  /*23bf0*/  SHF.R.U32.HI R2, RZ, 0x8, R2 ;  /* 0x00000008ff027819 */ /* 0x000fe40000011602 */
[----:B------:R-:W-:Y:S02]  /*23c00*/  PRMT R22, R22, 0x3340, R3 ;  /* 0x0000334016167816 */ /* 0x000fe40000000003 */
[----:B------:R-:W-:-:S02]  /*23c10*/  SHF.R.U32.HI R32, RZ, 0x8, R0 ;  /* 0x00000008ff207819 */ /* 0x000fc40000011600 */
[----:B------:R-:W-:Y:S02]  /*23c20*/  PRMT R43, R0, 0x3340, R10 ;  /* 0x00003340002b7816 */ /* 0x000fe4000000000a */
[----:B------:R-:W-:Y:S02]  /*23c30*/  SHF.R.U32.HI R19, RZ, 0x8, R56 ;  /* 0x00000008ff137819 */ /* 0x000fe40000011638 */
[----:B------:R-:W-:Y:S02]  /*23c40*/  SHF.R.U32.HI R3, RZ, 0x8, R40 ;  /* 0x00000008ff037819 */ /* 0x000fe40000011628 */
[----:B------:R-:W-:Y:S02]  /*23c50*/  SHF.R.U32.HI R28, RZ, 0x8, R61 ;  /* 0x00000008ff1c7819 */ /* 0x000fe4000001163d */
[----:B------:R-:W-:Y:S02]  /*23c60*/  SHF.R.U32.HI R0, RZ, 0x8, R11 ;  /* 0x00000008ff007819 */ /* 0x000fe4000001160b */
[----:B------:R-:W-:-:S02]  /*23c70*/  LOP3.LUT R17, R17, 0xffff, RZ, 0xc0, !PT ;  /* 0x0000ffff11117812 */ /* 0x000fc400078ec0ff */
[----:B------:R-:W-:Y:S02]  /*23c80*/  LOP3.LUT R2, R2, 0xffff, RZ, 0xc0, !PT ;  /* 0x0000ffff02027812 */ /* 0x000fe400078ec0ff */
[----:B------:R-:W-:Y:S02]  /*23c90*/  LOP3.LUT R19, R19, 0xffff, RZ, 0xc0, !PT ;  /* 0x0000ffff13137812 */ /* 0x000fe400078ec0ff */
[----:B------:R-:W-:Y:S02]  /*23ca0*/  LOP3.LUT R3, R3, 0xffff, RZ, 0xc0, !PT ;  /* 0x0000ffff03037812 */ /* 0x000fe400078ec0ff */
[----:B------:R-:W-:Y:S02]  /*23cb0*/  LOP3.LUT R23, R23, 0xffff, RZ, 0xc0, !PT ;  /* 0x0000ffff17177812 */ /* 0x000fe400078ec0ff */
[----:B------:R-:W-:Y:S02]  /*23cc0*/  LOP3.LUT R5, R5, 0xffff, RZ, 0xc0, !PT ;  /* 0x0000ffff05057812 */ /* 0x000fe400078ec0ff */
[----:B------:R-:W-:-:S02]  /*23cd0*/  LOP3.LUT R28, R28, 0xffff, RZ, 0xc0, !PT ;  /* 0x0000ffff1c1c7812 */ /* 0x000fc400078ec0ff */
[----:B------:R-:W-:Y:S02]  /*23ce0*/  LOP3.LUT R0, R0, 0xffff, RZ, 0xc0, !PT ;  /* 0x0000ffff00007812 */ /* 0x000fe400078ec0ff */
[----:B------:R-:W-:Y:S02]  /*23cf0*/  PRMT R17, R17, 0x3340, R2 ;  /* 0x0000334011117816 */ /* 0x000fe40000000002 */
[----:B------:R-:W-:Y:S02]  /*23d00*/  LOP3.LUT R57, R57, 0xffff, RZ, 0xc0, !PT ;  /* 0x0000ffff39397812 */ /* 0x000fe400078ec0ff */
[----:B------:R-:W-:Y:S02]  /*23d10*/  LOP3.LUT R2, R30, 0xffff, RZ, 0xc0, !PT ;  /* 0x0000ffff1e027812 */ /* 0x000fe400078ec0ff */
[----:B------:R-:W-:Y:S02]  /*23d20*/  PRMT R19, R19, 0x3340, R3 ;  /* 0x0000334013137816 */ /* 0x000fe40000000003 */
[----:B------:R-:W-:-:S02]  /*23d30*/  PRMT R23, R23, 0x3340, R5 ;  /* 0x0000334017177816 */ /* 0x000fc40000000005 */
[----:B------:R-:W-:Y:S02]  /*23d40*/  PRMT R28, R28, 0x3340, R0 ;  /* 0x000033401c1c7816 */ /* 0x000fe40000000000 */
[----:B------:R-:W-:Y:S02]  /*23d50*/  LOP3.LUT R58, R58, 0xffff, RZ, 0xc0, !PT ;  /* 0x0000ffff3a3a7812 */ /* 0x000fe400078ec0ff */
[----:B------:R-:W-:Y:S02]  /*23d60*/  LOP3.LUT R3, R29, 0xffff, RZ, 0xc0, !PT ;  /* 0x0000ffff1d037812 */ /* 0x000fe400078ec0ff */
[----:B------:R-:W-:Y:S02]  /*23d70*/  SHF.R.U32.HI R5, RZ, 0x8, R10 ;  /* 0x00000008ff057819 */ /* 0x000fe4000001160a */
[----:B------:R-:W-:Y:S02]  /*23d80*/  LOP3.LUT R13, R13, 0xffff, RZ, 0xc0, !PT ;  /* 0x0000ffff0d0d7812 */ /* 0x000fe400078ec0ff */
[----:B------:R-:W-:-:S02]  /*23d90*/  PRMT R55, R57, 0x3340, R2 ;  /* 0x0000334039377816 */ /* 0x000fc40000000002 */
[----:B------:R-:W-:Y:S02]  /*23da0*/  SHF.R.U32.HI R2, RZ, 0x8, R2 ;  /* 0x00000008ff027819 */ /* 0x000fe40000011602 */
[----:B------:R-:W-:Y:S02]  /*23db0*/  PRMT R50, R56, 0x3340, R40 ;  /* 0x0000334038327816 */ /* 0x000fe40000000028 */
[----:B------:R-:W-:Y:S02]  /*23dc0*/  SHF.R.U32.HI R30, RZ, 0x8, R58 ;  /* 0x00000008ff1e7819 */ /* 0x000fe4000001163a */
[----:B------:R-:W-:Y:S02]  /*23dd0*/  PRMT R54, R58, 0x3340, R3 ;  /* 0x000033403a367816 */ /* 0x000fe40000000003 */
[----:B------:R-:W-:Y:S02]  /*23de0*/  LOP3.LUT R32, R32, 0xffff, RZ, 0xc0, !PT ;  /* 0x0000ffff20207812 */ /* 0x000fe400078ec0ff */
[----:B------:R-:W-:-:S02]  /*23df0*/  LOP3.LUT R5, R5, 0xffff, RZ, 0xc0, !PT ;  /* 0x0000ffff05057812 */ /* 0x000fc400078ec0ff */
[----:B--2---:R-:W-:Y:S02]  /*23e00*/  LOP3.LUT R53, R53, 0xffff, RZ, 0xc0, !PT ;  /* 0x0000ffff35357812 */ /* 0x004fe400078ec0ff */
[----:B------:R-:W-:Y:S02]  /*23e10*/  LOP3.LUT R12, R12, 0xffff, RZ, 0xc0, !PT ;  /* 0x0000ffff0c0c7812 */ /* 0x000fe400078ec0ff */
[----:B------:R-:W-:Y:S02]  /*23e20*/  LOP3.LUT R2, R2, 0xffff, RZ, 0xc0, !PT ;  /* 0x0000ffff02027812 */ /* 0x000fe400078ec0ff */
[----:B------:R-:W-:Y:S02]  /*23e30*/  PRMT R32, R32, 0x3340, R5 ;  /* 0x0000334020207816 */ /* 0x000fe40000000005 */
[----:B------:R-:W-:Y:S02]  /*23e40*/  SHF.R.U32.HI R29, RZ, 0x8, R53 ;  /* 0x00000008ff1d7819 */ /* 0x000fe40000011635 */
[----:B------:R-:W-:-:S02]  /*23e50*/  SHF.R.U32.HI R5, RZ, 0x8, R12 ;  /* 0x00000008ff057819 */ /* 0x000fc4000001160c */
[----:B------:R-:W-:Y:S02]  /*23e60*/  LOP3.LUT R14, R14, 0xffff, RZ, 0xc0, !PT ;  /* 0x0000ffff0e0e7812 */ /* 0x000fe400078ec0ff */
[----:B------:R-:W-:Y:S02]  /*23e70*/  LOP3.LUT R29, R29, 0xffff, RZ, 0xc0, !PT ;  /* 0x0000ffff1d1d7812 */ /* 0x000fe400078ec0ff */
[----:B------:R-:W-:Y:S02]  /*23e80*/  LOP3.LUT R5, R5, 0xffff, RZ, 0xc0, !PT ;  /* 0x0000ffff05057812 */ /* 0x000fe400078ec0ff */
[----:B------:R-:W-:Y:S02]  /*23e90*/  PRMT R52, R52, 0x3340, R9 ;  /* 0x0000334034347816 */ /* 0x000fe40000000009 */
[----:B------:R-:W-:Y:S02]  /*23ea0*/  SHF.R.U32.HI R9, RZ, 0x8, R14 ;  /* 0x00000008ff097819 */ /* 0x000fe4000001160e */
[----:B------:R-:W-:-:S02]  /*23eb0*/  LOP3.LUT R59, R59, 0xffff, RZ, 0xc0, !PT ;  /* 0x0000ffff3b3b7812 */ /* 0x000fc400078ec0ff */
[----:B------:R-:W-:Y:S02]  /*23ec0*/  PRMT R29, R29, 0x3340, R5 ;  /* 0x000033401d1d7816 */ /* 0x000fe40000000005 */
[----:B------:R-:W-:Y:S02]  /*23ed0*/  LOP3.LUT R60, R60, 0xffff, RZ, 0xc0, !PT ;  /* 0x0000ffff3c3c7812 */ /* 0x000fe400078ec0ff */
[----:B------:R-:W-:Y:S02]  /*23ee0*/  LOP3.LUT R41, R41, 0xffff, RZ, 0xc0, !PT ;  /* 0x0000ffff29297812 */ /* 0x000fe400078ec0ff */
[----:B------:R-:W-:Y:S02]  /*23ef0*/  LOP3.LUT R5, R44, 0xffff, RZ, 0xc0, !PT ;  /* 0x0000ffff2c057812 */ /* 0x000fe400078ec0ff */
[----:B------:R-:W-:Y:S02]  /*23f00*/  PRMT R61, R61, 0x3340, R11 ;  /* 0x000033403d3d7816 */ /* 0x000fe4000000000b */
[----:B------:R-:W-:Y:S01]  /*23f10*/  LOP3.LUT R15, R15, 0xffff, RZ, 0xc0, !PT ;  /* 0x0000ffff0f0f7812 */ /* 0x000fe200078ec0ff */
[----:B------:R-:W2:Y:S01]  /*23f20*/  LDL.LU R11, [R1+0x24] ;  /* 0x00002400010b7983 */ /* 0x000ea20000300800 */
[----:B------:R-:W-:-:S02]  /*23f30*/  LOP3.LUT R9, R9, 0xffff, RZ, 0xc0, !PT ;  /* 0x0000ffff09097812 */ /* 0x000fc400078ec0ff */
[----:B------:R-:W-:Y:S02]  /*23f40*/  SHF.R.U32.HI R10, RZ, 0x8, R59 ;  /* 0x00000008ff0a7819 */ /* 0x000fe4000001163b */
[----:B------:R-:W-:Y:S02]  /*23f50*/  PRMT R53, R53, 0x3340, R12 ;  /* 0x0000334035357816 */ /* 0x000fe4000000000c */
[----:B------:R-:W-:Y:S02]  /*23f60*/  PRMT R56, R60, 0x3340, R41 ;  /* 0x000033403c387816 */ /* 0x000fe40000000029 */
[----:B---3--:R-:W-:Y:S02]  /*23f70*/  LOP3.LUT R0, R31, 0xffff, RZ, 0xc0, !PT ;  /* 0x0000ffff1f007812 */ /* 0x008fe400078ec0ff */
[----:B------:R-:W-:Y:S02]  /*23f80*/  SHF.R.U32.HI R31, RZ, 0x8, R57 ;  /* 0x00000008ff1f7819 */ /* 0x000fe40000011639 */
[----:B------:R-:W-:-:S02]  /*23f90*/  SHF.R.U32.HI R40, RZ, 0x8, R0 ;  /* 0x00000008ff287819 */ /* 0x000fc40000011600 */
[--C-:B------:R-:W-:Y:S02]  /*23fa0*/  PRMT R58, R0, 0x3340, R13.reuse ;  /* 0x00003340003a7816 */ /* 0x100fe4000000000d */
[----:B------:R-:W-:Y:S02]  /*23fb0*/  SHF.R.U32.HI R0, RZ, 0x8, R13 ;  /* 0x00000008ff007819 */ /* 0x000fe4000001160d */
[----:B------:R-:W-:Y:S01]  /*23fc0*/  LOP3.LUT R31, R31, 0xffff, RZ, 0xc0, !PT ;  /* 0x0000ffff1f1f7812 */ /* 0x000fe200078ec0ff */
[----:B------:R-:W3:Y:S01]  /*23fd0*/  LDL.LU R13, [R1+0x6c] ;  /* 0x00006c00010d7983 */ /* 0x000ee20000300800 */
[----:B------:R-:W-:Y:S02]  /*23fe0*/  LOP3.LUT R40, R40, 0xffff, RZ, 0xc0, !PT ;  /* 0x0000ffff28287812 */ /* 0x000fe400078ec0ff */
[----:B------:R-:W-:Y:S01]  /*23ff0*/  LOP3.LUT R0, R0, 0xffff, RZ, 0xc0, !PT ;  /* 0x0000ffff00007812 */ /* 0x000fe200078ec0ff */
[----:B------:R-:W4:Y:S01]  /*24000*/  LDL.LU R12, [R1] ;  /* 0x00000000010c7983 */ /* 0x000f220000300800 */
[----:B------:R-:W-:-:S02]  /*24010*/  PRMT R31, R31, 0x3340, R2 ;  /* 0x000033401f1f7816 */ /* 0x000fc40000000002 */
[----:B------:R-:W-:Y:S02]  /*24020*/  LOP3.LUT R2, R8, 0xffff, RZ, 0xc0, !PT ;  /* 0x0000ffff08027812 */ /* 0x000fe400078ec0ff */
[----:B------:R-:W-:Y:S02]  /*24030*/  PRMT R40, R40, 0x3340, R0 ;  /* 0x0000334028287816 */ /* 0x000fe40000000000 */
[----:B------:R-:W-:Y:S02]  /*24040*/  LOP3.LUT R0, R7, 0xffff, RZ, 0xc0, !PT ;  /* 0x0000ffff07007812 */ /* 0x000fe400078ec0ff */
[----:B------:R-:W-:-:S04]  /*24050*/  SHF.R.U32.HI R7, RZ, 0x8, R2 ;  /* 0x00000008ff077819 */ /* 0x000fc80000011602 */
[----:B------:R-:W-:Y:S02]  /*24060*/  LOP3.LUT R7, R7, 0xffff, RZ, 0xc0, !PT ;  /* 0x0000ffff07077812 */ /* 0x000fe400078ec0ff */
[----:B------:R-:W-:Y:S02]  /*24070*/  PRMT R44, R2, 0x3340, R14 ;  /* 0x00003340022c7816 */ /* 0x000fe4000000000e */
[----:B------:R-:W-:Y:S01]  /*24080*/  SHF.R.U32.HI R8, RZ, 0x8, R41 ;  /* 0x00000008ff087819 */ /* 0x000fe20000011629 */
[----:B------:R-:W4:Y:S01]  /*24090*/  LDL.LU R14, [R1+0x80] ;  /* 0x00008000010e7983 */ /* 0x000f220000300800 */
[----:B------:R-:W-:Y:S02]  /*240a0*/  PRMT R57, R59, 0x3340, R5 ;  /* 0x000033403b397816 */ /* 0x000fe40000000005 */
[----:B------:R-:W-:Y:S02]  /*240b0*/  SHF.R.U32.HI R2, RZ, 0x8, R60 ;  /* 0x00000008ff027819 */ /* 0x000fe4000001163c */
[----:B------:R-:W-:Y:S01]  /*240c0*/  SHF.R.U32.HI R41, RZ, 0x8, R0 ;  /* 0x00000008ff297819 */ /* 0x000fe20000011600 */
[----:B------:R-:W4:Y:S01]  /*240d0*/  LDL.LU R60, [R1+0x40] ;  /* 0x00004000013c7983 */ /* 0x000f220000300800 */
[----:B------:R-:W-:-:S02]  /*240e0*/  PRMT R59, R0, 0x3340, R15 ;  /* 0x00003340003b7816 */ /* 0x000fc4000000000f */
[----:B------:R-:W-:Y:S02]  /*240f0*/  PRMT R7, R7, 0x3340, R9 ;  /* 0x0000334007077816 */ /* 0x000fe40000000009 */
[----:B------:R-:W-:Y:S02]  /*24100*/  LOP3.LUT R0, R10, 0xffff, RZ, 0xc0, !PT ;  /* 0x0000ffff0a007812 */ /* 0x000fe400078ec0ff */
[----:B------:R-:W-:Y:S02]  /*24110*/  PRMT R9, R16, 0x5410, R48 ;  /* 0x0000541010097816 */ /* 0x000fe40000000030 */
[----:B------:R-:W4:Y:S01]  /*24120*/  LDL.LU R16, [R1+0xd00] ;  /* 0x000d000001107983 */ /* 0x000f220000300800 */
[----:B------:R-:W-:-:S03]  /*24130*/  PRMT R10, R38, 0x5410, R47 ;  /* 0x00005410260a7816 */ /* 0x000fc6000000002f */
[----:B------:R-:W4:Y:S01]  /*24140*/  LDL.LU R38, [R1+0xcfc] ;  /* 0x000cfc0001267983 */ /* 0x000f220000300800 */
[----:B------:R-:W-:Y:S02]  /*24150*/  SHF.R.U32.HI R3, RZ, 0x8, R3 ;  /* 0x00000008ff037819 */ /* 0x000fe40000011603 */
[----:B------:R-:W-:Y:S02]  /*24160*/  LOP3.LUT R30, R30, 0xffff, RZ, 0xc0, !PT ;  /* 0x0000ffff1e1e7812 */ /* 0x000fe400078ec0ff */
[----:B------:R-:W-:-:S04]  /*24170*/  LOP3.LUT R3, R3, 0xffff, RZ, 0xc0, !PT ;  /* 0x0000ffff03037812 */ /* 0x000fc800078ec0ff */
[----:B------:R-:W-:Y:S02]  /*24180*/  PRMT R30, R30, 0x3340, R3 ;  /* 0x000033401e1e7816 */ /* 0x000fe40000000003 */
[----:B------:R-:W-:Y:S02]  /*24190*/  SHF.R.U32.HI R3, RZ, 0x8, R15 ;  /* 0x00000008ff037819 */ /* 0x000fe4000001160f */
[----:B------:R-:W-:Y:S01]  /*241a0*/  SHF.R.U32.HI R5, RZ, 0x8, R5 ;  /* 0x00000008ff057819 */ /* 0x000fe20000011605 */
[----:B------:R-:W4:Y:S01]  /*241b0*/  LDL.LU R15, [R1+0x14] ;  /* 0x00001400010f7983 */ /* 0x000f220000300800 */
[----:B------:R-:W-:Y:S02]  /*241c0*/  LOP3.LUT R41, R41, 0xffff, RZ, 0xc0, !PT ;  /* 0x0000ffff29297812 */ /* 0x000fe400078ec0ff */
[----:B------:R-:W-:Y:S01]  /*241d0*/  LOP3.LUT R3, R3, 0xffff, RZ, 0xc0, !PT ;  /* 0x0000ffff03037812 */ /* 0x000fe200078ec0ff */
[----:B------:R-:W4:Y:S01]  /*241e0*/  LDL.LU R48, [R1+0x4] ;  /* 0x0000040001307983 */ /* 0x000f220000300800 */
[----:B------:R-:W-:-:S02]  /*241f0*/  LOP3.LUT R5, R5, 0xffff, RZ, 0xc0, !PT ;  /* 0x0000ffff05057812 */ /* 0x000fc400078ec0ff */
[----:B------:R-:W-:Y:S02]  /*24200*/  LOP3.LUT R2, R2, 0xffff, RZ, 0xc0, !PT ;  /* 0x0000ffff02027812 */ /* 0x000fe400078ec0ff */
[----:B------:R-:W-:Y:S02]  /*24210*/  LOP3.LUT R8, R8, 0xffff, RZ, 0xc0, !PT ;  /* 0x0000ffff08087812 */ /* 0x000fe400078ec0ff */
[----:B------:R-:W-:Y:S02]  /*24220*/  PRMT R41, R41, 0x3340, R3 ;  /* 0x0000334029297816 */ /* 0x000fe40000000003 */
[----:B------:R-:W-:Y:S02]  /*24230*/  PRMT R0, R0, 0x3340, R5 ;  /* 0x0000334000007816 */ /* 0x000fe40000000005 */
[----:B------:R-:W-:Y:S02]  /*24240*/  PRMT R2, R2, 0x3340, R8 ;  /* 0x0000334002027816 */ /* 0x000fe40000000008 */
[----:B--2---:R-:W-:-:S02]  /*24250*/  PRMT R11, R11, 0x5410, R4 ;  /* 0x000054100b0b7816 */ /* 0x004fc40000000004 */
[----:B---3--:R-:W-:Y:S02]  /*24260*/  LOP3.LUT R3, R13, 0xffff, RZ, 0xc0, !PT ;  /* 0x0000ffff0d037812 */ /* 0x008fe400078ec0ff */
[----:B------:R-:W-:Y:S02]  /*24270*/  LOP3.LUT R13, R36, 0xffff, RZ, 0xc0, !PT ;  /* 0x0000ffff240d7812 */ /* 0x000fe400078ec0ff */
[----:B----4-:R-:W-:Y:S02]  /*24280*/  LOP3.LUT R47, R12, 0xffff, RZ, 0xc0, !PT ;  /* 0x0000ffff0c2f7812 */ /* 0x010fe400078ec0ff */
[----:B------:R-:W-:-:S04]  /*24290*/  LOP3.LUT R5, R14, 0xffff, RZ, 0xc0, !PT ;  /* 0x0000ffff0e057812 */ /* 0x000fc800078ec0ff */
[----:B------:R-:W-:Y:S02]  /*242a0*/  SHF.R.U32.HI R4, RZ, 0x8, R5 ;  /* 0x00000008ff047819 */ /* 0x000fe40000011605 */
[----:B------:R-:W-:Y:S02]  /*242b0*/  PRMT R8, R60, 0x5410, R6 ;  /* 0x000054103c087816 */ /* 0x000fe40000000006 */
[----:B------:R-:W-:Y:S01]  /*242c0*/  SHF.R.U32.HI R6, RZ, 0x8, R47 ;  /* 0x00000008ff067819 */ /* 0x000fe2000001162f */
[----:B------:R-:W2:Y:S01]  /*242d0*/  LDL.LU R60, [R1+0x8] ;  /* 0x00000800013c7983 */ /* 0x000ea20000300800 */
[----:B------:R-:W-:Y:S02]  /*242e0*/  LOP3.LUT R16, R16, 0xffff, RZ, 0xc0, !PT ;  /* 0x0000ffff10107812 */ /* 0x000fe400078ec0ff */
[----:B------:R-:W-:Y:S02]  /*242f0*/  LOP3.LUT R12, R38, 0xffff, RZ, 0xc0, !PT ;  /* 0x0000ffff260c7812 */ /* 0x000fe400078ec0ff */
[----:B------:R-:W-:-:S02]  /*24300*/  SHF.R.U32.HI R14, RZ, 0x8, R16 ;  /* 0x00000008ff0e7819 */ /* 0x000fc40000011610 */
[--C-:B------:R-:W-:Y:S02]  /*24310*/  PRMT R38, R3, 0x3340, R13.reuse ;  /* 0x0000334003267816 */ /* 0x100fe4000000000d */
[----:B------:R-:W-:Y:S02]  /*24320*/  PRMT R36, R5, 0x3340, R16 ;  /* 0x0000334005247816 */ /* 0x000fe40000000010 */
[----:B------:R-:W-:Y:S01]  /*24330*/  SHF.R.U32.HI R13, RZ, 0x8, R13 ;  /* 0x00000008ff0d7819 */ /* 0x000fe2000001160d */
[----:B------:R-:W3:Y:S01]  /*24340*/  LDL.LU R16, [R1+0x20] ;  /* 0x0000200001107983 */ /* 0x000ee20000300800 */
[--C-:B------:R-:W-:Y:S02]  /*24350*/  PRMT R47, R47, 0x3340, R12.reuse ;  /* 0x000033402f2f7816 */ /* 0x100fe4000000000c */
[----:B------:R-:W-:Y:S02]  /*24360*/  SHF.R.U32.HI R5, RZ, 0x8, R3 ;  /* 0x00000008ff057819 */ /* 0x000fe40000011603 */
[----:B------:R-:W-:-:S02]  /*24370*/  SHF.R.U32.HI R12, RZ, 0x8, R12 ;  /* 0x00000008ff0c7819 */ /* 0x000fc4000001160c */
[----:B------:R-:W-:Y:S02]  /*24380*/  LOP3.LUT R14, R14, 0xffff, RZ, 0xc0, !PT ;  /* 0x0000ffff0e0e7812 */ /* 0x000fe400078ec0ff */
[----:B------:R-:W-:Y:S02]  /*24390*/  LOP3.LUT R4, R4, 0xffff, RZ, 0xc0, !PT ;  /* 0x0000ffff04047812 */ /* 0x000fe400078ec0ff */
[----:B------:R-:W-:Y:S02]  /*243a0*/  LOP3.LUT R13, R13, 0xffff, RZ, 0xc0, !PT ;  /* 0x0000ffff0d0d7812 */ /* 0x000fe400078ec0ff */
[----:B------:R-:W-:Y:S02]  /*243b0*/  LOP3.LUT R5, R5, 0xffff, RZ, 0xc0, !PT ;  /* 0x0000ffff05057812 */ /* 0x000fe400078ec0ff */
[----:B------:R-:W-:Y:S02]  /*243c0*/  LOP3.LUT R12, R12, 0xffff, RZ, 0xc0, !PT ;  /* 0x0000ffff0c0c7812 */ /* 0x000fe400078ec0ff */
[----:B------:R-:W-:-:S02]  /*243d0*/  LOP3.LUT R6, R6, 0xffff, RZ, 0xc0, !PT ;  /* 0x0000ffff06067812 */ /* 0x000fc400078ec0ff */
[----:B------:R-:W-:Y:S02]  /*243e0*/  PRMT R4, R4, 0x3340, R14 ;  /* 0x0000334004047816 */ /* 0x000fe4000000000e */
[----:B------:R-:W4:Y:S01]  /*243f0*/  LDL.LU R14, [R1+0x18] ;  /* 0x00001800010e7983 */ /* 0x000f220000300800 */
[----:B------:R-:W-:Y:S02]  /*24400*/  PRMT R5, R5, 0x3340, R13 ;  /* 0x0000334005057816 */ /* 0x000fe4000000000d */
[----:B------:R-:W-:Y:S01]  /*24410*/  PRMT R6, R6, 0x3340, R12 ;  /* 0x0000334006067816 */ /* 0x000fe2000000000c */
[----:B------:R-:W2:Y:S04]  /*24420*/  LDL.LU R13, [R1+0x1c] ;  /* 0x00001c00010d7983 */ /* 0x000ea80000300800 */
[----:B------:R-:W3:Y:S01]  /*24430*/  LDL.LU R12, [R1+0x44] ;  /* 0x00004400010c7983 */ /* 0x000ee20000300800 */
[----:B------:R-:W1:Y:S01]  /*24440*/  S2R R3, SR_TID.X ;  /* 0x0000000000037919 */ /* 0x000e620000002100 */
[----:B0-----:R-:W-:Y:S01]  /*24450*/  ULEA UR4, UR5, UR4, 0x18 ;  /* 0x0000000405047291 */ /* 0x001fe2000f8ec03f */
[----:B------:R-:W-:-:S02]  /*24460*/  PRMT R15, R15, 0x5410, R37 ;  /* 0x000054100f0f7816 */ /* 0x000fc40000000025 */
[----:B-1----:R-:W-:-:S04]  /*24470*/  LOP3.LUT R3, R3, 0x1f, RZ, 0xc0, !PT ;  /* 0x0000001f03037812 */ /* 0x002fc800078ec0ff */
[----:B------:R-:W-:Y:S01]  /*24480*/  LEA R3, R3, UR4, 0x4 ;  /* 0x0000000403037c11 */ /* 0x000fe2000f8e20ff */
[----:B------:R-:W-:-:S04]  /*24490*/  ULDC UR4, c[0x0][0x244] ;  /* 0x0000910000047ab9 */ /* 0x000fc80000000800 */
[----:B------:R-:W-:Y:S01]  /*244a0*/  STSM.16.M88.4 [R3], R8 ;  /* 0x0000000803007844 */ /* 0x000fe20000000200 */
[----:B------:R-:W-:-:S03]  /*244b0*/  NOP ;  /* 0x0000000000007918 */ /* 0x000fc60000000000 */
[----:B------:R-:W0:Y:S01]  /*244c0*/  LDS.128 R8, [R3] ;  /* 0x0000000003087984 */ /* 0x000e220000000c00 */
[----:B------:R-:W-:Y:S01]  /*244d0*/  NOP ;  /* 0x0000000000007918 */ /* 0x000fe20000000000 */
[----:B----4-:R-:W-:Y:S02]  /*244e0*/  PRMT R14, R14, 0x5410, R39 ;  /* 0x000054100e0e7816 */ /* 0x010fe40000000027 */
[----:B--2---:R-:W-:Y:S02]  /*244f0*/  PRMT R13, R13, 0x5410, R45 ;  /* 0x000054100d0d7816 */ /* 0x004fe4000000002d */
[----:B---3--:R-:W-:-:S05]  /*24500*/  PRMT R12, R12, 0x5410, R35 ;  /* 0x000054100c0c7816 */ /* 0x008fca0000000023 */
[----:B------:R1:W-:Y:S02]  /*24510*/  STSM.16.M88.4 [R3], R12 ;  /* 0x0000000c03007844 */ /* 0x0003e40000000200 */
[----:B-1----:R-:W-:Y:S02]  /*24520*/  PRMT R12, R16, 0x5410, R26 ;  /* 0x00005410100c7816 */ /* 0x002fe4000000001a */
[----:B------:R-:W-:Y:S02]  /*24530*/  PRMT R13, R48, 0x5410, R34 ;  /* 0x00005410300d7816 */ /* 0x000fe40000000022 */
[----:B------:R-:W-:Y:S02]  /*24540*/  PRMT R14, R27, 0x5410, R33 ;  /* 0x000054101b0e7816 */ /* 0x000fe40000000021 */
[----:B------:R-:W-:Y:S01]  /*24550*/  PRMT R15, R24, 0x5410, R25 ;  /* 0x00005410180f7816 */ /* 0x000fe20000000019 */
[----:B------:R-:W-:Y:S01]  /*24560*/  NOP ;  /* 0x0000000000007918 */ /* 0x000fe20000000000 */
[----:B------:R-:W1:Y:S01]  /*24570*/  LDS.128 R24, [R3] ;  /* 0x0000000003187984 */ /* 0x000e620000000c00 */
[----:B------:R-:W-:-:S03]  /*24580*/  NOP ;  /* 0x0000000000007918 */ /* 0x000fc60000000000 */
[----:B------:R2:W-:Y:S02]  /*24590*/  STSM.16.M88.4 [R3], R12 ;  /* 0x0000000c03007844 */ /* 0x0005e40000000200 */
[----:B--2---:R-:W-:Y:S02]  /*245a0*/  PRMT R12, R60, 0x5410, R21 ;  /* 0x000054103c0c7816 */ /* 0x004fe40000000015 */
[----:B------:R-:W2:Y:S01]  /*245b0*/  LDL.LU R60, [R1+0x42c] ;  /* 0x00042c00013c7983 */ /* 0x000ea20000300800 */
[----:B------:R-:W-:-:S03]  /*245c0*/  PRMT R14, R46, 0x5410, R22 ;  /* 0x000054102e0e7816 */ /* 0x000fc60000000016 */
[----:B------:R-:W3:Y:S04]  /*245d0*/  LDL.LU R48, [R1+0x430] ;  /* 0x0004300001307983 */ /* 0x000ee80000300800 */
[----:B------:R-:W4:Y:S01]  /*245e0*/  LDL.LU R46, [R1+0x324] ;  /* 0x00032400012e7983 */ /* 0x000f220000300800 */
[----:B------:R-:W-:Y:S02]  /*245f0*/  PRMT R13, R42, 0x5410, R23 ;  /* 0x000054102a0d7816 */ /* 0x000fe40000000017 */
[----:B------:R-:W-:Y:S01]  /*24600*/  PRMT R15, R49, 0x5410, R20 ;  /* 0x00005410310f7816 */ /* 0x000fe20000000014 */
[----:B------:R-:W-:Y:S01]  /*24610*/  NOP ;  /* 0x0000000000007918 */ /* 0x000fe20000000000 */
[----:B------:R-:W1:Y:S01]  /*24620*/  LDS.128 R20, [R3] ;  /* 0x0000000003147984 */ /* 0x000e620000000c00 */
[----:B------:R-:W-:-:S03]  /*24630*/  NOP ;  /* 0x0000000000007918 */ /* 0x000fc60000000000 */
[----:B------:R0:W-:Y:S01]  /*24640*/  STSM.16.M88.4 [R3], R12 ;  /* 0x0000000c03007844 */ /* 0x0001e20000000200 */
[----:B------:R-:W-:Y:S02]  /*24650*/  PRMT R28, R61, 0x5410, R28 ;  /* 0x000054103d1c7816 */ /* 0x000fe4000000001c */
[----:B------:R-:W-:Y:S02]  /*24660*/  PRMT R29, R53, 0x5410, R29 ;  /* 0x00005410351d7816 */ /* 0x000fe4000000001d */
[----:B------:R-:W-:Y:S02]  /*24670*/  PRMT R30, R54, 0x5410, R30 ;  /* 0x00005410361e7816 */ /* 0x000fe4000000001e */
[----:B------:R-:W-:Y:S01]  /*24680*/  PRMT R31, R55, 0x5410, R31 ;  /* 0x00005410371f7816 */ /* 0x000fe2000000001f */
[----:B------:R-:W-:Y:S01]  /*24690*/  NOP ;  /* 0x0000000000007918 */ /* 0x000fe20000000000 */
[----:B0-----:R-:W-:Y:S02]  /*246a0*/  PRMT R12, R52, 0x5410, R18 ;  /* 0x00005410340c7816 */ /* 0x001fe40000000012 */
[----:B------:R-:W-:-:S02]  /*246b0*/  PRMT R13, R43, 0x5410, R32 ;  /* 0x000054102b0d7816 */ /* 0x000fc40000000020 */
[----:B------:R-:W-:Y:S02]  /*246c0*/  PRMT R14, R50, 0x5410, R19 ;  /* 0x00005410320e7816 */ /* 0x000fe40000000013 */
[----:B------:R-:W-:Y:S02]  /*246d0*/  PRMT R15, R51, 0x5410, R17 ;  /* 0x00005410330f7816 */ /* 0x000fe40000000011 */
[----:B------:R-:W0:Y:S01]  /*246e0*/  LDS.128 R16, [R3] ;  /* 0x0000000003107984 */ /* 0x000e220000000c00 */
[----:B------:R-:W-:-:S03]  /*246f0*/  NOP ;  /* 0x0000000000007918 */ /* 0x000fc60000000000 */
[----:B------:R-:W-:Y:S01]  /*24700*/  STSM.16.M88.4 [R3], R12 ;  /* 0x0000000c03007844 */ /* 0x000fe20000000200 */
[----:B------:R-:W-:-:S03]  /*24710*/  NOP ;  /* 0x0000000000007918 */ /* 0x000fc60000000000 */
[----:B------:R-:W0:Y:S01]  /*24720*/  LDS.128 R12, [R3] ;  /* 0x00000000030c7984 */ /* 0x000e220000000c00 */
[----:B------:R-:W-:-:S03]  /*24730*/  NOP ;  /* 0x0000000000007918 */ /* 0x000fc60000000000 */
[----:B------:R1:W-:Y:S01]  /*24740*/  STSM.16.M88.4 [R3], R28 ;  /* 0x0000001c03007844 */ /* 0x0003e20000000200 */
[----:B------:R-:W-:-:S03]  /*24750*/  NOP ;  /* 0x0000000000007918 */ /* 0x000fc60000000000 */
[----:B------:R-:W0:Y:S01]  /*24760*/  LDS.128 R32, [R3] ;  /* 0x0000000003207984 */ /* 0x000e220000000c00 */
[----:B-1----:R-:W-:Y:S02]  /*24770*/  PRMT R28, R58, 0x5410, R40 ;  /* 0x000054103a1c7816 */ /* 0x002fe40000000028 */
[----:B------:R-:W-:Y:S02]  /*24780*/  PRMT R29, R44, 0x5410, R7 ;  /* 0x000054102c1d7816 */ /* 0x000fe40000000007 */
[----:B------:R-:W-:Y:S02]  /*24790*/  PRMT R30, R56, 0x5410, R2 ;  /* 0x00005410381e7816 */ /* 0x000fe40000000002 */
[----:B------:R-:W-:Y:S01]  /*247a0*/  PRMT R31, R57, 0x5410, R0 ;  /* 0x00005410391f7816 */ /* 0x000fe20000000000 */
[----:B------:R-:W-:-:S04]  /*247b0*/  NOP ;  /* 0x0000000000007918 */ /* 0x000fc80000000000 */
[----:B------:R1:W-:Y:S01]  /*247c0*/  STSM.16.M88.4 [R3], R28 ;  /* 0x0000001c03007844 */ /* 0x0003e20000000200 */
[----:B------:R-:W-:Y:S02]  /*247d0*/  PRMT R45, R8, 0x7770, RZ ;  /* 0x00007770082d7816 */ /* 0x000fe400000000ff */
[----:B-1----:R-:W-:Y:S02]  /*247e0*/  PRMT R28, R59, 0x5410, R41 ;  /* 0x000054103b1c7816 */ /* 0x002fe40000000029 */
[----:B------:R-:W-:Y:S02]  /*247f0*/  PRMT R30, R38, 0x5410, R5 ;  /* 0x00005410261e7816 */ /* 0x000fe40000000005 */
[----:B------:R-:W-:Y:S02]  /*24800*/  PRMT R29, R36, 0x5410, R4 ;  /* 0x00005410241d7816 */ /* 0x000fe40000000004 */
[----:B------:R-:W-:Y:S01]  /*24810*/  PRMT R31, R47, 0x5410, R6 ;  /* 0x000054102f1f7816 */ /* 0x000fe20000000006 */
[----:B------:R-:W-:Y:S01]  /*24820*/  NOP ;  /* 0x0000000000007918 */ /* 0x000fe20000000000 */
[----:B------:R-:W1:Y:S01]  /*24830*/  LDS.128 R4, [R3] ;  /* 0x0000000003047984 */ /* 0x000e620000000c00 */
[----:B------:R-:W-:-:S03]  /*24840*/  NOP ;  /* 0x0000000000007918 */ /* 0x000fc60000000000 */
[----:B------:R0:W-:Y:S01]  /*24850*/  STSM.16.M88.4 [R3], R28 ;  /* 0x0000001c03007844 */ /* 0x0001e20000000200 */
[C---:B------:R-:W-:Y:S02]  /*24860*/  PRMT R49, R8.reuse, 0x7771, RZ ;  /* 0x0000777108317816 */ /* 0x040fe400000000ff */
[----:B------:R-:W-:Y:S01]  /*24870*/  PRMT R47, R8, 0x7772, RZ ;  /* 0x00007772082f7816 */ /* 0x000fe200000000ff */
[C---:B--2---:R-:W-:Y:S01]  /*24880*/  IMAD R2, R60.reuse, UR4, RZ ;  /* 0x000000043c027c24 */ /* 0x044fe2000f8e02ff */
[----:B------:R-:W-:Y:S01]  /*24890*/  ISETP.GE.AND P1, PT, R60, UR8, PT ;  /* 0x000000083c007c0c */ /* 0x000fe2000bf26270 */
[----:B------:R-:W-:-:S03]  /*248a0*/  ULDC.64 UR8, c[0x0][0x220] ;  /* 0x0000880000087ab9 */ /* 0x000fc60000000a00 */
[----:B------:R-:W-:Y:S01]  /*248b0*/  IADD3 R0, P4, R2, UR8, RZ ;  /* 0x0000000802007c10 */ /* 0x000fe2000ff9e0ff */
[----:B----4-:R-:W-:-:S03]  /*248c0*/  IMAD R41, R46, UR24, RZ ;  /* 0x000000182e297c24 */ /* 0x010fc6000f8e02ff */
[----:B------:R-:W-:Y:S02]  /*248d0*/  LEA.HI.X.SX32 R2, R2, UR9, 0x1, P4 ;  /* 0x0000000902027c11 */ /* 0x000fe4000a0f0eff */
[----:B------:R-:W-:Y:S02]  /*248e0*/  ISETP.LT.AND P1, PT, R46, UR29, !P1 ;  /* 0x0000001d2e007c0c */ /* 0x000fe4000cf21270 */
[----:B------:R-:W-:Y:S02]  /*248f0*/  SHF.R.S32.HI R40, RZ, 0x1f, R41 ;  /* 0x0000001fff287819 */ /* 0x000fe40000011429 */
[----:B------:R-:W-:Y:S01]  /*24900*/  IADD3 R38, P4, R41, R0, RZ ;  /* 0x0000000029267210 */ /* 0x000fe20007f9e0ff */
[----:B---3--:R-:W-:Y:S01]  /*24910*/  IMAD R37, R48, UR4, RZ ;  /* 0x0000000430257c24 */ /* 0x008fe2000f8e02ff */
[----:B------:R-:W-:-:S03]  /*24920*/  ULDC.64 UR4, c[0x0][0x228] ;  /* 0x00008a0000047ab9 */ /* 0x000fc60000000a00 */
[----:B------:R-:W-:Y:S01]  /*24930*/  IMAD.X R39, R40, 0x1, R2, P4 ;  /* 0x0000000128277824 */ /* 0x000fe200020e0602 */
[----:B------:R-:W-:Y:S01]  /*24940*/  ISETP.GE.AND P4, PT, R48, UR10, PT ;  /* 0x0000000a30007c0c */ /* 0x000fe2000bf86270 */
[----:B------:R-:W-:Y:S01]  /*24950*/  NOP ;  /* 0x0000000000007918 */ /* 0x000fe20000000000 */
[----:B------:R-:W-:Y:S01]  /*24960*/  IADD3 R36, P5, R37, UR8, RZ ;  /* 0x0000000825247c10 */ /* 0x000fe2000ffbe0ff */
[----:B------:R-:W-:Y:S01]  /*24970*/  VIADD R43, R41, UR24 ;  /* 0x00000018292b7c36 */ /* 0x000fe20008000000 */
[----:B------:R-:W-:Y:S01]  /*24980*/  ISETP.LT.AND P4, PT, R46, UR31, !P4 ;  /* 0x0000001f2e007c0c */ /* 0x000fe2000e781270 */
[----:B------:R2:W-:Y:S01]  /*24990*/  @P1 STG.E.U8 desc[UR6][R38.64], R45 ;  /* 0x0000002d26001986 */ /* 0x0005e2000c101106 */
[----:B------:R-:W-:Y:S01]  /*249a0*/  LEA.HI.X.SX32 R37, R37, UR9, 0x1, P5 ;  /* 0x0000000925257c11 */ /* 0x000fe2000a8f0eff */
[----:B------:R-:W-:Y:S01]  /*249b0*/  ULDC.64 UR10, c[0x0][0x228] ;  /* 0x00008a00000a7ab9 */ /* 0x000fe20000000a00 */
[----:B0-----:R-:W-:Y:S01]  /*249c0*/  IADD3 R28, P1, R41, R36, RZ ;  /* 0x00000024291c7210 */ /* 0x001fe20007f3e0ff */
[----:B------:R-:W-:Y:S01]  /*249d0*/  ULDC.64 UR8, c[0x0][0x228] ;  /* 0x00008a0000087ab9 */ /* 0x000fe20000000a00 */
[----:B------:R-:W-:Y:S01]  /*249e0*/  ISETP.LT.AND P5, PT, R60, UR4, !P2 ;  /* 0x000000043c007c0c */ /* 0x000fe2000d7a1270 */
[----:B------:R-:W-:Y:S01]  /*249f0*/  VIADD R42, R46, 0x3 ;  /* 0x000000032e2a7836 */ /* 0x000fe20000000000 */
[----:B------:R-:W-:Y:S01]  /*24a00*/  SHF.R.S32.HI R41, RZ, 0x1f, R43 ;  /* 0x0000001fff297819 */ /* 0x000fe2000001142b */
[----:B------:R-:W-:Y:S01]  /*24a10*/  IMAD.X R29, R40, 0x1, R37, P1 ;  /* 0x00000001281d7824 */ /* 0x000fe200008e0625 */
[----:B------:R-:W-:Y:S01]  /*24a20*/  IADD3 R30, P6, R43, R0, RZ ;  /* 0x000000002b1e7210 */ /* 0x000fe20007fde0ff */
[----:B------:R-:W-:-:S03]  /*24a30*/  ULDC UR4, c[0x0][0x22c] ;  /* 0x00008b0000047ab9 */ /* 0x000fc60000000800 */
[----:B------:R0:W-:Y:S01]  /*24a40*/  @P4 STG.E.U8 desc[UR6][R28.64], R49 ;  /* 0x000000311c004986 */ /* 0x0001e2000c101106 */
[----:B------:R-:W-:Y:S01]  /*24a50*/  IMAD.X R31, R41, 0x1, R2, P6 ;  /* 0x00000001291f7824 */ /* 0x000fe200030e0602 */
[----:B------:R-:W-:Y:S01]  /*24a60*/  ISETP.LT.AND P4, PT, R48, UR10, !P2 ;  /* 0x0000000a30007c0c */ /* 0x000fe2000d781270 */
[C---:B--2---:R-:W-:Y:S01]  /*24a70*/  VIADD R45, R43.reuse, UR24 ;  /* 0x000000182b2d7c36 */ /* 0x044fe20008000000 */
[----:B------:R-:W-:Y:S02]  /*24a80*/  IADD3 R38, P2, R43, R36, RZ ;  /* 0x000000242b267210 */ /* 0x000fe40007f5e0ff */
[----:B------:R2:W-:Y:S01]  /*24a90*/  @P5 STG.E.U8 desc[UR6][R30.64], R47 ;  /* 0x0000002f1e005986 */ /* 0x0005e2000c101106 */
[----:B------:R-:W-:Y:S01]  /*24aa0*/  ISETP.LT.AND P5, PT, R60, UR8, !P3 ;  /* 0x000000083c007c0c */ /* 0x000fe2000dfa1270 */
[----:B------:R-:W-:Y:S01]  /*24ab0*/  ULDC UR8, c[0x0][0x228] ;  /* 0x00008a0000087ab9 */ /* 0x000fe20000000800 */
[----:B------:R-:W-:Y:S01]  /*24ac0*/  SHF.R.S32.HI R43, RZ, 0x1f, R45 ;  /* 0x0000001fff2b7819 */ /* 0x000fe2000001142d */
[----:B------:R-:W-:Y:S01]  /*24ad0*/  IMAD.X R39, R41, 0x1, R37, P2 ;  /* 0x0000000129277824 */ /* 0x000fe200010e0625 */
[----:B------:R-:W-:-:S02]  /*24ae0*/  IADD3 R40, P6, R45, R0, RZ ;  /* 0x000000002d287210 */ /* 0x000fc40007fde0ff */
[----:B0-----:R-:W-:-:S03]  /*24af0*/  PRMT R49, R8, 0x7773, RZ ;  /* 0x0000777308317816 */ /* 0x001fc600000000ff */
[----:B------:R-:W-:Y:S01]  /*24b00*/  IMAD.X R41, R43, 0x1, R2, P6 ;  /* 0x000000012b297824 */ /* 0x000fe200030e0602 */
[----:B--2---:R-:W-:Y:S01]  /*24b10*/  PRMT R47, R9, 0x7770, RZ ;  /* 0x00007770092f7816 */ /* 0x004fe200000000ff */
[----:B------:R-:W-:Y:S01]  /*24b20*/  @P4 STG.E.U8 desc[UR6][R38.64], R49 ;  /* 0x0000003126004986 */ /* 0x000fe2000c101106 */
[----:B------:R-:W-:Y:S02]  /*24b30*/  ISETP.LT.AND P4, PT, R48, UR14, !P3 ;  /* 0x0000000e30007c0c */ /* 0x000fe4000df81270 */
[----:B------:R-:W-:Y:S01]  /*24b40*/  ISETP.GE.AND P1, PT, R42, UR4, PT ;  /* 0x000000042a007c0c */ /* 0x000fe2000bf26270 */
[----:B------:R-:W-:Y:S01]  /*24b50*/  VIADD R42, R46, 0x4 ;  /* 0x000000042e2a7836 */ /* 0x000fe20000000000 */
[C---:B------:R-:W-:Y:S01]  /*24b60*/  IADD3 R30, P3, R45.reuse, R36, RZ ;  /* 0x000000242d1e7210 */ /* 0x040fe20007f7e0ff */
[----:B------:R-:W-:Y:S01]  /*24b70*/  VIADD R29, R45, UR24 ;  /* 0x000000182d1d7c36 */ /* 0x000fe20008000000 */
[----:B------:R0:W-:Y:S01]  /*24b80*/  @P5 STG.E.U8 desc[UR6][R40.64], R47 ;  /* 0x0000002f28005986 */ /* 0x0001e2000c101106 */
[----:B------:R-:W-:Y:S01]  /*24b90*/  ULDC UR4, c[0x0][0x22c] ;  /* 0x00008b0000047ab9 */ /* 0x000fe20000000800 */
[----:B------:R-:W-:Y:S01]  /*24ba0*/  ISETP.LT.AND P5, PT, R60, UR12, !P1 ;  /* 0x0000000c3c007c0c */ /* 0x000fe2000cfa1270 */
[----:B------:R-:W-:Y:S01]  /*24bb0*/  IMAD.X R31, R43, 0x1, R37, P3 ;  /* 0x000000012b1f7824 */ /* 0x000fe200018e0625 */
[----:B------:R-:W-:Y:S01]  /*24bc0*/  ISETP.GE.AND P2, PT, R42, UR4, PT ;  /* 0x000000042a007c0c */ /* 0x000fe2000bf46270 */
[----:B------:R-:W-:Y:S01]  /*24bd0*/  VIADD R28, R46, 0x5 ;  /* 0x000000052e1c7836 */ /* 0x000fe20000000000 */
[----:B------:R-:W-:Y:S01]  /*24be0*/  SHF.R.S32.HI R8, RZ, 0x1f, R29 ;  /* 0x0000001fff087819 */ /* 0x000fe2000001141d */
[----:B------:R-:W-:Y:S01]  /*24bf0*/  ULDC UR4, c[0x0][0x22c] ;  /* 0x00008b0000047ab9 */ /* 0x000fe20000000800 */
[----:B------:R-:W-:-:S02]  /*24c00*/  IADD3 R42, P6, R29, R0, RZ ;  /* 0x000000001d2a7210 */ /* 0x000fc40007fde0ff */
[C---:B------:R-:W-:Y:S02]  /*24c10*/  PRMT R45, R9.reuse, 0x7771, RZ ;  /* 0x00007771092d7816 */ /* 0x040fe400000000ff */
[----:B0-----:R-:W-:Y:S01]  /*24c20*/  PRMT R41, R9, 0x7772, RZ ;  /* 0x0000777209297816 */ /* 0x001fe200000000ff */
[----:B------:R-:W-:Y:S02]  /*24c30*/  IMAD.X R43, R8, 0x1, R2, P6 ;  /* 0x00000001082b7824 */ /* 0x000fe400030e0602 */
[----:B------:R0:W-:Y:S01]  /*24c40*/  @P4 STG.E.U8 desc[UR6][R30.64], R45 ;  /* 0x0000002d1e004986 */ /* 0x0001e2000c101106 */
[----:B------:R-:W-:Y:S02]  /*24c50*/  ISETP.LT.AND P4, PT, R48, UR18, !P1 ;  /* 0x0000001230007c0c */ /* 0x000fe4000cf81270 */
[----:B------:R-:W-:Y:S01]  /*24c60*/  ISETP.GE.AND P3, PT, R28, UR4, PT ;  /* 0x000000041c007c0c */ /* 0x000fe2000bf66270 */
[C---:B------:R-:W-:Y:S01]  /*24c70*/  VIADD R39, R29.reuse, UR24 ;  /* 0x000000181d277c36 */ /* 0x040fe20008000000 */
[----:B------:R-:W-:Y:S01]  /*24c80*/  IADD3 R28, P1, R29, R36, RZ ;  /* 0x000000241d1c7210 */ /* 0x000fe20007f3e0ff */
[----:B------:R2:W-:Y:S01]  /*24c90*/  @P5 STG.E.U8 desc[UR6][R42.64], R41 ;  /* 0x000000292a005986 */ /* 0x0005e2000c101106 */
[----:B------:R-:W-:Y:S01]  /*24ca0*/  ISETP.LT.AND P5, PT, R60, UR16, !P2 ;  /* 0x000000103c007c0c */ /* 0x000fe2000d7a1270 */
[----:B------:R-:W-:Y:S01]  /*24cb0*/  VIADD R38, R46, 0x6 ;  /* 0x000000062e267836 */ /* 0x000fe20000000000 */
[----:B------:R-:W-:Y:S01]  /*24cc0*/  ULDC UR4, c[0x0][0x22c] ;  /* 0x00008b0000047ab9 */ /* 0x000fe20000000800 */
[----:B------:R-:W-:Y:S01]  /*24cd0*/  IMAD.X R29, R8, 0x1, R37, P1 ;  /* 0x00000001081d7824 */ /* 0x000fe200008e0625 */
[----:B------:R-:W-:-:S02]  /*24ce0*/  IADD3 R8, P6, R39, R0, RZ ;  /* 0x0000000027087210 */ /* 0x000fc40007fde0ff */
[----:B0-----:R-:W-:Y:S02]  /*24cf0*/  SHF.R.S32.HI R31, RZ, 0x1f, R39 ;  /* 0x0000001fff1f7819 */ /* 0x001fe40000011427 */
[----:B------:R-:W-:-:S03]  /*24d00*/  PRMT R45, R9, 0x7773, RZ ;  /* 0x00007773092d7816 */ /* 0x000fc600000000ff */
[--C-:B------:R-:W-:Y:S01]  /*24d10*/  IMAD.X R9, R31, 0x1, R2.reuse, P6 ;  /* 0x000000011f097824 */ /* 0x100fe200030e0602 */
[----:B--2---:R-:W-:Y:S01]  /*24d20*/  PRMT R41, R10, 0x7770, RZ ;  /* 0x000077700a297816 */ /* 0x004fe200000000ff */
[----:B------:R0:W-:Y:S01]  /*24d30*/  @P4 STG.E.U8 desc[UR6][R28.64], R45 ;  /* 0x0000002d1c004986 */ /* 0x0001e2000c101106 */
[----:B------:R-:W-:Y:S02]  /*24d40*/  ISETP.LT.AND P4, PT, R48, UR22, !P2 ;  /* 0x0000001630007c0c */ /* 0x000fe4000d781270 */
[C---:B------:R-:W-:Y:S01]  /*24d50*/  IADD3 R30, P2, R39.reuse, R36, RZ ;  /* 0x00000024271e7210 */ /* 0x040fe20007f5e0ff */
[----:B------:R-:W-:Y:S01]  /*24d60*/  VIADD R39, R39, UR24 ;  /* 0x0000001827277c36 */ /* 0x000fe20008000000 */
[----:B------:R2:W-:Y:S01]  /*24d70*/  @P5 STG.E.U8 desc[UR6][R8.64], R41 ;  /* 0x0000002908005986 */ /* 0x0005e2000c101106 */
[----:B------:R-:W-:Y:S02]  /*24d80*/  ISETP.LT.AND P5, PT, R60, UR20, !P3 ;  /* 0x000000143c007c0c */ /* 0x000fe4000dfa1270 */
[----:B------:R-:W-:Y:S01]  /*24d90*/  ISETP.GE.AND P1, PT, R38, UR4, PT ;  /* 0x0000000426007c0c */ /* 0x000fe2000bf26270 */
[----:B------:R-:W-:Y:S01]  /*24da0*/  VIADD R38, R46, 0x7 ;  /* 0x000000072e267836 */ /* 0x000fe20000000000 */
[----:B------:R-:W-:Y:S01]  /*24db0*/  PRMT R43, R10, 0x7771, RZ ;  /* 0x000077710a2b7816 */ /* 0x000fe200000000ff */
[----:B------:R-:W-:Y:S01]  /*24dc0*/  IMAD.X R31, R31, 0x1, R37, P2 ;  /* 0x000000011f1f7824 */ /* 0x000fe200010e0625 */
[----:B0-----:R-:W-:Y:S01]  /*24dd0*/  SHF.R.S32.HI R29, RZ, 0x1f, R39 ;  /* 0x0000001fff1d7819 */ /* 0x001fe20000011427 */
[----:B------:R-:W-:Y:S01]  /*24de0*/  ULDC UR4, c[0x0][0x22c] ;  /* 0x00008b0000047ab9 */ /* 0x000fe20000000800 */
[----:B------:R-:W-:Y:S01]  /*24df0*/  VIADD R28, R46, 0x8 ;  /* 0x000000082e1c7836 */ /* 0x000fe20000000000 */
[----:B--2---:R-:W-:Y:S01]  /*24e00*/  IADD3 R8, P6, R39, R0, RZ ;  /* 0x0000000027087210 */ /* 0x004fe20007fde0ff */
[----:B------:R0:W-:Y:S01]  /*24e10*/  @P4 STG.E.U8 desc[UR6][R30.64], R43 ;  /* 0x0000002b1e004986 */ /* 0x0001e2000c101106 */
[----:B------:R-:W-:Y:S01]  /*24e20*/  ISETP.GE.AND P2, PT, R38, UR4, PT ;  /* 0x0000000426007c0c */ /* 0x000fe2000bf46270 */
[----:B------:R-:W-:Y:S01]  /*24e30*/  ULDC UR4, c[0x0][0x22c] ;  /* 0x00008b0000047ab9 */ /* 0x000fe20000000800 */
[----:B------:R-:W-:Y:S01]  /*24e40*/  PRMT R41, R10, 0x7772, RZ ;  /* 0x000077720a297816 */ /* 0x000fe200000000ff */
[----:B------:R-:W-:Y:S01]  /*24e50*/  IMAD.X R9, R29, 0x1, R2, P6 ;  /* 0x000000011d097824 */ /* 0x000fe200030e0602 */
[----:B------:R-:W-:-:S02]  /*24e60*/  ISETP.LT.AND P4, PT, R48, UR26, !P3 ;  /* 0x0000001a30007c0c */ /* 0x000fc4000df81270 */
[----:B------:R-:W-:Y:S01]  /*24e70*/  ISETP.GE.AND P3, PT, R28, UR4, PT ;  /* 0x000000041c007c0c */ /* 0x000fe2000bf66270 */
[----:B------:R-:W-:Y:S01]  /*24e80*/  VIADD R38, R46, 0x9 ;  /* 0x000000092e267836 */ /* 0x000fe20000000000 */
[C---:B------:R-:W-:Y:S01]  /*24e90*/  IADD3 R28, P6, R39.reuse, R36, RZ ;  /* 0x00000024271c7210 */ /* 0x040fe20007fde0ff */
[----:B------:R-:W-:Y:S01]  /*24ea0*/  VIADD R39, R39, UR24 ;  /* 0x0000001827277c36 */ /* 0x000fe20008000000 */
[----:B------:R2:W-:Y:S01]  /*24eb0*/  @P5 STG.E.U8 desc[UR6][R8.64], R41 ;  /* 0x0000002908005986 */ /* 0x0005e2000c101106 */
[----:B------:R-:W-:Y:S01]  /*24ec0*/  ISETP.LT.AND P5, PT, R60, UR28, !P1 ;  /* 0x0000001c3c007c0c */ /* 0x000fe2000cfa1270 */
[----:B------:R-:W-:Y:S01]  /*24ed0*/  ULDC UR4, c[0x0][0x22c] ;  /* 0x00008b0000047ab9 */ /* 0x000fe20000000800 */
[----:B------:R-:W-:Y:S01]  /*24ee0*/  IMAD.X R29, R29, 0x1, R37, P6 ;  /* 0x000000011d1d7824 */ /* 0x000fe200030e0625 */
[----:B0-----:R-:W-:Y:S02]  /*24ef0*/  PRMT R43, R10, 0x7773, RZ ;  /* 0x000077730a2b7816 */ /* 0x001fe400000000ff */
[----:B------:R-:W-:-:S02]  /*24f00*/  SHF.R.S32.HI R10, RZ, 0x1f, R39 ;  /* 0x0000001fff0a7819 */ /* 0x000fc40000011427 */
[----:B------:R-:W-:Y:S01]  /*24f10*/  IADD3 R30, P6, R39, R0, RZ ;  /* 0x00000000271e7210 */ /* 0x000fe20007fde0ff */
[----:B------:R0:W-:Y:S01]  /*24f20*/  @P4 STG.E.U8 desc[UR6][R28.64], R43 ;  /* 0x0000002b1c004986 */ /* 0x0001e2000c101106 */
[----:B--2---:R-:W-:-:S03]  /*24f30*/  PRMT R41, R11, 0x7770, RZ ;  /* 0x000077700b297816 */ /* 0x004fc600000000ff */
[----:B------:R-:W-:Y:S01]  /*24f40*/  IMAD.X R31, R10, 0x1, R2, P6 ;  /* 0x000000010a1f7824 */ /* 0x000fe200030e0602 */
[----:B------:R-:W-:Y:S01]  /*24f50*/  ISETP.GE.AND P4, PT, R38, UR4, PT ;  /* 0x0000000426007c0c */ /* 0x000fe2000bf86270 */
[----:B------:R-:W-:Y:S01]  /*24f60*/  ULDC UR4, c[0x0][0x228] ;  /* 0x00008a0000047ab9 */ /* 0x000fe20000000800 */
[C---:B------:R-:W-:Y:S01]  /*24f70*/  IADD3 R8, P6, R39.reuse, R36, RZ ;  /* 0x0000002427087210 */ /* 0x040fe20007fde0ff */
[----:B------:R-:W-:Y:S01]  /*24f80*/  VIADD R39, R39, UR24 ;  /* 0x0000001827277c36 */ /* 0x000fe20008000000 */
[----:B------:R-:W-:Y:S01]  /*24f90*/  ISETP.LT.AND P1, PT, R48, UR30, !P1 ;  /* 0x0000001e30007c0c */ /* 0x000fe2000cf21270 */
[----:B------:R2:W-:Y:S01]  /*24fa0*/  @P5 STG.E.U8 desc[UR6][R30.64], R41 ;  /* 0x000000291e005986 */ /* 0x0005e2000c101106 */
[----:B------:R-:W-:Y:S01]  /*24fb0*/  ISETP.LT.AND P5, PT, R60, UR4, !P2 ;  /* 0x000000043c007c0c */ /* 0x000fe2000d7a1270 */
[----:B------:R-:W-:Y:S01]  /*24fc0*/  IMAD.X R9, R10, 0x1, R37, P6 ;  /* 0x000000010a097824 */ /* 0x000fe200030e0625 */
[----:B0-----:R-:W-:Y:S01]  /*24fd0*/  SHF.R.S32.HI R29, RZ, 0x1f, R39 ;  /* 0x0000001fff1d7819 */ /* 0x001fe20000011427 */
[----:B------:R-:W-:Y:S01]  /*24fe0*/  ULDC UR4, c[0x0][0x228] ;  /* 0x00008a0000047ab9 */ /* 0x000fe20000000800 */
[----:B------:R-:W-:-:S02]  /*24ff0*/  IADD3 R10, P6, R39, R0, RZ ;  /* 0x00000000270a7210 */ /* 0x000fc40007fde0ff */
[C---:B------:R-:W-:Y:S02]  /*25000*/  PRMT R47, R11.reuse, 0x7771, RZ ;  /* 0x000077710b2f7816 */ /* 0x040fe400000000ff */
[C---:B------:R-:W-:Y:S02]  /*25010*/  PRMT R43, R11.reuse, 0x7773, RZ ;  /* 0x000077730b2b7816 */ /* 0x040fe400000000ff */
[----:B------:R-:W-:Y:S01]  /*25020*/  PRMT R45, R11, 0x7772, RZ ;  /* 0x000077720b2d7816 */ /* 0x000fe200000000ff */
[----:B------:R-:W-:Y:S01]  /*25030*/  IMAD.X R11, R29, 0x1, R2, P6 ;  /* 0x000000011d0b7824 */ /* 0x000fe200030e0602 */
[----:B------:R-:W-:Y:S01]  /*25040*/  ISETP.LT.AND P2, PT, R48, UR4, !P2 ;  /* 0x0000000430007c0c */ /* 0x000fe2000d741270 */
[C---:B--2---:R-:W-:Y:S01]  /*25050*/  VIADD R41, R39.reuse, UR24 ;  /* 0x0000001827297c36 */ /* 0x044fe20008000000 */
[----:B------:R0:W-:Y:S01]  /*25060*/  @P1 STG.E.U8 desc[UR6][R8.64], R47 ;  /* 0x0000002f08001986 */ /* 0x0001e2000c101106 */
[----:B------:R-:W-:Y:S01]  /*25070*/  ISETP.LT.AND P6, PT, R60, UR8, !P3 ;  /* 0x000000083c007c0c */ /* 0x000fe2000dfc1270 */
[----:B------:R-:W-:Y:S01]  /*25080*/  ULDC UR4, c[0x0][0x22c] ;  /* 0x00008b0000047ab9 */ /* 0x000fe20000000800 */
[----:B------:R-:W-:Y:S01]  /*25090*/  IADD3 R28, P1, R39, R36, RZ ;  /* 0x00000024271c7210 */ /* 0x000fe20007f3e0ff */
[----:B------:R2:W-:Y:S01]  /*250a0*/  @P5 STG.E.U8 desc[UR6][R10.64], R45 ;  /* 0x0000002d0a005986 */ /* 0x0005e2000c101106 */
[----:B------:R-:W-:Y:S01]  /*250b0*/  SHF.R.S32.HI R38, RZ, 0x1f, R41 ;  /* 0x0000001fff267819 */ /* 0x000fe20000011429 */
[----:B------:R-:W-:Y:S01]  /*250c0*/  ULDC UR8, c[0x0][0x228] ;  /* 0x00008a0000087ab9 */ /* 0x000fe20000000800 */
[----:B------:R-:W-:Y:S01]  /*250d0*/  IADD3 R30, P5, R41, R0, RZ ;  /* 0x00000000291e7210 */ /* 0x000fe20007fbe0ff */
[----:B------:R-:W-:-:S02]  /*250e0*/  IMAD.X R29, R29, 0x1, R37, P1 ;  /* 0x000000011d1d7824 */ /* 0x000fc400008e0625 */
[----:B0-----:R-:W-:Y:S01]  /*250f0*/  VIADD R8, R46, 0xa ;  /* 0x0000000a2e087836 */ /* 0x001fe20000000000 */
[----:B------:R-:W-:Y:S01]  /*25100*/  PRMT R47, R24, 0x7770, RZ ;  /* 0x00007770182f7816 */ /* 0x000fe200000000ff */
[----:B------:R-:W-:-:S03]  /*25110*/  IMAD.X R31, R38, 0x1, R2, P5 ;  /* 0x00000001261f7824 */ /* 0x000fc600028e0602 */
[----:B------:R-:W-:Y:S01]  /*25120*/  ISETP.GE.AND P1, PT, R8, UR4, PT ;  /* 0x0000000408007c0c */ /* 0x000fe2000bf26270 */
[----:B------:R-:W-:Y:S01]  /*25130*/  ULDC UR4, c[0x0][0x228] ;  /* 0x00008a0000047ab9 */ /* 0x000fe20000000800 */
[C---:B------:R-:W-:Y:S01]  /*25140*/  VIADD R39, R41.reuse, UR24 ;  /* 0x0000001829277c36 */ /* 0x040fe20008000000 */
[----:B------:R-:W-:Y:S01]  /*25150*/  ISETP.LT.AND P3, PT, R48, UR4, !P3 ;  /* 0x0000000430007c0c */ /* 0x000fe2000df61270 */
[----:B------:R0:W-:Y:S01]  /*25160*/  @P2 STG.E.U8 desc[UR6][R28.64], R43 ;  /* 0x0000002b1c002986 */ /* 0x0001e2000c101106 */
[----:B------:R-:W-:Y:S01]  /*25170*/  ISETP.LT.AND P5, PT, R60, UR8, !P4 ;  /* 0x000000083c007c0c */ /* 0x000fe2000e7a1270 */
[----:B------:R-:W-:Y:S01]  /*25180*/  VIADD R42, R46, 0xb ;  /* 0x0000000b2e2a7836 */ /* 0x000fe20000000000 */
[----:B------:R-:W-:Y:S01]  /*25190*/  IADD3 R8, P2, R41, R36, RZ ;  /* 0x0000002429087210 */ /* 0x000fe20007f5e0ff */
[----:B------:R3:W-:Y:S01]  /*251a0*/  @P6 STG.E.U8 desc[UR6][R30.64], R47 ;  /* 0x0000002f1e006986 */ /* 0x0007e2000c101106 */
[----:B------:R-:W-:Y:S01]  /*251b0*/  SHF.R.S32.HI R40, RZ, 0x1f, R39 ;  /* 0x0000001fff287819 */ /* 0x000fe20000011427 */
[----:B------:R-:W-:Y:S01]  /*251c0*/  ULDC UR4, c[0x0][0x22c] ;  /* 0x00008b0000047ab9 */ /* 0x000fe20000000800 */
[----:B--2---:R-:W-:Y:S01]  /*251d0*/  IADD3 R10, P6, R39, R0, RZ ;  /* 0x00000000270a7210 */ /* 0x004fe20007fde0ff */
[----:B------:R-:W-:Y:S01]  /*251e0*/  IMAD.X R9, R38, 0x1, R37, P2 ;  /* 0x0000000126097824 */ /* 0x000fe200010e0625 */
[----:B------:R-:W-:Y:S01]  /*251f0*/  PRMT R45, R24, 0x7771, RZ ;  /* 0x00007771182d7816 */ /* 0x000fe200000000ff */
[----:B------:R-:W-:Y:S01]  /*25200*/  ULDC UR8, c[0x0][0x228] ;  /* 0x00008a0000087ab9 */ /* 0x000fe20000000800 */
[----:B------:R-:W-:Y:S01]  /*25210*/  ISETP.GE.AND P2, PT, R42, UR4, PT ;  /* 0x000000042a007c0c */ /* 0x000fe2000bf46270 */
[----:B------:R-:W-:Y:S01]  /*25220*/  IMAD.X R11, R40, 0x1, R2, P6 ;  /* 0x00000001280b7824 */ /* 0x000fe200030e0602 */
[----:B0-----:R-:W-:Y:S01]  /*25230*/  PRMT R43, R24, 0x7772, RZ ;  /* 0x00007772182b7816 */ /* 0x001fe200000000ff */
[----:B------:R-:W-:-:S02]  /*25240*/  ULDC UR4, c[0x0][0x228] ;  /* 0x00008a0000047ab9 */ /* 0x000fc40000000800 */
[----:B------:R-:W-:Y:S01]  /*25250*/  ISETP.LT.AND P4, PT, R48, UR4, !P4 ;  /* 0x0000000430007c0c */ /* 0x000fe2000e781270 */
[----:B------:R0:W-:Y:S01]  /*25260*/  @P3 STG.E.U8 desc[UR6][R8.64], R45 ;  /* 0x0000002d08003986 */ /* 0x0001e2000c101106 */
[C---:B------:R-:W-:Y:S01]  /*25270*/  VIADD R41, R39.reuse, UR24 ;  /* 0x0000001827297c36 */ /* 0x040fe20008000000 */
[----:B------:R-:W-:Y:S01]  /*25280*/  IADD3 R28, P3, R39, R36, RZ ;  /* 0x00000024271c7210 */ /* 0x000fe20007f7e0ff */
[----:B------:R-:W-:Y:S01]  /*25290*/  VIADD R42, R46, 0xc ;  /* 0x0000000c2e2a7836 */ /* 0x000fe20000000000 */
[----:B------:R2:W-:Y:S01]  /*252a0*/  @P5 STG.E.U8 desc[UR6][R10.64], R43 ;  /* 0x0000002b0a005986 */ /* 0x0005e2000c101106 */
[----:B------:R-:W-:Y:S01]  /*252b0*/  ISETP.LT.AND P5, PT, R60, UR8, !P1 ;  /* 0x000000083c007c0c */ /* 0x000fe2000cfa1270 */
[----:B------:R-:W-:Y:S01]  /*252c0*/  ULDC UR4, c[0x0][0x22c] ;  /* 0x00008b0000047ab9 */ /* 0x000fe20000000800 */
[----:B------:R-:W-:Y:S01]  /*252d0*/  SHF.R.S32.HI R38, RZ, 0x1f, R41 ;  /* 0x0000001fff267819 */ /* 0x000fe20000011429 */
[----:B------:R-:W-:Y:S01]  /*252e0*/  IMAD.X R29, R40, 0x1, R37, P3 ;  /* 0x00000001281d7824 */ /* 0x000fe200018e0625 */
[----:B---3--:R-:W-:Y:S01]  /*252f0*/  IADD3 R30, P6, R41, R0, RZ ;  /* 0x00000000291e7210 */ /* 0x008fe20007fde0ff */
[----:B------:R-:W-:Y:S01]  /*25300*/  ULDC UR8, c[0x0][0x228] ;  /* 0x00008a0000087ab9 */ /* 0x000fe20000000800 */
[----:B0-----:R-:W-:-:S02]  /*25310*/  PRMT R45, R24, 0x7773, RZ ;  /* 0x00007773182d7816 */ /* 0x001fc400000000ff */
[----:B------:R-:W-:Y:S01]  /*25320*/  ISETP.GE.AND P3, PT, R42, UR4, PT ;  /* 0x000000042a007c0c */ /* 0x000fe2000bf66270 */
[----:B------:R-:W-:Y:S01]  /*25330*/  IMAD.X R31, R38, 0x1, R2, P6 ;  /* 0x00000001261f7824 */ /* 0x000fe200030e0602 */
[----:B--2---:R-:W-:Y:S01]  /*25340*/  PRMT R43, R25, 0x7770, RZ ;  /* 0x00007770192b7816 */ /* 0x004fe200000000ff */
[----:B------:R-:W-:Y:S01]  /*25350*/  ULDC UR4, c[0x0][0x228] ;  /* 0x00008a0000047ab9 */ /* 0x000fe20000000800 */
[----:B------:R-:W-:Y:S01]  /*25360*/  @P4 STG.E.U8 desc[UR6][R28.64], R45 ;  /* 0x0000002d1c004986 */ /* 0x000fe2000c101106 */
[----:B------:R-:W-:Y:S01]  /*25370*/  ISETP.LT.AND P4, PT, R48, UR4, !P1 ;  /* 0x0000000430007c0c */ /* 0x000fe2000cf81270 */
[C---:B------:R-:W-:Y:S01]  /*25380*/  VIADD R39, R41.reuse, UR24 ;  /* 0x0000001829277c36 */ /* 0x040fe20008000000 */
[----:B------:R-:W-:Y:S01]  /*25390*/  IADD3 R8, P1, R41, R36, RZ ;  /* 0x0000002429087210 */ /* 0x000fe20007f3e0ff */
[----:B------:R0:W-:Y:S01]  /*253a0*/  @P5 STG.E.U8 desc[UR6][R30.64], R43 ;  /* 0x0000002b1e005986 */ /* 0x0001e2000c101106 */
[----:B------:R-:W-:Y:S01]  /*253b0*/  ISETP.LT.AND P5, PT, R60, UR8, !P2 ;  /* 0x000000083c007c0c */ /* 0x000fe2000d7a1270 */
[----:B------:R-:W-:Y:S01]  /*253c0*/  VIADD R24, R46, 0xd ;  /* 0x0000000d2e187836 */ /* 0x000fe20000000000 */
[----:B------:R-:W-:Y:S01]  /*253d0*/  SHF.R.S32.HI R40, RZ, 0x1f, R39 ;  /* 0x0000001fff287819 */ /* 0x000fe20000011427 */
[----:B------:R-:W-:Y:S01]  /*253e0*/  IMAD.X R9, R38, 0x1, R37, P1 ;  /* 0x0000000126097824 */ /* 0x000fe200008e0625 */
[----:B------:R-:W-:Y:S01]  /*253f0*/  IADD3 R10, P6, R39, R0, RZ ;  /* 0x00000000270a7210 */ /* 0x000fe20007fde0ff */
[----:B------:R-:W-:Y:S01]  /*25400*/  ULDC UR4, c[0x0][0x22c] ;  /* 0x00008b0000047ab9 */ /* 0x000fe20000000800 */
[----:B------:R-:W-:Y:S01]  /*25410*/  PRMT R41, R25, 0x7772, RZ ;  /* 0x0000777219297816 */ /* 0x000fe200000000ff */
[----:B------:R-:W-:Y:S01]  /*25420*/  ULDC UR8, c[0x0][0x228] ;  /* 0x00008a0000087ab9 */ /* 0x000fe20000000800 */
[----:B------:R-:W-:-:S02]  /*25430*/  ISETP.GE.AND P1, PT, R24, UR4, PT ;  /* 0x0000000418007c0c */ /* 0x000fc4000bf26270 */
[----:B0-----:R-:W-:Y:S01]  /*25440*/  PRMT R43, R25, 0x7771, RZ ;  /* 0x00007771192b7816 */ /* 0x001fe200000000ff */
[----:B------:R-:W-:Y:S01]  /*25450*/  IMAD.X R11, R40, 0x1, R2, P6 ;  /* 0x00000001280b7824 */ /* 0x000fe200030e0602 */
[----:B------:R-:W-:-:S03]  /*25460*/  ULDC UR4, c[0x0][0x228] ;  /* 0x00008a0000047ab9 */ /* 0x000fc60000000800 */
        /* <DEDUP_REMOVED lines=8> */
[--C-:B------:R-:W-:Y:S01]  /*254f0*/  IMAD.X R29, R40, 0x1, R37.reuse, P2 ;  /* 0x00000001281d7824 */ /* 0x100fe200010e0625 */
[----:B------:R-:W-:Y:S01]  /*25500*/  IADD3 R24, P6, R31, R0, RZ ;  /* 0x000000001f187210 */ /* 0x000fe20007fde0ff */
[----:B------:R-:W-:Y:S01]  /*25510*/  ULDC UR4, c[0x0][0x22c] ;  /* 0x00008b0000047ab9 */ /* 0x000fe20000000800 */
[----:B------:R-:W-:Y:S01]  /*25520*/  PRMT R39, R25, 0x7773, RZ ;  /* 0x0000777319277816 */ /* 0x000fe200000000ff */
[----:B------:R-:W-:Y:S01]  /*25530*/  ULDC UR8, c[0x0][0x228] ;  /* 0x00008a0000087ab9 */ /* 0x000fe20000000800 */
[----:B------:R-:W-:Y:S01]  /*25540*/  ISETP.GE.AND P2, PT, R38, UR4, PT ;  /* 0x0000000426007c0c */ /* 0x000fe2000bf46270 */
[----:B------:R-:W-:Y:S01]  /*25550*/  IMAD.X R25, R30, 0x1, R2, P6 ;  /* 0x000000011e197824 */ /* 0x000fe200030e0602 */
[----:B------:R-:W-:Y:S01]  /*25560*/  ULDC UR4, c[0x0][0x228] ;  /* 0x00008a0000047ab9 */ /* 0x000fe20000000800 */
[----:B0-----:R-:W-:Y:S01]  /*25570*/  PRMT R11, R26, 0x7770, RZ ;  /* 0x000077701a0b7816 */ /* 0x001fe200000000ff */
[----:B------:R0:W-:Y:S01]  /*25580*/  @P4 STG.E.U8 desc[UR6][R28.64], R39 ;  /* 0x000000271c004986 */ /* 0x0001e2000c101106 */
[----:B------:R-:W-:Y:S01]  /*25590*/  ISETP.LT.AND P4, PT, R48, UR4, !P3 ;  /* 0x0000000430007c0c */ /* 0x000fe2000df81270 */
[----:B------:R-:W-:Y:S01]  /*255a0*/  VIADD R38, R46, 0xf ;  /* 0x0000000f2e267836 */ /* 0x000fe20000000000 */
[C---:B------:R-:W-:Y:S01]  /*255b0*/  IADD3 R8, P3, R31.reuse, R36, RZ ;  /* 0x000000241f087210 */ /* 0x040fe20007f7e0ff */
[----:B------:R-:W-:Y:S01]  /*255c0*/  VIADD R31, R31, UR24 ;  /* 0x000000181f1f7c36 */ /* 0x000fe20008000000 */
[----:B------:R2:W-:Y:S01]  /*255d0*/  @P5 STG.E.U8 desc[UR6][R24.64], R11 ;  /* 0x0000000b18005986 */ /* 0x0005e2000c101106 */
[----:B------:R-:W-:Y:S01]  /*255e0*/  ISETP.LT.AND P5, PT, R60, UR8, !P1 ;  /* 0x000000083c007c0c */ /* 0x000fe2000cfa1270 */
[----:B------:R-:W-:Y:S01]  /*255f0*/  ULDC UR4, c[0x0][0x22c] ;  /* 0x00008b0000047ab9 */ /* 0x000fe20000000800 */
[----:B------:R-:W-:Y:S01]  /*25600*/  IMAD.X R9, R30, 0x1, R37, P3 ;  /* 0x000000011e097824 */ /* 0x000fe200018e0625 */
[----:B------:R-:W-:Y:S01]  /*25610*/  IADD3 R10, P6, R31, R0, RZ ;  /* 0x000000001f0a7210 */ /* 0x000fe20007fde0ff */
[----:B------:R-:W-:Y:S01]  /*25620*/  ULDC UR8, c[0x0][0x228] ;  /* 0x00008a0000087ab9 */ /* 0x000fe20000000800 */
[----:B------:R-:W-:-:S02]  /*25630*/  PRMT R41, R26, 0x7771, RZ ;  /* 0x000077711a297816 */ /* 0x000fc400000000ff */
[----:B0-----:R-:W-:Y:S02]  /*25640*/  SHF.R.S32.HI R28, RZ, 0x1f, R31 ;  /* 0x0000001fff1c7819 */ /* 0x001fe4000001141f */
[----:B------:R-:W-:Y:S01]  /*25650*/  ISETP.GE.AND P3, PT, R38, UR4, PT ;  /* 0x0000000426007c0c */ /* 0x000fe2000bf66270 */
[----:B------:R-:W-:Y:S01]  /*25660*/  ULDC UR4, c[0x0][0x228] ;  /* 0x00008a0000047ab9 */ /* 0x000fe20000000800 */
[----:B------:R-:W-:Y:S01]  /*25670*/  PRMT R29, R26, 0x7772, RZ ;  /* 0x000077721a1d7816 */ /* 0x000fe200000000ff */
[----:B--2---:R-:W-:Y:S01]  /*25680*/  IMAD.X R11, R28, 0x1, R2, P6 ;  /* 0x000000011c0b7824 */ /* 0x004fe200030e0602 */
        /* <DEDUP_REMOVED lines=8> */
[----:B------:R-:W-:Y:S01]  /*25710*/  PRMT R39, R26, 0x7773, RZ ;  /* 0x000077731a277816 */ /* 0x000fe200000000ff */
[----:B------:R-:W-:Y:S01]  /*25720*/  IMAD.X R25, R28, 0x1, R37, P1 ;  /* 0x000000011c197824 */ /* 0x000fe200008e0625 */
[----:B------:R-:W-:Y:S01]  /*25730*/  SHF.R.S32.HI R26, RZ, 0x1f, R31 ;  /* 0x0000001fff1a7819 */ /* 0x000fe2000001141f */
[----:B------:R-:W-:Y:S01]  /*25740*/  ULDC UR8, c[0x0][0x228] ;  /* 0x00008a0000087ab9 */ /* 0x000fe20000000800 */
[----:B0-----:R-:W-:-:S02]  /*25750*/  IADD3 R8, P6, R31, R0, RZ ;  /* 0x000000001f087210 */ /* 0x001fc40007fde0ff */
[----:B------:R-:W-:Y:S01]  /*25760*/  ISETP.GE.AND P1, PT, R30, UR4, PT ;  /* 0x000000041e007c0c */ /* 0x000fe2000bf26270 */
[----:B------:R-:W-:Y:S01]  /*25770*/  ULDC UR4, c[0x0][0x22c] ;  /* 0x00008b0000047ab9 */ /* 0x000fe20000000800 */
[----:B--2---:R-:W-:Y:S01]  /*25780*/  VIADD R10, R46, 0x11 ;  /* 0x000000112e0a7836 */ /* 0x004fe20000000000 */
[----:B------:R-:W-:Y:S01]  /*25790*/  PRMT R29, R27, 0x7770, RZ ;  /* 0x000077701b1d7816 */ /* 0x000fe200000000ff */
[----:B------:R-:W-:Y:S01]  /*257a0*/  IMAD.X R9, R26, 0x1, R2, P6 ;  /* 0x000000011a097824 */ /* 0x000fe200030e0602 */
[----:B------:R0:W-:Y:S01]  /*257b0*/  @P4 STG.E.U8 desc[UR6][R24.64], R39 ;  /* 0x0000002718004986 */ /* 0x0001e2000c101106 */
[----:B------:R-:W-:Y:S01]  /*257c0*/  ISETP.LT.AND P2, PT, R48, UR8, !P2 ;  /* 0x0000000830007c0c */ /* 0x000fe2000d741270 */
[----:B------:R-:W-:Y:S01]  /*257d0*/  ULDC UR8, c[0x0][0x228] ;  /* 0x00008a0000087ab9 */ /* 0x000fe20000000800 */
[----:B------:R-:W-:Y:S01]  /*257e0*/  ISETP.GE.AND P4, PT, R10, UR4, PT ;  /* 0x000000040a007c0c */ /* 0x000fe2000bf86270 */
[----:B------:R-:W-:Y:S01]  /*257f0*/  ULDC UR4, c[0x0][0x228] ;  /* 0x00008a0000047ab9 */ /* 0x000fe20000000800 */
[C---:B------:R-:W-:Y:S01]  /*25800*/  IADD3 R10, P6, R31.reuse, R36, RZ ;  /* 0x000000241f0a7210 */ /* 0x040fe20007fde0ff */
[----:B------:R-:W-:Y:S01]  /*25810*/  VIADD R31, R31, UR24 ;  /* 0x000000181f1f7c36 */ /* 0x000fe20008000000 */
[----:B------:R2:W-:Y:S01]  /*25820*/  @P5 STG.E.U8 desc[UR6][R8.64], R29 ;  /* 0x0000001d08005986 */ /* 0x0005e2000c101106 */
[----:B------:R-:W-:Y:S01]  /*25830*/  ISETP.LT.AND P5, PT, R60, UR4, !P3 ;  /* 0x000000043c007c0c */ /* 0x000fe2000dfa1270 */
[----:B------:R-:W-:Y:S01]  /*25840*/  ULDC UR4, c[0x0][0x228] ;  /* 0x00008a0000047ab9 */ /* 0x000fe20000000800 */
[----:B------:R-:W-:Y:S01]  /*25850*/  IMAD.X R11, R26, 0x1, R37, P6 ;  /* 0x000000011a0b7824 */ /* 0x000fe200030e0625 */
[----:B------:R-:W-:-:S02]  /*25860*/  PRMT R43, R27, 0x7771, RZ ;  /* 0x000077711b2b7816 */ /* 0x000fc400000000ff */
[C---:B0-----:R-:W-:Y:S02]  /*25870*/  PRMT R39, R27.reuse, 0x7773, RZ ;  /* 0x000077731b277816 */ /* 0x041fe400000000ff */
[----:B------:R-:W-:Y:S02]  /*25880*/  PRMT R41, R27, 0x7772, RZ ;  /* 0x000077721b297816 */ /* 0x000fe400000000ff */
[----:B------:R-:W-:Y:S02]  /*25890*/  SHF.R.S32.HI R27, RZ, 0x1f, R31 ;  /* 0x0000001fff1b7819 */ /* 0x000fe4000001141f */
[C---:B------:R-:W-:Y:S02]  /*258a0*/  IADD3 R24, P6, R31.reuse, R0, RZ ;  /* 0x000000001f187210 */ /* 0x040fe40007fde0ff */
[----:B------:R-:W-:Y:S01]  /*258b0*/  ISETP.LT.AND P3, PT, R48, UR4, !P3 ;  /* 0x0000000430007c0c */ /* 0x000fe2000df61270 */
[----:B------:R0:W-:Y:S01]  /*258c0*/  @P2 STG.E.U8 desc[UR6][R10.64], R43 ;  /* 0x0000002b0a002986 */ /* 0x0001e2000c101106 */
[----:B--2---:R-:W-:-:S02]  /*258d0*/  VIADD R29, R31, UR24 ;  /* 0x000000181f1d7c36 */ /* 0x004fc40008000000 */
[--C-:B------:R-:W-:Y:S01]  /*258e0*/  IMAD.X R25, R27, 0x1, R2.reuse, P6 ;  /* 0x000000011b197824 */ /* 0x100fe200030e0602 */
[----:B------:R-:W-:Y:S01]  /*258f0*/  IADD3 R8, P2, R31, R36, RZ ;  /* 0x000000241f087210 */ /* 0x000fe20007f5e0ff */
[----:B------:R-:W-:Y:S01]  /*25900*/  ULDC UR4, c[0x0][0x22c] ;  /* 0x00008b0000047ab9 */ /* 0x000fe20000000800 */
[----:B------:R-:W-:Y:S01]  /*25910*/  ISETP.LT.AND P6, PT, R60, UR8, !P1 ;  /* 0x000000083c007c0c */ /* 0x000fe2000cfc1270 */
[----:B------:R-:W-:Y:S01]  /*25920*/  ULDC UR8, c[0x0][0x228] ;  /* 0x00008a0000087ab9 */ /* 0x000fe20000000800 */
[----:B------:R2:W-:Y:S01]  /*25930*/  @P5 STG.E.U8 desc[UR6][R24.64], R41 ;  /* 0x0000002918005986 */ /* 0x0005e2000c101106 */
[----:B------:R-:W-:Y:S01]  /*25940*/  SHF.R.S32.HI R28, RZ, 0x1f, R29 ;  /* 0x0000001fff1c7819 */ /* 0x000fe2000001141d */
[----:B------:R-:W-:Y:S01]  /*25950*/  IMAD.X R9, R27, 0x1, R37, P2 ;  /* 0x000000011b097824 */ /* 0x000fe200010e0625 */
[C---:B------:R-:W-:Y:S01]  /*25960*/  IADD3 R26, P5, R29.reuse, R0, RZ ;  /* 0x000000001d1a7210 */ /* 0x040fe20007fbe0ff */
[----:B0-----:R-:W-:Y:S01]  /*25970*/  VIADD R10, R46, 0x12 ;  /* 0x000000122e0a7836 */ /* 0x001fe20000000000 */
[----:B------:R-:W-:Y:S01]  /*25980*/  PRMT R43, R20, 0x7770, RZ ;  /* 0x00007770142b7816 */ /* 0x000fe200000000ff */
[C---:B------:R-:W-:Y:S01]  /*25990*/  VIADD R31, R29.reuse, UR24 ;  /* 0x000000181d1f7c36 */ /* 0x040fe20008000000 */
[----:B------:R0:W-:Y:S01]  /*259a0*/  @P3 STG.E.U8 desc[UR6][R8.64], R39 ;  /* 0x0000002708003986 */ /* 0x0001e2000c101106 */
[----:B------:R-:W-:Y:S01]  /*259b0*/  IMAD.X R27, R28, 0x1, R2, P5 ;  /* 0x000000011c1b7824 */ /* 0x000fe200028e0602 */
[----:B------:R-:W-:Y:S01]  /*259c0*/  ISETP.GE.AND P2, PT, R10, UR4, PT ;  /* 0x000000040a007c0c */ /* 0x000fe2000bf46270 */
[----:B------:R-:W-:Y:S01]  /*259d0*/  ULDC UR4, c[0x0][0x228] ;  /* 0x00008a0000047ab9 */ /* 0x000fe20000000800 */
[----:B------:R-:W-:Y:S01]  /*259e0*/  ISETP.LT.AND P5, PT, R60, UR8, !P4 ;  /* 0x000000083c007c0c */ /* 0x000fe2000e7a1270 */
[----:B------:R-:W-:Y:S01]  /*259f0*/  VIADD R38, R46, 0x13 ;  /* 0x000000132e267836 */ /* 0x000fe20000000000 */
[----:B------:R-:W-:Y:S01]  /*25a00*/  ISETP.LT.AND P3, PT, R48, UR4, !P1 ;  /* 0x0000000430007c0c */ /* 0x000fe2000cf61270 */
[----:B------:R3:W-:Y:S01]  /*25a10*/  @P6 STG.E.U8 desc[UR6][R26.64], R43 ;  /* 0x0000002b1a006986 */ /* 0x0007e2000c101106 */
[----:B------:R-:W-:Y:S01]  /*25a20*/  IADD3 R10, P1, R29, R36, RZ ;  /* 0x000000241d0a7210 */ /* 0x000fe20007f3e0ff */
[----:B------:R-:W-:Y:S01]  /*25a30*/  ULDC UR4, c[0x0][0x22c] ;  /* 0x00008b0000047ab9 */ /* 0x000fe20000000800 */
[----:B------:R-:W-:Y:S01]  /*25a40*/  SHF.R.S32.HI R30, RZ, 0x1f, R31 ;  /* 0x0000001fff1e7819 */ /* 0x000fe2000001141f */
[----:B------:R-:W-:Y:S01]  /*25a50*/  ULDC UR8, c[0x0][0x228] ;  /* 0x00008a0000087ab9 */ /* 0x000fe20000000800 */
[----:B--2---:R-:W-:Y:S01]  /*25a60*/  IADD3 R24, P6, R31, R0, RZ ;  /* 0x000000001f187210 */ /* 0x004fe20007fde0ff */
[----:B------:R-:W-:Y:S01]  /*25a70*/  IMAD.X R11, R28, 0x1, R37, P1 ;  /* 0x000000011c0b7824 */ /* 0x000fe200008e0625 */
[----:B------:R-:W-:-:S02]  /*25a80*/  PRMT R41, R20, 0x7771, RZ ;  /* 0x0000777114297816 */ /* 0x000fc400000000ff */
[----:B------:R-:W-:Y:S01]  /*25a90*/  ISETP.GE.AND P1, PT, R38, UR4, PT ;  /* 0x0000000426007c0c */ /* 0x000fe2000bf26270 */
[----:B------:R-:W-:Y:S01]  /*25aa0*/  IMAD.X R25, R30, 0x1, R2, P6 ;  /* 0x000000011e197824 */ /* 0x000fe200030e0602 */
[----:B0-----:R-:W-:Y:S01]  /*25ab0*/  PRMT R39, R20, 0x7772, RZ ;  /* 0x0000777214277816 */ /* 0x001fe200000000ff */
[----:B------:R-:W-:Y:S02]  /*25ac0*/  ULDC UR4, c[0x0][0x228] ;  /* 0x00008a0000047ab9 */ /* 0x000fe40000000800 */
        /* <DEDUP_REMOVED lines=45> */
[----:B------:R-:W-:Y:S01]  /*25da0*/  ULDC UR8, c[0x0][0x228] ;  /* 0x00008a0000087ab9 */ /* 0x000fe20000000800 */
[----:B------:R-:W-:Y:S01]  /*25db0*/  ISETP.GE.AND P1, PT, R28, UR4, PT ;  /* 0x000000041c007c0c */ /* 0x000fe2000bf26270 */
[----:B------:R-:W-:Y:S01]  /*25dc0*/  ULDC UR4, c[0x0][0x228] ;  /* 0x00008a0000047ab9 */ /* 0x000fe20000000800 */
[----:B0-----:R-:W-:Y:S01]  /*25dd0*/  PRMT R29, R21, 0x7773, RZ ;  /* 0x00007773151d7816 */ /* 0x001fe200000000ff */
[----:B------:R-:W-:Y:S01]  /*25de0*/  IMAD.X R21, R26, 0x1, R2, P6 ;  /* 0x000000011a157824 */ /* 0x000fe200030e0602 */
[----:B------:R-:W-:-:S03]  /*25df0*/  PRMT R25, R22, 0x7770, RZ ;  /* 0x0000777016197816 */ /* 0x000fc600000000ff */
        /* <DEDUP_REMOVED lines=9> */
[----:B------:R-:W-:Y:S01]  /*25e90*/  SHF.R.S32.HI R24, RZ, 0x1f, R27 ;  /* 0x0000001fff187819 */ /* 0x000fe2000001141b */
[----:B------:R-:W-:Y:S01]  /*25ea0*/  ULDC UR8, c[0x0][0x228] ;  /* 0x00008a0000087ab9 */ /* 0x000fe20000000800 */
[----:B------:R-:W-:-:S02]  /*25eb0*/  PRMT R31, R22, 0x7771, RZ ;  /* 0x00007771161f7816 */ /* 0x000fc400000000ff */
[C---:B0-----:R-:W-:Y:S02]  /*25ec0*/  IADD3 R8, P6, R27.reuse, R0, RZ ;  /* 0x000000001b087210 */ /* 0x041fe40007fde0ff */
[----:B------:R-:W-:Y:S01]  /*25ed0*/  ISETP.GE.AND P3, PT, R28, UR4, PT ;  /* 0x000000041c007c0c */ /* 0x000fe2000bf66270 */
[----:B------:R-:W-:Y:S01]  /*25ee0*/  ULDC UR4, c[0x0][0x228] ;  /* 0x00008a0000047ab9 */ /* 0x000fe20000000800 */
[----:B--2---:R-:W-:Y:S01]  /*25ef0*/  PRMT R25, R22, 0x7772, RZ ;  /* 0x0000777216197816 */ /* 0x004fe200000000ff */
[----:B------:R-:W-:Y:S01]  /*25f00*/  IMAD.X R9, R24, 0x1, R2, P6 ;  /* 0x0000000118097824 */ /* 0x000fe200030e0602 */
        /* <DEDUP_REMOVED lines=9> */
[----:B------:R-:W-:Y:S01]  /*25fa0*/  PRMT R29, R22, 0x7773, RZ ;  /* 0x00007773161d7816 */ /* 0x000fe200000000ff */
[----:B------:R-:W-:Y:S01]  /*25fb0*/  ULDC UR8, c[0x0][0x228] ;  /* 0x00008a0000087ab9 */ /* 0x000fe20000000800 */
[----:B0-----:R-:W-:Y:S01]  /*25fc0*/  SHF.R.S32.HI R11, RZ, 0x1f, R27 ;  /* 0x0000001fff0b7819 */ /* 0x001fe2000001141b */
[----:B------:R-:W-:Y:S01]  /*25fd0*/  VIADD R10, R46, 0x19 ;  /* 0x000000192e0a7836 */ /* 0x000fe20000000000 */
[----:B--2---:R-:W-:-:S02]  /*25fe0*/  IADD3 R8, P6, R27, R0, RZ ;  /* 0x000000001b087210 */ /* 0x004fc40007fde0ff */
[----:B------:R-:W-:Y:S01]  /*25ff0*/  ISETP.GE.AND P2, PT, R26, UR4, PT ;  /* 0x000000041a007c0c */ /* 0x000fe2000bf46270 */
[----:B------:R-:W-:Y:S01]  /*26000*/  ULDC UR4, c[0x0][0x22c] ;  /* 0x00008b0000047ab9 */ /* 0x000fe20000000800 */
[----:B------:R-:W-:Y:S01]  /*26010*/  PRMT R25, R23, 0x7770, RZ ;  /* 0x0000777017197816 */ /* 0x000fe200000000ff */
[----:B------:R-:W-:Y:S01]  /*26020*/  IMAD.X R9, R11, 0x1, R2, P6 ;  /* 0x000000010b097824 */ /* 0x000fe200030e0602 */
[----:B------:R0:W-:Y:S01]  /*26030*/  @P4 STG.E.U8 desc[UR6][R20.64], R29 ;  /* 0x0000001d14004986 */ /* 0x0001e2000c101106 */
[----:B------:R-:W-:Y:S01]  /*26040*/  ISETP.GE.AND P4, PT, R10, UR4, PT ;  /* 0x000000040a007c0c */ /* 0x000fe2000bf86270 */
[----:B------:R-:W-:Y:S01]  /*26050*/  ULDC UR4, c[0x0][0x228] ;  /* 0x00008a0000047ab9 */ /* 0x000fe20000000800 */
[----:B------:R-:W-:Y:S01]  /*26060*/  ISETP.LT.AND P1, PT, R48, UR8, !P1 ;  /* 0x0000000830007c0c */ /* 0x000fe2000cf21270 */
[----:B------:R2:W-:Y:S01]  /*26070*/  @P5 STG.E.U8 desc[UR6][R8.64], R25 ;  /* 0x0000001908005986 */ /* 0x0005e2000c101106 */
[C---:B------:R-:W-:Y:S01]  /*26080*/  IADD3 R10, P6, R27.reuse, R36, RZ ;  /* 0x000000241b0a7210 */ /* 0x040fe20007fde0ff */
[----:B------:R-:W-:Y:S01]  /*26090*/  VIADD R27, R27, UR24 ;  /* 0x000000181b1b7c36 */ /* 0x000fe20008000000 */
[----:B------:R-:W-:Y:S01]  /*260a0*/  ISETP.LT.AND P5, PT, R60, UR4, !P3 ;  /* 0x000000043c007c0c */ /* 0x000fe2000dfa1270 */
[----:B------:R-:W-:Y:S01]  /*260b0*/  ULDC UR4, c[0x0][0x228] ;  /* 0x00008a0000047ab9 */ /* 0x000fe20000000800 */
[----:B------:R-:W-:Y:S01]  /*260c0*/  PRMT R39, R23, 0x7771, RZ ;  /* 0x0000777117277816 */ /* 0x000fe200000000ff */
[----:B------:R-:W-:Y:S01]  /*260d0*/  IMAD.X R11, R11, 0x1, R37, P6 ;  /* 0x000000010b0b7824 */ /* 0x000fe200030e0625 */
[C---:B------:R-:W-:Y:S01]  /*260e0*/  PRMT R31, R23.reuse, 0x7772, RZ ;  /* 0x00007772171f7816 */ /* 0x040fe200000000ff */
[----:B------:R-:W-:Y:S01]  /*260f0*/  ULDC UR8, c[0x0][0x228] ;  /* 0x00008a0000087ab9 */ /* 0x000fe20000000800 */
[----:B0-----:R-:W-:-:S02]  /*26100*/  PRMT R29, R23, 0x7773, RZ ;  /* 0x00007773171d7816 */ /* 0x001fc400000000ff */
[----:B------:R-:W-:Y:S02]  /*26110*/  SHF.R.S32.HI R23, RZ, 0x1f, R27 ;  /* 0x0000001fff177819 */ /* 0x000fe4000001141b */
[C---:B------:R-:W-:Y:S02]  /*26120*/  IADD3 R20, P6, R27.reuse, R0, RZ ;  /* 0x000000001b147210 */ /* 0x040fe40007fde0ff */
[----:B------:R-:W-:Y:S01]  /*26130*/  ISETP.LT.AND P3, PT, R48, UR4, !P3 ;  /* 0x0000000430007c0c */ /* 0x000fe2000df61270 */
[----:B------:R0:W-:Y:S01]  /*26140*/  @P1 STG.E.U8 desc[UR6][R10.64], R39 ;  /* 0x000000270a001986 */ /* 0x0001e2000c101106 */
[----:B--2---:R-:W-:Y:S02]  /*26150*/  VIADD R25, R27, UR24 ;  /* 0x000000181b197c36 */ /* 0x004fe40008000000 */
        /* <DEDUP_REMOVED lines=253> */
[----:B------:R-:W-:Y:S01]  /*27130*/  ISETP.LT.AND P1, PT, R48, UR8, !P1 ;  /* 0x0000000830007c0c */ /* 0x000fe2000cf21270 */
[----:B------:R0:W-:Y:S01]  /*27140*/  @P4 STG.E.U8 desc[UR6][R12.64], R21 ;  /* 0x000000150c004986 */ /* 0x0001e2000c101106 */
        /* <DEDUP_REMOVED lines=8> */
[C---:B------:R-:W-:Y:S01]  /*271d0*/  PRMT R25, R15.reuse, 0x7771, RZ ;  /* 0x000077710f197816 */ /* 0x040fe200000000ff */
[----:B------:R-:W-:Y:S01]  /*271e0*/  ULDC UR8, c[0x0][0x228] ;  /* 0x00008a0000087ab9 */ /* 0x000fe20000000800 */
[----:B------:R-:W-:-:S02]  /*271f0*/  PRMT R23, R15, 0x7772, RZ ;  /* 0x000077720f177816 */ /* 0x000fc400000000ff */
[----:B0-----:R-:W-:Y:S02]  /*27200*/  PRMT R21, R15, 0x7773, RZ ;  /* 0x000077730f157816 */ /* 0x001fe400000000ff */
[----:B------:R-:W-:Y:S02]  /*27210*/  SHF.R.S32.HI R15, RZ, 0x1f, R19 ;  /* 0x0000001fff0f7819 */ /* 0x000fe40000011413 */
[C---:B------:R-:W-:Y:S02]  /*27220*/  IADD3 R12, P6, R19.reuse, R0, RZ ;  /* 0x00000000130c7210 */ /* 0x040fe40007fde0ff */
[----:B------:R-:W-:Y:S01]  /*27230*/  ISETP.LT.AND P3, PT, R48, UR4, !P3 ;  /* 0x0000000430007c0c */ /* 0x000fe2000df61270 */
[----:B------:R0:W-:Y:S01]  /*27240*/  @P1 STG.E.U8 desc[UR6][R10.64], R25 ;  /* 0x000000190a001986 */ /* 0x0001e2000c101106 */
[----:B--2---:R-:W-:Y:S01]  /*27250*/  IADD3 R8, P1, R19, R36, RZ ;  /* 0x0000002413087210 */ /* 0x004fe20007f3e0ff */
[--C-:B------:R-:W-:Y:S02]  /*27260*/  IMAD.X R13, R15, 0x1, R2.reuse, P6 ;  /* 0x000000010f0d7824 */ /* 0x100fe400030e0602 */
[----:B------:R-:W-:Y:S01]  /*27270*/  VIADD R17, R19, UR24 ;  /* 0x0000001813117c36 */ /* 0x000fe20008000000 */
[----:B------:R-:W-:Y:S01]  /*27280*/  ISETP.LT.AND P6, PT, R60, UR8, !P2 ;  /* 0x000000083c007c0c */ /* 0x000fe2000d7c1270 */
[----:B------:R-:W-:Y:S01]  /*27290*/  IMAD.X R9, R15, 0x1, R37, P1 ;  /* 0x000000010f097824 */ /* 0x000fe200008e0625 */
[----:B------:R2:W-:Y:S01]  /*272a0*/  @P5 STG.E.U8 desc[UR6][R12.64], R23 ;  /* 0x000000170c005986 */ /* 0x0005e2000c101106 */
[----:B------:R-:W-:Y:S01]  /*272b0*/  ULDC UR4, c[0x0][0x22c] ;  /* 0x00008b0000047ab9 */ /* 0x000fe20000000800 */
[----:B------:R-:W-:Y:S01]  /*272c0*/  SHF.R.S32.HI R16, RZ, 0x1f, R17 ;  /* 0x0000001fff107819 */ /* 0x000fe20000011411 */
[----:B------:R-:W-:Y:S01]  /*272d0*/  ULDC UR8, c[0x0][0x228] ;  /* 0x00008a0000087ab9 */ /* 0x000fe20000000800 */
[----:B0-----:R-:W-:Y:S01]  /*272e0*/  VIADD R10, R46, 0x2a ;  /* 0x0000002a2e0a7836 */ /* 0x001fe20000000000 */
[C---:B------:R-:W-:Y:S01]  /*272f0*/  IADD3 R14, P5, R17.reuse, R0, RZ ;  /* 0x00000000110e7210 */ /* 0x040fe20007fbe0ff */
[----:B------:R0:W-:Y:S03]  /*27300*/  @P3 STG.E.U8 desc[UR6][R8.64], R21 ;  /* 0x0000001508003986 */ /* 0x0001e6000c101106 */
[----:B------:R-:W-:Y:S01]  /*27310*/  ISETP.GE.AND P1, PT, R10, UR4, PT ;  /* 0x000000040a007c0c */ /* 0x000fe2000bf26270 */
[----:B------:R-:W-:Y:S01]  /*27320*/  ULDC UR4, c[0x0][0x228] ;  /* 0x00008a0000047ab9 */ /* 0x000fe20000000800 */
[----:B------:R-:W-:Y:S01]  /*27330*/  IMAD.X R15, R16, 0x1, R2, P5 ;  /* 0x00000001100f7824 */ /* 0x000fe200028e0602 */
[----:B------:R-:W-:Y:S01]  /*27340*/  PRMT R25, R32, 0x7770, RZ ;  /* 0x0000777020197816 */ /* 0x000fe200000000ff */
[C---:B------:R-:W-:Y:S01]  /*27350*/  VIADD R19, R17.reuse, UR24 ;  /* 0x0000001811137c36 */ /* 0x040fe20008000000 */
[----:B------:R-:W-:Y:S01]  /*27360*/  ISETP.LT.AND P3, PT, R48, UR4, !P2 ;  /* 0x0000000430007c0c */ /* 0x000fe2000d761270 */
[----:B------:R-:W-:Y:S01]  /*27370*/  VIADD R20, R46, 0x2b ;  /* 0x0000002b2e147836 */ /* 0x000fe20000000000 */
[----:B------:R-:W-:-:S02]  /*27380*/  IADD3 R10, P2, R17, R36, RZ ;  /* 0x00000024110a7210 */ /* 0x000fc40007f5e0ff */
[----:B------:R-:W-:Y:S01]  /*27390*/  ISETP.LT.AND P5, PT, R60, UR8, !P4 ;  /* 0x000000083c007c0c */ /* 0x000fe2000e7a1270 */
        /* <DEDUP_REMOVED lines=8> */
[----:B------:R-:W-:Y:S01]  /*27420*/  ULDC UR4, c[0x0][0x228] ;  /* 0x00008a0000047ab9 */ /* 0x000fe20000000800 */
[----:B------:R-:W-:Y:S01]  /*27430*/  IMAD.X R13, R18, 0x1, R2, P6 ;  /* 0x00000001120d7824 */ /* 0x000fe200030e0602 */
[----:B0-----:R-:W-:-:S02]  /*27440*/  PRMT R21, R32, 0x7772, RZ ;  /* 0x0000777220157816 */ /* 0x001fc400000000ff */
[----:B------:R-:W-:Y:S01]  /*27450*/  ISETP.LT.AND P4, PT, R48, UR4, !P4 ;  /* 0x0000000430007c0c */ /* 0x000fe2000e781270 */
[----:B------:R0:W-:Y:S01]  /*27460*/  @P3 STG.E.U8 desc[UR6][R10.64], R23 ;  /* 0x000000170a003986 */ /* 0x0001e2000c101106 */
[C---:B------:R-:W-:Y:S01]  /*27470*/  IADD3 R8, P3, R19.reuse, R36, RZ ;  /* 0x0000002413087210 */ /* 0x040fe20007f7e0ff */
[----:B------:R-:W-:Y:S01]  /*27480*/  VIADD R17, R19, UR24 ;  /* 0x0000001813117c36 */ /* 0x000fe20008000000 */
[----:B------:R-:W-:Y:S01]  /*27490*/  ULDC UR4, c[0x0][0x22c] ;  /* 0x00008b0000047ab9 */ /* 0x000fe20000000800 */
[----:B------:R2:W-:Y:S01]  /*274a0*/  @P5 STG.E.U8 desc[UR6][R12.64], R21 ;  /* 0x000000150c005986 */ /* 0x0005e2000c101106 */
[----:B------:R-:W-:Y:S01]  /*274b0*/  ISETP.LT.AND P5, PT, R60, UR8, !P1 ;  /* 0x000000083c007c0c */ /* 0x000fe2000cfa1270 */
[----:B------:R-:W-:Y:S01]  /*274c0*/  VIADD R20, R46, 0x2c ;  /* 0x0000002c2e147836 */ /* 0x000fe20000000000 */
[----:B------:R-:W-:Y:S01]  /*274d0*/  SHF.R.S32.HI R16, RZ, 0x1f, R17 ;  /* 0x0000001fff107819 */ /* 0x000fe20000011411 */
[----:B------:R-:W-:Y:S01]  /*274e0*/  IMAD.X R9, R18, 0x1, R37, P3 ;  /* 0x0000000112097824 */ /* 0x000fe200018e0625 */
[----:B---3--:R-:W-:Y:S01]  /*274f0*/  IADD3 R14, P6, R17, R0, RZ ;  /* 0x00000000110e7210 */ /* 0x008fe20007fde0ff */
[----:B------:R-:W-:Y:S01]  /*27500*/  ULDC UR8, c[0x0][0x228] ;  /* 0x00008a0000087ab9 */ /* 0x000fe20000000800 */
[----:B0-----:R-:W-:-:S02]  /*27510*/  PRMT R23, R32, 0x7773, RZ ;  /* 0x0000777320177816 */ /* 0x001fc400000000ff */
[----:B------:R-:W-:Y:S01]  /*27520*/  ISETP.GE.AND P3, PT, R20, UR4, PT ;  /* 0x0000000414007c0c */ /* 0x000fe2000bf66270 */
[----:B------:R-:W-:Y:S01]  /*27530*/  ULDC UR4, c[0x0][0x228] ;  /* 0x00008a0000047ab9 */ /* 0x000fe20000000800 */
[--C-:B------:R-:W-:Y:S01]  /*27540*/  IMAD.X R15, R16, 0x1, R2.reuse, P6 ;  /* 0x00000001100f7824 */ /* 0x100fe200030e0602 */
[----:B------:R0:W-:Y:S01]  /*27550*/  @P4 STG.E.U8 desc[UR6][R8.64], R23 ;  /* 0x0000001708004986 */ /* 0x0001e2000c101106 */
[----:B--2---:R-:W-:Y:S02]  /*27560*/  PRMT R21, R33, 0x7770, RZ ;  /* 0x0000777021157816 */ /* 0x004fe400000000ff */
        /* <DEDUP_REMOVED lines=10> */
[C---:B0-----:R-:W-:Y:S01]  /*27610*/  PRMT R23, R33.reuse, 0x7771, RZ ;  /* 0x0000777121177816 */ /* 0x041fe200000000ff */
[----:B------:R-:W-:Y:S01]  /*27620*/  ULDC UR8, c[0x0][0x228] ;  /* 0x00008a0000087ab9 */ /* 0x000fe20000000800 */
[----:B------:R-:W-:Y:S01]  /*27630*/  ISETP.GE.AND P1, PT, R20, UR4, PT ;  /* 0x0000000414007c0c */ /* 0x000fe2000bf26270 */
[----:B------:R-:W-:Y:S01]  /*27640*/  ULDC UR4, c[0x0][0x228] ;  /* 0x00008a0000047ab9 */ /* 0x000fe20000000800 */
[----:B------:R-:W-:Y:S01]  /*27650*/  IMAD.X R13, R18, 0x1, R2, P6 ;  /* 0x00000001120d7824 */ /* 0x000fe200030e0602 */
[----:B------:R-:W-:Y:S01]  /*27660*/  @P4 STG.E.U8 desc[UR6][R10.64], R23 ;  /* 0x000000170a004986 */ /* 0x000fe2000c101106 */
[----:B--2---:R-:W-:-:S02]  /*27670*/  PRMT R21, R33, 0x7772, RZ ;  /* 0x0000777221157816 */ /* 0x004fc400000000ff */
[----:B------:R-:W-:Y:S01]  /*27680*/  ISETP.LT.AND P4, PT, R48, UR4, !P2 ;  /* 0x0000000430007c0c */ /* 0x000fe2000d781270 */
[C---:B------:R-:W-:Y:S01]  /*27690*/  VIADD R17, R19.reuse, UR24 ;  /* 0x0000001813117c36 */ /* 0x040fe20008000000 */
[----:B------:R-:W-:Y:S01]  /*276a0*/  IADD3 R8, P2, R19, R36, RZ ;  /* 0x0000002413087210 */ /* 0x000fe20007f5e0ff */
[----:B------:R0:W-:Y:S01]  /*276b0*/  @P5 STG.E.U8 desc[UR6][R12.64], R21 ;  /* 0x000000150c005986 */ /* 0x0001e2000c101106 */
[----:B------:R-:W-:Y:S01]  /*276c0*/  ISETP.LT.AND P5, PT, R60, UR8, !P3 ;  /* 0x000000083c007c0c */ /* 0x000fe2000dfa1270 */
[----:B------:R-:W-:Y:S01]  /*276d0*/  VIADD R20, R46, 0x2e ;  /* 0x0000002e2e147836 */ /* 0x000fe20000000000 */
[----:B------:R-:W-:Y:S01]  /*276e0*/  PRMT R33, R33, 0x7773, RZ ;  /* 0x0000777321217816 */ /* 0x000fe200000000ff */
[----:B------:R-:W-:Y:S01]  /*276f0*/  IMAD.X R9, R18, 0x1, R37, P2 ;  /* 0x0000000112097824 */ /* 0x000fe200010e0625 */
[----:B------:R-:W-:Y:S01]  /*27700*/  SHF.R.S32.HI R16, RZ, 0x1f, R17 ;  /* 0x0000001fff107819 */ /* 0x000fe20000011411 */
[----:B------:R-:W-:Y:S01]  /*27710*/  ULDC UR4, c[0x0][0x22c] ;  /* 0x00008b0000047ab9 */ /* 0x000fe20000000800 */
[----:B------:R-:W-:Y:S01]  /*27720*/  IADD3 R14, P6, R17, R0, RZ ;  /* 0x00000000110e7210 */ /* 0x000fe20007fde0ff */
[----:B------:R-:W-:Y:S01]  /*27730*/  ULDC UR8, c[0x0][0x228] ;  /* 0x00008a0000087ab9 */ /* 0x000fe20000000800 */
[----:B------:R-:W-:Y:S01]  /*27740*/  ISETP.GE.AND P2, PT, R20, UR4, PT ;  /* 0x0000000414007c0c */ /* 0x000fe2000bf46270 */
[----:B------:R-:W-:Y:S01]  /*27750*/  ULDC UR4, c[0x0][0x228] ;  /* 0x00008a0000047ab9 */ /* 0x000fe20000000800 */
[----:B------:R2:W-:Y:S01]  /*27760*/  @P4 STG.E.U8 desc[UR6][R8.64], R33 ;  /* 0x0000002108004986 */ /* 0x0005e2000c101106 */
[----:B------:R-:W-:Y:S01]  /*27770*/  IMAD.X R15, R16, 0x1, R2, P6 ;  /* 0x00000001100f7824 */ /* 0x000fe200030e0602 */
[----:B0-----:R-:W-:-:S02]  /*27780*/  PRMT R13, R34, 0x7770, RZ ;  /* 0x00007770220d7816 */ /* 0x001fc400000000ff */
        /* <DEDUP_REMOVED lines=10> */
[----:B------:R-:W-:-:S02]  /*27830*/  SHF.R.S32.HI R16, RZ, 0x1f, R17 ;  /* 0x0000001fff107819 */ /* 0x000fc40000011411 */
[C---:B--2---:R-:W-:Y:S02]  /*27840*/  IADD3 R8, P6, R17.reuse, R0, RZ ;  /* 0x0000000011087210 */ /* 0x044fe40007fde0ff */
[----:B------:R-:W-:Y:S01]  /*27850*/  ISETP.GE.AND P3, PT, R12, UR4, PT ;  /* 0x000000040c007c0c */ /* 0x000fe2000bf66270 */
[----:B------:R-:W-:Y:S01]  /*27860*/  ULDC UR4, c[0x0][0x228] ;  /* 0x00008a0000047ab9 */ /* 0x000fe20000000800 */
[----:B------:R2:W-:Y:S01]  /*27870*/  @P4 STG.E.U8 desc[UR6][R10.64], R21 ;  /* 0x000000150a004986 */ /* 0x0005e2000c101106 */
[--C-:B------:R-:W-:Y:S01]  /*27880*/  IMAD.X R9, R16, 0x1, R2.reuse, P6 ;  /* 0x0000000110097824 */ /* 0x100fe200030e0602 */
[----:B0-----:R-:W-:Y:S02]  /*27890*/  PRMT R15, R34, 0x7772, RZ ;  /* 0x00007772220f7816 */ /* 0x001fe400000000ff */
        /* <DEDUP_REMOVED lines=9> */
[----:B--2---:R-:W-:Y:S01]  /*27930*/  VIADD R10, R46, 0x31 ;  /* 0x000000312e0a7836 */ /* 0x004fe20000000000 */
[----:B------:R-:W-:Y:S01]  /*27940*/  SHF.R.S32.HI R11, RZ, 0x1f, R17 ;  /* 0x0000001fff0b7819 */ /* 0x000fe20000011411 */
[----:B------:R-:W-:Y:S01]  /*27950*/  ULDC UR8, c[0x0][0x228] ;  /* 0x00008a0000087ab9 */ /* 0x000fe20000000800 */
[----:B------:R-:W-:Y:S01]  /*27960*/  ISETP.GE.AND P1, PT, R14, UR4, PT ;  /* 0x000000040e007c0c */ /* 0x000fe2000bf26270 */
[----:B------:R-:W-:Y:S01]  /*27970*/  ULDC UR4, c[0x0][0x22c] ;  /* 0x00008b0000047ab9 */ /* 0x000fe20000000800 */
[----:B0-----:R-:W-:Y:S01]  /*27980*/  IADD3 R8, P6, R17, R0, RZ ;  /* 0x0000000011087210 */ /* 0x001fe20007fde0ff */
[----:B------:R0:W-:Y:S01]  /*27990*/  @P4 STG.E.U8 desc[UR6][R12.64], R19 ;  /* 0x000000130c004986 */ /* 0x0001e2000c101106 */
[----:B------:R-:W-:Y:S01]  /*279a0*/  ISETP.LT.AND P2, PT, R48, UR8, !P2 ;  /* 0x0000000830007c0c */ /* 0x000fe2000d741270 */
[----:B------:R-:W-:Y:S01]  /*279b0*/  ULDC UR8, c[0x0][0x228] ;  /* 0x00008a0000087ab9 */ /* 0x000fe20000000800 */
[----:B------:R-:W-:Y:S01]  /*279c0*/  PRMT R15, R35, 0x7770, RZ ;  /* 0x00007770230f7816 */ /* 0x000fe200000000ff */
[----:B------:R-:W-:Y:S01]  /*279d0*/  IMAD.X R9, R11, 0x1, R2, P6 ;  /* 0x000000010b097824 */ /* 0x000fe200030e0602 */
        /* <DEDUP_REMOVED lines=9> */
[----:B------:R-:W-:Y:S02]  /*27a70*/  SHF.R.S32.HI R16, RZ, 0x1f, R17 ;  /* 0x0000001fff107819 */ /* 0x000fe40000011411 */
[C---:B0-----:R-:W-:Y:S02]  /*27a80*/  IADD3 R12, P6, R17.reuse, R0, RZ ;  /* 0x00000000110c7210 */ /* 0x041fe40007fde0ff */
[----:B------:R-:W-:Y:S01]  /*27a90*/  ISETP.LT.AND P3, PT, R48, UR4, !P3 ;  /* 0x0000000430007c0c */ /* 0x000fe2000df61270 */
[----:B------:R0:W-:Y:S01]  /*27aa0*/  @P2 STG.E.U8 desc[UR6][R10.64], R23 ;  /* 0x000000170a002986 */ /* 0x0001e2000c101106 */
[----:B--2---:R-:W-:Y:S01]  /*27ab0*/  IADD3 R8, P2, R17, R36, RZ ;  /* 0x0000002411087210 */ /* 0x004fe20007f5e0ff */
[C-C-:B------:R-:W-:Y:S01]  /*27ac0*/  IMAD.X R13, R16.reuse, 0x1, R2.reuse, P6 ;  /* 0x00000001100d7824 */ /* 0x140fe200030e0602 */
[----:B------:R-:W-:Y:S01]  /*27ad0*/  PRMT R21, R35, 0x7773, RZ ;  /* 0x0000777323157816 */ /* 0x000fe200000000ff */
[----:B------:R-:W-:Y:S01]  /*27ae0*/  VIADD R19, R17, UR24 ;  /* 0x0000001811137c36 */ /* 0x000fe20008000000 */
[----:B------:R-:W-:Y:S01]  /*27af0*/  PRMT R35, R35, 0x7772, RZ ;  /* 0x0000777223237816 */ /* 0x000fe200000000ff */
[----:B------:R-:W-:Y:S01]  /*27b00*/  IMAD.X R9, R16, 0x1, R37, P2 ;  /* 0x0000000110097824 */ /* 0x000fe200010e0625 */
[----:B------:R-:W-:Y:S01]  /*27b10*/  ISETP.LT.AND P6, PT, R60, UR8, !P1 ;  /* 0x000000083c007c0c */ /* 0x000fe2000cfc1270 */
[----:B------:R-:W-:Y:S01]  /*27b20*/  ULDC UR4, c[0x0][0x22c] ;  /* 0x00008b0000047ab9 */ /* 0x000fe20000000800 */
[C---:B0-----:R-:W-:Y:S01]  /*27b30*/  VIADD R10, R46.reuse, 0x32 ;  /* 0x000000322e0a7836 */ /* 0x041fe20000000000 */
[----:B------:R-:W-:Y:S01]  /*27b40*/  @P5 STG.E.U8 desc[UR6][R12.64], R35 ;  /* 0x000000230c005986 */ /* 0x000fe2000c101106 */
[----:B------:R-:W-:Y:S01]  /*27b50*/  SHF.R.S32.HI R18, RZ, 0x1f, R19 ;  /* 0x0000001fff127819 */ /* 0x000fe20000011413 */
[----:B------:R-:W-:Y:S01]  /*27b60*/  VIADD R20, R46, 0x33 ;  /* 0x000000332e147836 */ /* 0x000fe20000000000 */
[C---:B------:R-:W-:Y:S01]  /*27b70*/  IADD3 R14, P5, R19.reuse, R0, RZ ;  /* 0x00000000130e7210 */ /* 0x040fe20007fbe0ff */
[----:B------:R-:W-:Y:S01]  /*27b80*/  ULDC UR8, c[0x0][0x228] ;  /* 0x00008a0000087ab9 */ /* 0x000fe20000000800 */
[----:B------:R-:W-:Y:S01]  /*27b90*/  ISETP.GE.AND P2, PT, R10, UR4, PT ;  /* 0x000000040a007c0c */ /* 0x000fe2000bf46270 */
[----:B------:R-:W-:Y:S01]  /*27ba0*/  ULDC UR4, c[0x0][0x228] ;  /* 0x00008a0000047ab9 */ /* 0x000fe20000000800 */
[----:B------:R0:W-:Y:S01]  /*27bb0*/  @P3 STG.E.U8 desc[UR6][R8.64], R21 ;  /* 0x0000001508003986 */ /* 0x0001e2000c101106 */
[----:B------:R-:W-:Y:S01]  /*27bc0*/  ISETP.LT.AND P3, PT, R48, UR4, !P1 ;  /* 0x0000000430007c0c */ /* 0x000fe2000cf61270 */
[----:B------:R-:W-:Y:S01]  /*27bd0*/  IMAD.X R15, R18, 0x1, R2, P5 ;  /* 0x00000001120f7824 */ /* 0x000fe200028e0602 */
[----:B-1----:R-:W-:Y:S01]  /*27be0*/  PRMT R23, R4, 0x7770, RZ ;  /* 0x0000777004177816 */ /* 0x002fe200000000ff */
[C---:B------:R-:W-:Y:S01]  /*27bf0*/  VIADD R17, R19.reuse, UR24 ;  /* 0x0000001813117c36 */ /* 0x040fe20008000000 */
[----:B------:R-:W-:Y:S01]  /*27c00*/  IADD3 R10, P1, R19, R36, RZ ;  /* 0x00000024130a7210 */ /* 0x000fe20007f3e0ff */
[----:B------:R-:W-:Y:S01]  /*27c10*/  ULDC UR4, c[0x0][0x22c] ;  /* 0x00008b0000047ab9 */ /* 0x000fe20000000800 */
[----:B------:R-:W-:Y:S01]  /*27c20*/  ISETP.LT.AND P5, PT, R60, UR8, !P4 ;  /* 0x000000083c007c0c */ /* 0x000fe2000e7a1270 */
[----:B------:R1:W-:Y:S02]  /*27c30*/  @P6 STG.E.U8 desc[UR6][R14.64], R23 ;  /* 0x000000170e006986 */ /* 0x0003e4000c101106 */
[----:B------:R-:W-:Y:S01]  /*27c40*/  IMAD.X R11, R18, 0x1, R37, P1 ;  /* 0x00000001120b7824 */ /* 0x000fe200008e0625 */
[----:B------:R-:W-:Y:S01]  /*27c50*/  ISETP.GE.AND P1, PT, R20, UR4, PT ;  /* 0x0000000414007c0c */ /* 0x000fe2000bf26270 */
[----:B------:R-:W-:Y:S01]  /*27c60*/  ULDC UR4, c[0x0][0x228] ;  /* 0x00008a0000047ab9 */ /* 0x000fe20000000800 */
[----:B------:R-:W-:-:S02]  /*27c70*/  SHF.R.S32.HI R16, RZ, 0x1f, R17 ;  /* 0x0000001fff107819 */ /* 0x000fc40000011411 */
[C---:B0-----:R-:W-:Y:S01]  /*27c80*/  PRMT R21, R4.reuse, 0x7772, RZ ;  /* 0x0000777204157816 */ /* 0x041fe200000000ff */
[C---:B------:R-:W-:Y:S01]  /*27c90*/  VIADD R19, R17.reuse, UR24 ;  /* 0x0000001811137c36 */ /* 0x040fe20008000000 */
[C---:B------:R-:W-:Y:S01]  /*27ca0*/  IADD3 R12, P6, R17.reuse, R0, RZ ;  /* 0x00000000110c7210 */ /* 0x040fe20007fde0ff */
[----:B------:R-:W-:Y:S01]  /*27cb0*/  ULDC UR8, c[0x0][0x228] ;  /* 0x00008a0000087ab9 */ /* 0x000fe20000000800 */
[----:B-1----:R-:W-:Y:S02]  /*27cc0*/  PRMT R23, R4, 0x7771, RZ ;  /* 0x0000777104177816 */ /* 0x002fe400000000ff */
[----:B------:R-:W-:Y:S01]  /*27cd0*/  ISETP.LT.AND P4, PT, R48, UR4, !P4 ;  /* 0x0000000430007c0c */ /* 0x000fe2000e781270 */
[----:B------:R-:W-:Y:S01]  /*27ce0*/  IMAD.X R13, R16, 0x1, R2, P6 ;  /* 0x00000001100d7824 */ /* 0x000fe200030e0602 */
[----:B------:R-:W-:Y:S01]  /*27cf0*/  ULDC UR4, c[0x0][0x22c] ;  /* 0x00008b0000047ab9 */ /* 0x000fe20000000800 */
[----:B------:R-:W-:Y:S01]  /*27d00*/  @P3 STG.E.U8 desc[UR6][R10.64], R23 ;  /* 0x000000170a003986 */ /* 0x000fe2000c101106 */
[----:B------:R-:W-:Y:S01]  /*27d10*/  IADD3 R8, P3, R17, R36, RZ ;  /* 0x0000002411087210 */ /* 0x000fe20007f7e0ff */
[----:B------:R-:W-:Y:S01]  /*27d20*/  VIADD R20, R46, 0x34 ;  /* 0x000000342e147836 */ /* 0x000fe20000000000 */
[----:B------:R-:W-:Y:S01]  /*27d30*/  PRMT R17, R4, 0x7773, RZ ;  /* 0x0000777304117816 */ /* 0x000fe200000000ff */
[----:B------:R0:W-:Y:S02]  /*27d40*/  @P5 STG.E.U8 desc[UR6][R12.64], R21 ;  /* 0x000000150c005986 */ /* 0x0001e4000c101106 */
[----:B------:R-:W-:Y:S01]  /*27d50*/  IMAD.X R9, R16, 0x1, R37, P3 ;  /* 0x0000000110097824 */ /* 0x000fe200018e0625 */
[----:B------:R-:W-:Y:S01]  /*27d60*/  ISETP.LT.AND P5, PT, R60, UR8, !P2 ;  /* 0x000000083c007c0c */ /* 0x000fe2000d7a1270 */
[----:B------:R-:W-:Y:S01]  /*27d70*/  ULDC UR8, c[0x0][0x228] ;  /* 0x00008a0000087ab9 */ /* 0x000fe20000000800 */
[----:B------:R-:W-:Y:S01]  /*27d80*/  ISETP.GE.AND P3, PT, R20, UR4, PT ;  /* 0x0000000414007c0c */ /* 0x000fe2000bf66270 */
[----:B------:R-:W-:Y:S01]  /*27d90*/  ULDC UR4, c[0x0][0x228] ;  /* 0x00008a0000047ab9 */ /* 0x000fe20000000800 */
[----:B------:R1:W-:Y:S01]  /*27da0*/  @P4 STG.E.U8 desc[UR6][R8.64], R17 ;  /* 0x0000001108004986 */ /* 0x0003e2000c101106 */
[----:B------:R-:W-:-:S02]  /*27db0*/  SHF.R.S32.HI R18, RZ, 0x1f, R19 ;  /* 0x0000001fff127819 */ /* 0x000fc40000011413 */
[C---:B------:R-:W-:Y:S02]  /*27dc0*/  IADD3 R14, P6, R19.reuse, R0, RZ ;  /* 0x00000000130e7210 */ /* 0x040fe40007fde0ff */
[----:B------:R-:W-:Y:S01]  /*27dd0*/  ISETP.LT.AND P4, PT, R48, UR4, !P2 ;  /* 0x0000000430007c0c */ /* 0x000fe2000d781270 */
[----:B0-----:R-:W-:Y:S01]  /*27de0*/  VIADD R12, R46, 0x35 ;  /* 0x000000352e0c7836 */ /* 0x001fe20000000000 */
[----:B------:R-:W-:Y:S01]  /*27df0*/  IADD3 R10, P2, R19, R36, RZ ;  /* 0x00000024130a7210 */ /* 0x000fe20007f5e0ff */
[C---:B------:R-:W-:Y:S01]  /*27e00*/  IMAD.X R15, R18.reuse, 0x1, R2, P6 ;  /* 0x00000001120f7824 */ /* 0x040fe200030e0602 */
[----:B------:R-:W-:Y:S01]  /*27e10*/  PRMT R13, R5, 0x7770, RZ ;  /* 0x00007770050d7816 */ /* 0x000fe200000000ff */
[----:B------:R-:W-:Y:S01]  /*27e20*/  VIADD R19, R19, UR24 ;  /* 0x0000001813137c36 */ /* 0x000fe20008000000 */
[----:B------:R-:W-:Y:S01]  /*27e30*/  PRMT R23, R5, 0x7771, RZ ;  /* 0x0000777105177816 */ /* 0x000fe200000000ff */
[----:B------:R-:W-:Y:S01]  /*27e40*/  IMAD.X R11, R18, 0x1, R37, P2 ;  /* 0x00000001120b7824 */ /* 0x000fe200010e0625 */
[----:B------:R-:W-:Y:S01]  /*27e50*/  ULDC UR4, c[0x0][0x22c] ;  /* 0x00008b0000047ab9 */ /* 0x000fe20000000800 */
[----:B------:R0:W-:Y:S01]  /*27e60*/  @P5 STG.E.U8 desc[UR6][R14.64], R13 ;  /* 0x0000000d0e005986 */ /* 0x0001e2000c101106 */
[----:B------:R-:W-:-:S02]  /*27e70*/  ISETP.LT.AND P5, PT, R60, UR8, !P1 ;  /* 0x000000083c007c0c */ /* 0x000fc4000cfa1270 */
[----:B------:R-:W-:Y:S02]  /*27e80*/  SHF.R.S32.HI R4, RZ, 0x1f, R19 ;  /* 0x0000001fff047819 */ /* 0x000fe40000011413 */
[----:B------:R-:W-:Y:S01]  /*27e90*/  ISETP.GE.AND P2, PT, R12, UR4, PT ;  /* 0x000000040c007c0c */ /* 0x000fe2000bf46270 */
[----:B------:R-:W-:Y:S01]  /*27ea0*/  ULDC UR4, c[0x0][0x228] ;  /* 0x00008a0000047ab9 */ /* 0x000fe20000000800 */
[----:B------:R2:W-:Y:S01]  /*27eb0*/  @P4 STG.E.U8 desc[UR6][R10.64], R23 ;  /* 0x000000170a004986 */ /* 0x0005e2000c101106 */
[----:B-1----:R-:W-:Y:S02]  /*27ec0*/  IADD3 R8, P6, R19, R0, RZ ;  /* 0x0000000013087210 */ /* 0x002fe40007fde0ff */
[C---:B------:R-:W-:Y:S02]  /*27ed0*/  PRMT R21, R5.reuse, 0x7772, RZ ;  /* 0x0000777205157816 */ /* 0x040fe400000000ff */
[----:B------:R-:W-:Y:S01]  /*27ee0*/  PRMT R17, R5, 0x7773, RZ ;  /* 0x0000777305117816 */ /* 0x000fe200000000ff */
[----:B0-----:R-:W-:Y:S01]  /*27ef0*/  VIADD R14, R46, 0x36 ;  /* 0x000000362e0e7836 */ /* 0x001fe20000000000 */
[----:B------:R-:W-:Y:S01]  /*27f00*/  ISETP.LT.AND P4, PT, R48, UR4, !P1 ;  /* 0x0000000430007c0c */ /* 0x000fe2000cf81270 */
[----:B------:R-:W-:Y:S01]  /*27f10*/  IMAD.X R9, R4, 0x1, R2, P6 ;  /* 0x0000000104097824 */ /* 0x000fe200030e0602 */
[C---:B------:R-:W-:Y:S01]  /*27f20*/  IADD3 R12, P1, R19.reuse, R36, RZ ;  /* 0x00000024130c7210 */ /* 0x040fe20007f3e0ff */
[----:B------:R-:W-:Y:S01]  /*27f30*/  ULDC UR4, c[0x0][0x228] ;  /* 0x00008a0000047ab9 */ /* 0x000fe20000000800 */
[----:B------:R-:W-:Y:S01]  /*27f40*/  VIADD R15, R19, UR24 ;  /* 0x00000018130f7c36 */ /* 0x000fe20008000000 */
[----:B------:R-:W-:-:S02]  /*27f50*/  ULDC UR8, c[0x0][0x228] ;  /* 0x00008a0000087ab9 */ /* 0x000fc40000000800 */
[----:B------:R-:W-:Y:S01]  /*27f60*/  IMAD.X R13, R4, 0x1, R37, P1 ;  /* 0x00000001040d7824 */ /* 0x000fe200008e0625 */
[----:B------:R0:W-:Y:S01]  /*27f70*/  @P5 STG.E.U8 desc[UR6][R8.64], R21 ;  /* 0x0000001508005986 */ /* 0x0001e2000c101106 */
[----:B------:R-:W-:Y:S01]  /*27f80*/  ISETP.LT.AND P5, PT, R60, UR4, !P3 ;  /* 0x000000043c007c0c */ /* 0x000fe2000dfa1270 */
[----:B------:R-:W-:-:S03]  /*27f90*/  ULDC UR4, c[0x0][0x228] ;  /* 0x00008a0000047ab9 */ /* 0x000fc60000000800 */
[----:B------:R1:W-:Y:S01]  /*27fa0*/  @P4 STG.E.U8 desc[UR6][R12.64], R17 ;  /* 0x000000110c004986 */ /* 0x0003e2000c101106 */
[----:B------:R-:W-:Y:S01]  /*27fb0*/  ISETP.LT.AND P4, PT, R48, UR4, !P3 ;  /* 0x0000000430007c0c */ /* 0x000fe2000df81270 */
[----:B------:R-:W-:Y:S01]  /*27fc0*/  ULDC UR4, c[0x0][0x228] ;  /* 0x00008a0000047ab9 */ /* 0x000fe20000000800 */
[----:B------:R-:W-:Y:S01]  /*27fd0*/  ISETP.GE.AND P1, PT, R14, UR5, PT ;  /* 0x000000050e007c0c */ /* 0x000fe2000bf26270 */
[----:B------:R-:W-:Y:S01]  /*27fe0*/  ULDC UR5, c[0x0][0x228] ;  /* 0x00008a0000057ab9 */ /* 0x000fe20000000800 */
[----:B--2---:R-:W-:Y:S02]  /*27ff0*/  SHF.R.S32.HI R10, RZ, 0x1f, R15 ;  /* 0x0000001fff0a7819 */ /* 0x004fe4000001140f */
[C---:B------:R-:W-:Y:S02]  /*28000*/  IADD3 R4, P6, R15.reuse, R0, RZ ;  /* 0x000000000f047210 */ /* 0x040fe40007fde0ff */
[C---:B------:R-:W-:Y:S01]  /*28010*/  IADD3 R14, P3, R15.reuse, R36, RZ ;  /* 0x000000240f0e7210 */ /* 0x040fe20007f7e0ff */
[----:B0-----:R-:W-:Y:S01]  /*28020*/  VIADD R9, R15, UR24 ;  /* 0x000000180f097c36 */ /* 0x001fe20008000000 */
[----:B------:R-:W-:Y:S01]  /*28030*/  PRMT R11, R6, 0x7770, RZ ;  /* 0x00007770060b7816 */ /* 0x000fe200000000ff */
[----:B------:R-:W-:Y:S01]  /*28040*/  IMAD.X R5, R10, 0x1, R2, P6 ;  /* 0x000000010a057824 */ /* 0x000fe200030e0602 */
[----:B------:R-:W-:Y:S01]  /*28050*/  PRMT R21, R6, 0x7771, RZ ;  /* 0x0000777106157816 */ /* 0x000fe200000000ff */
[----:B------:R-:W-:-:S02]  /*28060*/  IMAD.X R15, R10, 0x1, R37, P3 ;  /* 0x000000010a0f7824 */ /* 0x000fc400018e0625 */
[----:B------:R-:W-:Y:S01]  /*28070*/  VIADD R8, R46, 0x37 ;  /* 0x000000372e087836 */ /* 0x000fe20000000000 */
[----:B------:R-:W-:Y:S01]  /*28080*/  ISETP.LT.AND P6, PT, R60, UR5, !P2 ;  /* 0x000000053c007c0c */ /* 0x000fe2000d7c1270 */
[----:B------:R0:W-:Y:S01]  /*28090*/  @P5 STG.E.U8 desc[UR6][R4.64], R11 ;  /* 0x0000000b04005986 */ /* 0x0001e2000c101106 */
[----:B------:R-:W-:Y:S01]  /*280a0*/  SHF.R.S32.HI R16, RZ, 0x1f, R9 ;  /* 0x0000001fff107819 */ /* 0x000fe20000011409 */
[C---:B-1----:R-:W-:Y:S01]  /*280b0*/  VIADD R17, R9.reuse, UR24 ;  /* 0x0000001809117c36 */ /* 0x042fe20008000000 */
[----:B------:R-:W-:Y:S01]  /*280c0*/  ISETP.GE.AND P3, PT, R8, UR11, PT ;  /* 0x0000000b08007c0c */ /* 0x000fe2000bf66270 */
[----:B------:R1:W-:Y:S01]  /*280d0*/  @P4 STG.E.U8 desc[UR6][R14.64], R21 ;  /* 0x000000150e004986 */ /* 0x0003e2000c101106 */
[----:B------:R-:W-:Y:S01]  /*280e0*/  ISETP.LT.AND P4, PT, R48, UR4, !P2 ;  /* 0x0000000430007c0c */ /* 0x000fe2000d781270 */
[----:B------:R-:W-:Y:S01]  /*280f0*/  ULDC UR5, c[0x0][0x228] ;  /* 0x00008a0000057ab9 */ /* 0x000fe20000000800 */
[C---:B------:R-:W-:Y:S01]  /*28100*/  IADD3 R12, P5, R9.reuse, R0, RZ ;  /* 0x00000000090c7210 */ /* 0x040fe20007fbe0ff */
[----:B------:R-:W-:Y:S01]  /*28110*/  ULDC UR4, c[0x0][0x228] ;  /* 0x00008a0000047ab9 */ /* 0x000fe20000000800 */
[----:B0-----:R-:W-:-:S02]  /*28120*/  IADD3 R4, P2, R9, R36, RZ ;  /* 0x0000002409047210 */ /* 0x001fc40007f5e0ff */
[----:B------:R0:W2:Y:S01]  /*28130*/  LDS.128 R8, [R3] ;  /* 0x0000000003087984 */ /* 0x0000a20000000c00 */
[----:B------:R-:W-:Y:S01]  /*28140*/  IMAD.X R13, R16, 0x1, R2, P5 ;  /* 0x00000001100d7824 */ /* 0x000fe200028e0602 */
[----:B------:R-:W-:Y:S01]  /*28150*/  PRMT R19, R6, 0x7772, RZ ;  /* 0x0000777206137816 */ /* 0x000fe200000000ff */
[----:B------:R-:W-:Y:S01]  /*28160*/  IMAD.X R5, R16, 0x1, R37, P2 ;  /* 0x0000000110057824 */ /* 0x000fe200010e0625 */
[----:B------:R-:W-:Y:S01]  /*28170*/  ISETP.LT.AND P5, PT, R60, UR5, !P1 ;  /* 0x000000053c007c0c */ /* 0x000fe2000cfa1270 */
[----:B------:R-:W-:Y:S01]  /*28180*/  VIADD R18, R46, 0x38 ;  /* 0x000000382e127836 */ /* 0x000fe20000000000 */
[----:B------:R-:W-:Y:S01]  /*28190*/  PRMT R23, R6, 0x7773, RZ ;  /* 0x0000777306177816 */ /* 0x000fe200000000ff */
[----:B------:R3:W-:Y:S01]  /*281a0*/  @P6 STG.E.U8 desc[UR6][R12.64], R19 ;  /* 0x000000130c006986 */ /* 0x0007e2000c101106 */
[----:B-1----:R-:W-:Y:S02]  /*281b0*/  SHF.R.S32.HI R15, RZ, 0x1f, R17 ;  /* 0x0000001fff0f7819 */ /* 0x002fe40000011411 */
[----:B------:R-:W-:Y:S01]  /*281c0*/  PRMT R21, R7, 0x7771, RZ ;  /* 0x0000777107157816 */ /* 0x000fe200000000ff */
[----:B------:R1:W-:Y:S01]  /*281d0*/  @P4 STG.E.U8 desc[UR6][R4.64], R23 ;  /* 0x0000001704004986 */ /* 0x0003e2000c101106 */
[----:B------:R-:W-:Y:S01]  /*281e0*/  ISETP.LT.AND P4, PT, R48, UR4, !P1 ;  /* 0x0000000430007c0c */ /* 0x000fe2000cf81270 */
[----:B------:R-:W-:Y:S01]  /*281f0*/  ULDC UR4, c[0x0][0x228] ;  /* 0x00008a0000047ab9 */ /* 0x000fe20000000800 */
[----:B0-----:R-:W-:Y:S01]  /*28200*/  VIADD R3, R46, 0x39 ;  /* 0x000000392e037836 */ /* 0x001fe20000000000 */
[----:B------:R-:W-:Y:S01]  /*28210*/  ULDC UR5, c[0x0][0x228] ;  /* 0x00008a0000057ab9 */ /* 0x000fe20000000800 */
[----:B---3--:R-:W-:-:S02]  /*28220*/  IADD3 R12, P6, R17, R0, RZ ;  /* 0x00000000110c7210 */ /* 0x008fc40007fde0ff */
[----:B------:R-:W-:-:S03]  /*28230*/  PRMT R19, R7, 0x7770, RZ ;  /* 0x0000777007137816 */ /* 0x000fc600000000ff */
[----:B------:R-:W-:Y:S01]  /*28240*/  IMAD.X R13, R15, 0x1, R2, P6 ;  /* 0x000000010f0d7824 */ /* 0x000fe200030e0602 */
[C---:B------:R-:W-:Y:S01]  /*28250*/  IADD3 R14, P1, R17.reuse, R36, RZ ;  /* 0x00000024110e7210 */ /* 0x040fe20007f3e0ff */
[----:B------:R-:W-:-:S03]  /*28260*/  VIADD R17, R17, UR24 ;  /* 0x0000001811117c36 */ /* 0x000fc60008000000 */
[----:B------:R0:W-:Y:S01]  /*28270*/  @P5 STG.E.U8 desc[UR6][R12.64], R19 ;  /* 0x000000130c005986 */ /* 0x0001e2000c101106 */
[----:B------:R-:W-:Y:S01]  /*28280*/  ISETP.LT.AND P5, PT, R60, UR4, !P3 ;  /* 0x000000043c007c0c */ /* 0x000fe2000dfa1270 */
[----:B------:R-:W-:Y:S01]  /*28290*/  IMAD.X R15, R15, 0x1, R37, P1 ;  /* 0x000000010f0f7824 */ /* 0x000fe200008e0625 */
[----:B------:R-:W-:Y:S01]  /*282a0*/  ULDC UR4, c[0x0][0x228] ;  /* 0x00008a0000047ab9 */ /* 0x000fe20000000800 */
[----:B------:R-:W-:Y:S02]  /*282b0*/  SHF.R.S32.HI R16, RZ, 0x1f, R17 ;  /* 0x0000001fff107819 */ /* 0x000fe40000011411 */
[C---:B-1----:R-:W-:Y:S02]  /*282c0*/  IADD3 R4, P6, R17.reuse, R0, RZ ;  /* 0x0000000011047210 */ /* 0x042fe40007fde0ff */
[----:B------:R-:W-:Y:S01]  /*282d0*/  ISETP.LT.AND P3, PT, R48, UR4, !P3 ;  /* 0x0000000430007c0c */ /* 0x000fe2000df61270 */
[----:B------:R1:W-:Y:S01]  /*282e0*/  @P4 STG.E.U8 desc[UR6][R14.64], R21 ;  /* 0x000000150e004986 */ /* 0x0003e2000c101106 */
[----:B------:R-:W-:Y:S01]  /*282f0*/  ISETP.GE.AND P2, PT, R18, UR9, PT ;  /* 0x0000000912007c0c */ /* 0x000fe2000bf46270 */
[C---:B------:R-:W-:Y:S01]  /*28300*/  IMAD.X R5, R16.reuse, 0x1, R2, P6 ;  /* 0x0000000110057824 */ /* 0x040fe200030e0602 */
[----:B0-----:R-:W-:Y:S01]  /*28310*/  IADD3 R12, P4, R17, R36, RZ ;  /* 0x00000024110c7210 */ /* 0x001fe20007f9e0ff */
[----:B------:R-:W-:Y:S01]  /*28320*/  ULDC UR4, c[0x0][0x228] ;  /* 0x00008a0000047ab9 */ /* 0x000fe20000000800 */
[----:B------:R-:W-:Y:S01]  /*28330*/  ISETP.GE.AND P1, PT, R3, UR15, PT ;  /* 0x0000000f03007c0c */ /* 0x000fe2000bf26270 */
[----:B------:R-:W-:Y:S01]  /*28340*/  VIADD R3, R17, UR24 ;  /* 0x0000001811037c36 */ /* 0x000fe20008000000 */
[C---:B------:R-:W-:Y:S01]  /*28350*/  PRMT R19, R7.reuse, 0x7772, RZ ;  /* 0x0000777207137816 */ /* 0x040fe200000000ff */
[----:B------:R-:W-:Y:S01]  /*28360*/  IMAD.X R13, R16, 0x1, R37, P4 ;  /* 0x00000001100d7824 */ /* 0x000fe200020e0625 */
[----:B------:R-:W-:Y:S01]  /*28370*/  ISETP.LT.AND P6, PT, R60, UR5, !P2 ;  /* 0x000000053c007c0c */ /* 0x000fe2000d7c1270 */
[----:B------:R-:W-:Y:S01]  /*28380*/  ULDC UR5, c[0x0][0x228] ;  /* 0x00008a0000057ab9 */ /* 0x000fe20000000800 */
[----:B-1----:R-:W-:Y:S01]  /*28390*/  PRMT R15, R7, 0x7773, RZ ;  /* 0x00007773070f7816 */ /* 0x002fe200000000ff */
[----:B------:R0:W-:Y:S01]  /*283a0*/  @P5 STG.E.U8 desc[UR6][R4.64], R19 ;  /* 0x0000001304005986 */ /* 0x0001e2000c101106 */
[----:B------:R-:W-:-:S02]  /*283b0*/  SHF.R.S32.HI R18, RZ, 0x1f, R3 ;  /* 0x0000001fff127819 */ /* 0x000fc40000011403 */
[C---:B------:R-:W-:Y:S01]  /*283c0*/  IADD3 R6, P5, R3.reuse, R0, RZ ;  /* 0x0000000003067210 */ /* 0x040fe20007fbe0ff */
[----:B------:R1:W-:Y:S01]  /*283d0*/  @P3 STG.E.U8 desc[UR6][R12.64], R15 ;  /* 0x0000000f0c003986 */ /* 0x0003e2000c101106 */
[----:B------:R-:W-:Y:S01]  /*283e0*/  ISETP.LT.AND P3, PT, R48, UR4, !P2 ;  /* 0x0000000430007c0c */ /* 0x000fe2000d761270 */
[----:B------:R-:W-:Y:S01]  /*283f0*/  VIADD R14, R46, 0x3a ;  /* 0x0000003a2e0e7836 */ /* 0x000fe20000000000 */
[----:B--2---:R-:W-:Y:S01]  /*28400*/  PRMT R17, R8, 0x7770, RZ ;  /* 0x0000777008117816 */ /* 0x004fe200000000ff */
[----:B------:R-:W-:Y:S01]  /*28410*/  IMAD.X R7, R18, 0x1, R2, P5 ;  /* 0x0000000112077824 */ /* 0x000fe200028e0602 */
[----:B------:R-:W-:Y:S01]  /*28420*/  ISETP.LT.AND P5, PT, R60, UR5, !P1 ;  /* 0x000000053c007c0c */ /* 0x000fe2000cfa1270 */
[----:B------:R-:W-:Y:S01]  /*28430*/  ULDC UR4, c[0x0][0x228] ;  /* 0x00008a0000047ab9 */ /* 0x000fe20000000800 */
[C---:B0-----:R-:W-:Y:S01]  /*28440*/  IADD3 R4, P2, R3.reuse, R36, RZ ;  /* 0x0000002403047210 */ /* 0x041fe20007f5e0ff */
[----:B------:R-:W-:Y:S01]  /*28450*/  VIADD R3, R3, UR24 ;  /* 0x0000001803037c36 */ /* 0x000fe20008000000 */
[----:B------:R-:W-:Y:S01]  /*28460*/  ISETP.GE.AND P4, PT, R14, UR13, PT ;  /* 0x0000000d0e007c0c */ /* 0x000fe2000bf86270 */
[----:B------:R0:W-:Y:S01]  /*28470*/  @P6 STG.E.U8 desc[UR6][R6.64], R17 ;  /* 0x0000001106006986 */ /* 0x0001e2000c101106 */
[----:B------:R-:W-:Y:S01]  /*28480*/  PRMT R19, R8, 0x7771, RZ ;  /* 0x0000777108137816 */ /* 0x000fe200000000ff */
[----:B------:R-:W-:Y:S01]  /*28490*/  VIADD R16, R46, 0x3b ;  /* 0x0000003b2e107836 */ /* 0x000fe20000000000 */
[----:B------:R-:W-:Y:S01]  /*284a0*/  SHF.R.S32.HI R14, RZ, 0x1f, R3 ;  /* 0x0000001fff0e7819 */ /* 0x000fe20000011403 */
[----:B------:R-:W-:Y:S01]  /*284b0*/  ULDC UR5, c[0x0][0x228] ;  /* 0x00008a0000057ab9 */ /* 0x000fe20000000800 */
[----:B-1----:R-:W-:Y:S01]  /*284c0*/  IADD3 R12, P6, R3, R0, RZ ;  /* 0x00000000030c7210 */ /* 0x002fe20007fde0ff */
[----:B------:R-:W-:Y:S01]  /*284d0*/  IMAD.X R5, R18, 0x1, R37, P2 ;  /* 0x0000000112057824 */ /* 0x000fe200010e0625 */
[----:B------:R-:W-:-:S03]  /*284e0*/  PRMT R15, R8, 0x7772, RZ ;  /* 0x00007772080f7816 */ /* 0x000fc600000000ff */
[----:B------:R-:W-:Y:S01]  /*284f0*/  IMAD.X R13, R14, 0x1, R2, P6 ;  /* 0x000000010e0d7824 */ /* 0x000fe200030e0602 */
[----:B------:R1:W-:Y:S01]  /*28500*/  @P3 STG.E.U8 desc[UR6][R4.64], R19 ;  /* 0x0000001304003986 */ /* 0x0003e2000c101106 */
[----:B------:R-:W-:Y:S01]  /*28510*/  ISETP.LT.AND P1, PT, R48, UR4, !P1 ;  /* 0x0000000430007c0c */ /* 0x000fe2000cf21270 */
[----:B------:R-:W-:Y:S01]  /*28520*/  ULDC UR4, c[0x0][0x228] ;  /* 0x00008a0000047ab9 */ /* 0x000fe20000000800 */
[C---:B0-----:R-:W-:Y:S01]  /*28530*/  IADD3 R6, P3, R3.reuse, R36, RZ ;  /* 0x0000002403067210 */ /* 0x041fe20007f7e0ff */
[----:B------:R-:W-:Y:S01]  /*28540*/  VIADD R3, R3, UR24 ;  /* 0x0000001803037c36 */ /* 0x000fe20008000000 */
[----:B------:R0:W-:Y:S01]  /*28550*/  @P5 STG.E.U8 desc[UR6][R12.64], R15 ;  /* 0x0000000f0c005986 */ /* 0x0001e2000c101106 */
[----:B------:R-:W-:Y:S01]  /*28560*/  ISETP.LT.AND P5, PT, R60, UR4, !P4 ;  /* 0x000000043c007c0c */ /* 0x000fe2000e7a1270 */
[----:B------:R-:W-:Y:S01]  /*28570*/  ULDC UR4, c[0x0][0x228] ;  /* 0x00008a0000047ab9 */ /* 0x000fe20000000800 */
[----:B------:R-:W-:Y:S02]  /*28580*/  PRMT R17, R8, 0x7773, RZ ;  /* 0x0000777308117816 */ /* 0x000fe400000000ff */
[----:B------:R-:W-:-:S02]  /*28590*/  SHF.R.S32.HI R8, RZ, 0x1f, R3 ;  /* 0x0000001fff087819 */ /* 0x000fc40000011403 */
[----:B-1----:R-:W-:Y:S01]  /*285a0*/  IADD3 R4, P6, R3, R0, RZ ;  /* 0x0000000003047210 */ /* 0x002fe20007fde0ff */
[----:B------:R-:W-:Y:S01]  /*285b0*/  IMAD.X R7, R14, 0x1, R37, P3 ;  /* 0x000000010e077824 */ /* 0x000fe200018e0625 */
[----:B------:R-:W-:Y:S02]  /*285c0*/  ISETP.GE.AND P2, PT, R16, UR19, PT ;  /* 0x0000001310007c0c */ /* 0x000fe4000bf46270 */
[----:B------:R-:W-:Y:S01]  /*285d0*/  PRMT R21, R9, 0x7770, RZ ;  /* 0x0000777009157816 */ /* 0x000fe200000000ff */
[----:B------:R-:W-:Y:S01]  /*285e0*/  IMAD.X R5, R8, 0x1, R2, P6 ;  /* 0x0000000108057824 */ /* 0x000fe200030e0602 */
[----:B------:R-:W-:Y:S01]  /*285f0*/  ISETP.LT.AND P4, PT, R48, UR4, !P4 ;  /* 0x0000000430007c0c */ /* 0x000fe2000e781270 */
[C---:B0-----:R-:W-:Y:S01]  /*28600*/  VIADD R15, R3.reuse, UR24 ;  /* 0x00000018030f7c36 */ /* 0x041fe20008000000 */
[----:B------:R-:W-:Y:S01]  /*28610*/  ISETP.LT.AND P6, PT, R60, UR5, !P2 ;  /* 0x000000053c007c0c */ /* 0x000fe2000d7c1270 */
[----:B------:R0:W-:Y:S01]  /*28620*/  @P1 STG.E.U8 desc[UR6][R6.64], R17 ;  /* 0x0000001106001986 */ /* 0x0001e2000c101106 */
[----:B------:R-:W-:Y:S01]  /*28630*/  IADD3 R12, P1, R3, R36, RZ ;  /* 0x00000024030c7210 */ /* 0x000fe20007f3e0ff */
[C---:B------:R-:W-:Y:S01]  /*28640*/  VIADD R3, R46.reuse, 0x3d ;  /* 0x0000003d2e037836 */ /* 0x040fe20000000000 */
[----:B------:R-:W-:Y:S01]  /*28650*/  SHF.R.S32.HI R14, RZ, 0x1f, R15 ;  /* 0x0000001fff0e7819 */ /* 0x000fe2000001140f */
[----:B------:R1:W-:Y:S01]  /*28660*/  @P5 STG.E.U8 desc[UR6][R4.64], R21 ;  /* 0x0000001504005986 */ /* 0x0003e2000c101106 */
[----:B------:R-:W-:Y:S01]  /*28670*/  VIADD R16, R46, 0x3c ;  /* 0x0000003c2e107836 */ /* 0x000fe20000000000 */
[----:B------:R-:W-:Y:S01]  /*28680*/  PRMT R19, R9, 0x7771, RZ ;  /* 0x0000777109137816 */ /* 0x000fe200000000ff */
[----:B------:R-:W-:Y:S01]  /*28690*/  IMAD.X R13, R8, 0x1, R37, P1 ;  /* 0x00000001080d7824 */ /* 0x000fe200008e0625 */
[----:B------:R-:W-:Y:S01]  /*286a0*/  ULDC UR4, c[0x0][0x228] ;  /* 0x00008a0000047ab9 */ /* 0x000fe20000000800 */
[----:B------:R-:W-:Y:S01]  /*286b0*/  ULDC UR5, c[0x0][0x228] ;  /* 0x00008a0000057ab9 */ /* 0x000fe20000000800 */
[----:B0-----:R-:W-:-:S02]  /*286c0*/  IADD3 R6, P5, R15, R0, RZ ;  /* 0x000000000f067210 */ /* 0x001fc40007fbe0ff */
[----:B------:R-:W-:Y:S02]  /*286d0*/  PRMT R17, R9, 0x7772, RZ ;  /* 0x0000777209117816 */ /* 0x000fe400000000ff */
[----:B------:R-:W-:Y:S01]  /*286e0*/  ISETP.GE.AND P1, PT, R3, UR23, PT ;  /* 0x0000001703007c0c */ /* 0x000fe2000bf26270 */
[----:B------:R-:W-:Y:S02]  /*286f0*/  IMAD.X R7, R14, 0x1, R2, P5 ;  /* 0x000000010e077824 */ /* 0x000fe400028e0602 */
[----:B------:R-:W-:Y:S01]  /*28700*/  VIADD R3, R15, UR24 ;  /* 0x000000180f037c36 */ /* 0x000fe20008000000 */
[----:B------:R-:W-:Y:S01]  /*28710*/  ISETP.GE.AND P3, PT, R16, UR17, PT ;  /* 0x0000001110007c0c */ /* 0x000fe2000bf66270 */
[----:B------:R0:W-:Y:S01]  /*28720*/  @P4 STG.E.U8 desc[UR6][R12.64], R19 ;  /* 0x000000130c004986 */ /* 0x0001e2000c101106 */
[----:B------:R-:W-:Y:S02]  /*28730*/  ISETP.LT.AND P2, PT, R48, UR4, !P2 ;  /* 0x0000000430007c0c */ /* 0x000fe4000d741270 */
[----:B------:R-:W-:Y:S01]  /*28740*/  SHF.R.S32.HI R8, RZ, 0x1f, R3 ;  /* 0x0000001fff087819 */ /* 0x000fe20000011403 */
[----:B------:R2:W-:Y:S01]  /*28750*/  @P6 STG.E.U8 desc[UR6][R6.64], R17 ;  /* 0x0000001106006986 */ /* 0x0005e2000c101106 */
[----:B------:R-:W-:-:S02]  /*28760*/  ISETP.LT.AND P5, PT, R60, UR5, !P3 ;  /* 0x000000053c007c0c */ /* 0x000fc4000dfa1270 */
[----:B-1----:R-:W-:Y:S01]  /*28770*/  PRMT R21, R9, 0x7773, RZ ;  /* 0x0000777309157816 */ /* 0x002fe200000000ff */
[----:B------:R-:W-:Y:S01]  /*28780*/  VIADD R16, R46, 0x3e ;  /* 0x0000003e2e107836 */ /* 0x000fe20000000000 */
[----:B------:R-:W-:Y:S01]  /*28790*/  ISETP.LT.AND P3, PT, R48, UR8, !P3 ;  /* 0x0000000830007c0c */ /* 0x000fe2000df61270 */
[----:B------:R-:W-:Y:S01]  /*287a0*/  ULDC UR4, c[0x0][0x228] ;  /* 0x00008a0000047ab9 */ /* 0x000fe20000000800 */
[----:B------:R-:W-:Y:S01]  /*287b0*/  IADD3 R4, P4, R15, R36, RZ ;  /* 0x000000240f047210 */ /* 0x000fe20007f9e0ff */
[----:B------:R-:W-:Y:S01]  /*287c0*/  ULDC UR5, c[0x0][0x228] ;  /* 0x00008a0000057ab9 */ /* 0x000fe20000000800 */
[----:B0-----:R-:W-:Y:S01]  /*287d0*/  IADD3 R12, P6, R3, R0, RZ ;  /* 0x00000000030c7210 */ /* 0x001fe20007fde0ff */
[----:B------:R-:W-:-:S04]  /*287e0*/  ULDC UR8, c[0x0][0x228] ;  /* 0x00008a0000087ab9 */ /* 0x000fc80000000800 */
[----:B------:R-:W-:Y:S01]  /*287f0*/  IMAD.X R13, R8, 0x1, R2, P6 ;  /* 0x00000001080d7824 */ /* 0x000fe200030e0602 */
[C---:B--2---:R-:W-:Y:S01]  /*28800*/  IADD3 R6, P6, R3.reuse, R36, RZ ;  /* 0x0000002403067210 */ /* 0x044fe20007fde0ff */
[----:B------:R-:W-:Y:S01]  /*28810*/  VIADD R3, R3, UR24 ;  /* 0x0000001803037c36 */ /* 0x000fe20008000000 */
[----:B------:R-:W-:Y:S01]  /*28820*/  PRMT R19, R10, 0x7770, RZ ;  /* 0x000077700a137816 */ /* 0x000fe200000000ff */
[--C-:B------:R-:W-:Y:S01]  /*28830*/  IMAD.X R5, R14, 0x1, R37.reuse, P4 ;  /* 0x000000010e057824 */ /* 0x100fe200020e0625 */
[----:B------:R-:W-:Y:S01]  /*28840*/  PRMT R17, R10, 0x7771, RZ ;  /* 0x000077710a117816 */ /* 0x000fe200000000ff */
[----:B------:R-:W-:Y:S02]  /*28850*/  IMAD.X R7, R8, 0x1, R37, P6 ;  /* 0x0000000108077824 */ /* 0x000fe400030e0625 */
[----:B------:R-:W-:Y:S01]  /*28860*/  VIADD R15, R3, UR24 ;  /* 0x00000018030f7c36 */ /* 0x000fe20008000000 */
[----:B------:R0:W-:Y:S01]  /*28870*/  @P2 STG.E.U8 desc[UR6][R4.64], R21 ;  /* 0x0000001504002986 */ /* 0x0001e2000c101106 */
[----:B------:R-:W-:-:S03]  /*28880*/  SHF.R.S32.HI R14, RZ, 0x1f, R3 ;  /* 0x0000001fff0e7819 */ /* 0x000fc60000011403 */
[----:B------:R1:W-:Y:S04]  /*28890*/  @P5 STG.E.U8 desc[UR6][R12.64], R19 ;  /* 0x000000130c005986 */ /* 0x0003e8000c101106 */
[----:B------:R2:W-:Y:S01]  /*288a0*/  @P3 STG.E.U8 desc[UR6][R6.64], R17 ;  /* 0x0000001106003986 */ /* 0x0005e2000c101106 */
[----:B0-----:R-:W-:Y:S02]  /*288b0*/  IADD3 R4, P5, R3, R36, RZ ;  /* 0x0000002403047210 */ /* 0x001fe40007fbe0ff */
[----:B-1----:R-:W-:Y:S02]  /*288c0*/  SHF.R.S32.HI R13, RZ, 0x1f, R15 ;  /* 0x0000001fff0d7819 */ /* 0x002fe4000001140f */
[-C--:B--2---:R-:W-:Y:S01]  /*288d0*/  IADD3 R6, P6, R15, R0.reuse, RZ ;  /* 0x000000000f067210 */ /* 0x084fe20007fde0ff */
[--C-:B------:R-:W-:Y:S01]  /*288e0*/  IMAD.X R5, R14, 0x1, R37.reuse, P5 ;  /* 0x000000010e057824 */ /* 0x100fe200028e0625 */
[----:B------:R-:W-:Y:S01]  /*288f0*/  IADD3 R8, P3, R3, R0, RZ ;  /* 0x0000000003087210 */ /* 0x000fe20007f7e0ff */
[C---:B------:R-:W-:Y:S01]  /*28900*/  VIADD R3, R15.reuse, UR24 ;  /* 0x000000180f037c36 */ /* 0x040fe20008000000 */
[----:B------:R-:W-:Y:S01]  /*28910*/  IADD3 R12, P5, R15, R36, RZ ;  /* 0x000000240f0c7210 */ /* 0x000fe20007fbe0ff */
[C-C-:B------:R-:W-:Y:S01]  /*28920*/  IMAD.X R7, R13.reuse, 0x1, R2.reuse, P6 ;  /* 0x000000010d077824 */ /* 0x140fe200030e0602 */
[----:B------:R-:W-:Y:S01]  /*28930*/  ISETP.LT.AND P6, PT, R60, UR4, !P1 ;  /* 0x000000043c007c0c */ /* 0x000fe2000cfc1270 */
[----:B------:R-:W-:Y:S01]  /*28940*/  ULDC UR4, c[0x0][0x228] ;  /* 0x00008a0000047ab9 */ /* 0x000fe20000000800 */
[----:B------:R-:W-:Y:S01]  /*28950*/  ISETP.GE.AND P4, PT, R16, UR21, PT ;  /* 0x0000001510007c0c */ /* 0x000fe2000bf86270 */
[----:B------:R-:W-:Y:S01]  /*28960*/  IMAD.X R9, R14, 0x1, R2, P3 ;  /* 0x000000010e097824 */ /* 0x000fe200018e0602 */
[----:B------:R-:W-:Y:S01]  /*28970*/  ISETP.LT.AND P1, PT, R48, UR4, !P1 ;  /* 0x0000000430007c0c */ /* 0x000fe2000cf21270 */
[----:B------:R-:W-:Y:S01]  /*28980*/  IMAD.X R13, R13, 0x1, R37, P5 ;  /* 0x000000010d0d7824 */ /* 0x000fe200028e0625 */
[----:B------:R-:W-:Y:S01]  /*28990*/  IADD3 R14, P3, R3, R0, RZ ;  /* 0x00000000030e7210 */ /* 0x000fe20007f7e0ff */
[----:B------:R-:W-:Y:S01]  /*289a0*/  ULDC UR4, c[0x0][0x228] ;  /* 0x00008a0000047ab9 */ /* 0x000fe20000000800 */
[----:B------:R-:W-:-:S02]  /*289b0*/  SHF.R.S32.HI R0, RZ, 0x1f, R3 ;  /* 0x0000001fff007819 */ /* 0x000fc40000011403 */
[----:B------:R-:W-:Y:S01]  /*289c0*/  ISETP.LT.AND P5, PT, R60, UR5, !P4 ;  /* 0x000000053c007c0c */ /* 0x000fe2000e7a1270 */
[----:B------:R-:W-:Y:S01]  /*289d0*/  ULDC UR5, c[0x0][0x228] ;  /* 0x00008a0000057ab9 */ /* 0x000fe20000000800 */
[----:B------:R-:W-:Y:S02]  /*289e0*/  ISETP.LT.AND P4, PT, R48, UR4, !P4 ;  /* 0x0000000430007c0c */ /* 0x000fe4000e781270 */
[----:B------:R-:W-:Y:S02]  /*289f0*/  ISETP.LT.AND P2, PT, R60, UR8, !P0 ;  /* 0x000000083c007c0c */ /* 0x000fe4000c741270 */
[----:B------:R-:W-:Y:S01]  /*28a00*/  ISETP.LT.AND P0, PT, R48, UR5, !P0 ;  /* 0x0000000530007c0c */ /* 0x000fe2000c701270 */
[----:B------:R-:W-:Y:S01]  /*28a10*/  IMAD.X R15, R0, 0x1, R2, P3 ;  /* 0x00000001000f7824 */ /* 0x000fe200018e0602 */
[----:B------:R-:W-:Y:S02]  /*28a20*/  IADD3 R36, P3, R3, R36, RZ ;  /* 0x0000002403247210 */ /* 0x000fe40007f7e0ff */
[----:B------:R-:W-:-:S02]  /*28a30*/  PRMT R23, R10, 0x7772, RZ ;  /* 0x000077720a177816 */ /* 0x000fc400000000ff */
[----:B------:R-:W-:Y:S02]  /*28a40*/  PRMT R21, R10, 0x7773, RZ ;  /* 0x000077730a157816 */ /* 0x000fe400000000ff */
[C---:B------:R-:W-:Y:S02]  /*28a50*/  PRMT R3, R11.reuse, 0x7773, RZ ;  /* 0x000077730b037816 */ /* 0x040fe400000000ff */
[C---:B------:R-:W-:Y:S02]  /*28a60*/  PRMT R17, R11.reuse, 0x7772, RZ ;  /* 0x000077720b117816 */ /* 0x040fe400000000ff */
[C---:B------:R-:W-:Y:S02]  /*28a70*/  PRMT R19, R11.reuse, 0x7771, RZ ;  /* 0x000077710b137816 */ /* 0x040fe400000000ff */
[----:B------:R-:W-:Y:S01]  /*28a80*/  PRMT R11, R11, 0x7770, RZ ;  /* 0x000077700b0b7816 */ /* 0x000fe200000000ff */
[----:B------:R0:W-:Y:S04]  /*28a90*/  @P6 STG.E.U8 desc[UR6][R8.64], R23 ;  /* 0x0000001708006986 */ /* 0x0001e8000c101106 */
[----:B------:R0:W-:Y:S04]  /*28aa0*/  @P1 STG.E.U8 desc[UR6][R4.64], R21 ;  /* 0x0000001504001986 */ /* 0x0001e8000c101106 */
[----:B------:R0:W-:Y:S04]  /*28ab0*/  @P5 STG.E.U8 desc[UR6][R6.64], R11 ;  /* 0x0000000b06005986 */ /* 0x0001e8000c101106 */
[----:B------:R0:W-:Y:S01]  /*28ac0*/  @P4 STG.E.U8 desc[UR6][R12.64], R19 ;  /* 0x000000130c004986 */ /* 0x0001e2000c101106 */
[----:B------:R-:W-:-:S03]  /*28ad0*/  IMAD.X R37, R0, 0x1, R37, P3 ;  /* 0x0000000100257824 */ /* 0x000fc600018e0625 */
[----:B------:R0:W-:Y:S01]  /*28ae0*/  @P2 STG.E.U8 desc[UR6][R14.64], R17 ;  /* 0x000000110e002986 */ /* 0x0001e2000c101106 */
[----:B------:R-:W-:Y:S05]  /*28af0*/  @!P0 EXIT ;  /* 0x000000000000894d */ /* 0x000fea0003800000 */
[----:B------:R-:W-:Y:S01]  /*28b00*/  STG.E.U8 desc[UR6][R36.64], R3 ;  /* 0x0000000324007986 */ /* 0x000fe2000c101106 */
[----:B------:R-:W-:Y:S05]  /*28b10*/  EXIT ;  /* 0x000000000000794d */ /* 0x000fea0003800000 */
.L_x_2:
[----:B------:R-:W-:-:S00]  /*28b20*/  BRA `(.L_x_2) ;  /* 0xfffffffc00fc7947 */ /* 0x000fc0000383ffff */
[----:B------:R-:W-:-:S00]  /*28b30*/  NOP ;  /* 0x0000000000007918 */ /* 0x000fc00000000000 */
        /* <DEDUP_REMOVED lines=12> */
.L_x_3:


//--------------------- .nv.shared.matmul_kernel  --------------------------
	.section	.nv.shared.matmul_kernel,"aw",@nobits
	.sectionflags	@""
	.align	16
	.zero		1024


//--------------------- .nv.shared.reserved.0     --------------------------
	.section	.nv.shared.reserved.0,"aw",@nobits
	.weak		__nv_reservedSMEM_offset_0_alias
	.size		__nv_reservedSMEM_offset_0_alias, 0, 0
	.other		__nv_reservedSMEM_offset_0_alias,@"STO_CUDA_RESERVED_SHARED STV_DEFAULT"
__nv_reservedSMEM_offset_0_alias:
	.zero		0


//--------------------- .nv.constant0.matmul_kernel --------------------------
	.section	.nv.constant0.matmul_kernel,"a",@progbits
	.sectionflags	@""
	.align	4
.nv.constant0.matmul_kernel:
	.zero		608


//--------------------- SYMBOLS --------------------------

	.type		.nv.reservedSmem.offset0,@object
	.size		.nv.reservedSmem.offset0,0x4
